// auto-generated by cutlass_sweep.conv — config: {"arch": "sm_100", "cluster_m": 2, "cluster_n": 1, "conv_kind": "wgrad", "dtype": "tf32", "ndim": 3, "tile_k": 64, "tile_m": 256, "tile_n": 64}
#include "cutlass/cutlass.h"
#include "cute/tensor.hpp"
#include "cutlass/kernel_hardware_info.hpp"
#include "cutlass/conv/convolution.h"
#include "cutlass/conv/dispatch_policy.hpp"
#include "cutlass/conv/collective/collective_builder.hpp"
#include "cutlass/conv/kernel/conv_universal.hpp"
#include "cutlass/conv/device/conv_universal_adapter.hpp"
#include "cutlass/epilogue/collective/collective_builder.hpp"

using namespace cute;
using Elem = cutlass::tfloat32_t;
using Acc  = float;
using LayoutAB = cutlass::layout::TensorNDHWC;
using LayoutC  = cutlass::layout::TensorKCSRT;
constexpr auto ConvOp = cutlass::conv::Operator::kWgrad;
using TileShape    = Shape<_256, Shape<_64>, Shape<_64>>;
using ClusterShape = Shape<_2, _1, _1>;

using CollectiveEpilogue = typename cutlass::epilogue::collective::CollectiveBuilder<
    cutlass::arch::Sm100, cutlass::arch::OpClassTensorOp,
    TileShape, ClusterShape,
    cutlass::epilogue::collective::EpilogueTileAuto,
    Acc, Acc,
    Elem, LayoutC, 128 / cutlass::sizeof_bits<Elem>::value,
    Elem, LayoutC, 128 / cutlass::sizeof_bits<Elem>::value,
    cutlass::epilogue::collective::EpilogueScheduleAuto
  >::CollectiveOp;

using CollectiveMainloop = typename cutlass::conv::collective::CollectiveBuilder<
    cutlass::arch::Sm100, cutlass::arch::OpClassTensorOp, ConvOp,
    Elem, LayoutAB, 128 / cutlass::sizeof_bits<Elem>::value,
    Elem, LayoutAB, 128 / cutlass::sizeof_bits<Elem>::value,
    Acc,
    TileShape, ClusterShape,
    cutlass::conv::collective::StageCountAutoCarveout<
        static_cast<int>(sizeof(typename CollectiveEpilogue::SharedStorage))>,
    cutlass::conv::collective::KernelScheduleAuto
  >::CollectiveOp;

using ProblemShape = cutlass::conv::ConvProblemShape<
    ConvOp, CollectiveMainloop::DispatchPolicy::NumSpatialDimensions>;
using ConvKernel = cutlass::conv::kernel::ConvUniversal<
    ProblemShape, CollectiveMainloop, CollectiveEpilogue>;
using Conv = cutlass::conv::device::ConvUniversalAdapter<ConvKernel>;

auto* _anchor = &cutlass::device_kernel<ConvKernel>;


// ===== COMPILED SASS (sm_100a) =====

	.target	sm_100a

	.elftype	@"ET_EXEC"


//--------------------- .note.nv.tkinfo           --------------------------
	.section	.note.nv.tkinfo,"",@"SHT_NOTE"
	.sectionflags	@"SHF_NOTE_NV_TKINFO"
	.tkinfo
        /*0018*/ 	.word	0x00000002
        /*0030*/ 	.string	""
        /*0030*/ 	.string	"ptxas"
        /*0030*/ 	.string	"Cuda compilation tools, release 13.0, V13.0.88"
        /*0030*/ 	.string	"Build cuda_13.0.r13.0/compiler.36424714_0"
        /*0030*/ 	.string	"-arch sm_100a -m 64 "



//--------------------- .note.nv.cuinfo           --------------------------
	.section	.note.nv.cuinfo,"",@"SHT_NOTE"
	.sectionflags	@"SHF_NOTE_NV_CUINFO"
        /*0018*/ 	.short	0x0002
        /*001a*/ 	.short	0x0064
        /*001c*/ 	.short	0x0082
	.zero		2


//--------------------- .nv.info                  --------------------------
	.section	.nv.info,"",@"SHT_CUDA_INFO"
	.align	4


	//----- nvinfo : EIATTR_REGCOUNT
	.align		4
        /*0000*/ 	.byte	0x04, 0x2f
        /*0002*/ 	.short	(.L_19 - .L_18)
	.align		4
.L_18:
        /*0004*/ 	.word	index@(_ZN7cutlass13device_kernelINS_4conv6kernel13ConvUniversalINS1_16ConvProblemShapeILNS1_8OperatorE2ELi3EEENS1_10collective14CollectiveConvINS1_47MainloopSm100TmaUmmaWarpSpecializedImplicitGemmILS5_2ELi4ELi3ELi1ELi2EN4cute5tupleIJNSA_1CILi2EEENSC_ILi1EEESE_EEEEENSB_IJNSC_ILi256EEENSB_IJNSC_ILi64EEEEEESJ_EEENS_10tfloat32_tESL_NSA_8TiledMMAINSA_8MMA_AtomIJNSA_23SM100_MMA_TF32_2x1SM_SSISL_SL_fLi256ELi64ELNSA_4UMMA5MajorE1ELSQ_1ELNSP_7ScaleInE0ELSR_0EEEEEENSA_6LayoutINSB_IJSE_SE_SE_EEENSB_IJNSC_ILi0EEESW_SW_EEEEENSB_IJNSA_10UnderscoreESZ_SZ_EEEEENS7_6detail27Sm100ImplicitGemmTileTraitsINSA_18SM100_TMA_2SM_LOADENSA_14ComposedLayoutINSA_7SwizzleILi2ELi5ELi2EEENSA_18smem_ptr_flag_bitsILi32EEENSU_INSB_IJNSC_ILi32EEENSC_ILi4EEEEEENSB_IJSE_S1A_EEEEEEEvEENS13_INSA_25SM100_TMA_2SM_LOAD_IM2COLES1F_vEEEENS_8epilogue10collective18CollectiveEpilogueINS1K_23Sm100TmaWarpSpecializedILi4ELi2ELi16ELb1ELb0EEEJNSB_IJNSC_ILi128EEESJ_SJ_EEENSB_IJNSU_IS1P_SE_EENSU_INSC_ILi16EEESE_EEEEESL_NSB_IJlNSB_IJSE_lllEEESW_EEESL_S1W_NS1K_6fusion15FusionCallbacksIS1O_NS1X_17LinearCombinationISL_fSL_fLNS_15FloatRoundStyleE2EEES1Q_S1U_JEEENSA_5SM1004TMEM4LOAD26SM100_TMEM_LOAD_32dp32b16xENSA_13SM90_TMA_LOADENS15_INS16_ILi2ELi4ELi3EEES19_NSU_INSB_IJNSC_ILi8EEES1S_EEENSB_IJS1S_SE_EEEEEEENSA_39AutoVectorizingCopyWithAssumedAlignmentILi128EEENSA_14SM90_TMA_STOREES2D_S2F_S2F_EEEvvEEEEvNT_6ParamsE)
        /*0008*/ 	.word	0x00000050


	//----- nvinfo : EIATTR_FRAME_SIZE
	.align		4
.L_19:
        /*000c*/ 	.byte	0x04, 0x11
        /*000e*/ 	.short	(.L_21 - .L_20)
	.align		4
.L_20:
        /*0010*/ 	.word	index@($__internal_2_$__cuda_sm10x_tcgen05_guardrail_trap_unallocated_columns_being_dealloced)
        /*0014*/ 	.word	0x00000008


	//----- nvinfo : EIATTR_FRAME_SIZE
	.align		4
.L_21:
        /*0018*/ 	.byte	0x04, 0x11
        /*001a*/ 	.short	(.L_23 - .L_22)
	.align		4
.L_22:
        /*001c*/ 	.word	index@($__internal_1_$__cuda_sm10x_tcgen05_guardrail_trap_phase_invalid_during_alloc)
        /*0020*/ 	.word	0x00000008


	//----- nvinfo : EIATTR_FRAME_SIZE
	.align		4
.L_23:
        /*0024*/ 	.byte	0x04, 0x11
        /*0026*/ 	.short	(.L_25 - .L_24)
	.align		4
.L_24:
        /*0028*/ 	.word	index@($__internal_0_$__cuda_sm10x_tcgen05_guardrail_trap_col_being_dealloced_not_returned_by_alloc)
        /*002c*/ 	.word	0x00000008


	//----- nvinfo : EIATTR_FRAME_SIZE
	.align		4
.L_25:
        /*0030*/ 	.byte	0x04, 0x11
        /*0032*/ 	.short	(.L_27 - .L_26)
	.align		4
.L_26:
        /*0034*/ 	.word	index@(_ZN7cutlass13device_kernelINS_4conv6kernel13ConvUniversalINS1_16ConvProblemShapeILNS1_8OperatorE2ELi3EEENS1_10collective14CollectiveConvINS1_47MainloopSm100TmaUmmaWarpSpecializedImplicitGemmILS5_2ELi4ELi3ELi1ELi2EN4cute5tupleIJNSA_1CILi2EEENSC_ILi1EEESE_EEEEENSB_IJNSC_ILi256EEENSB_IJNSC_ILi64EEEEEESJ_EEENS_10tfloat32_tESL_NSA_8TiledMMAINSA_8MMA_AtomIJNSA_23SM100_MMA_TF32_2x1SM_SSISL_SL_fLi256ELi64ELNSA_4UMMA5MajorE1ELSQ_1ELNSP_7ScaleInE0ELSR_0EEEEEENSA_6LayoutINSB_IJSE_SE_SE_EEENSB_IJNSC_ILi0EEESW_SW_EEEEENSB_IJNSA_10UnderscoreESZ_SZ_EEEEENS7_6detail27Sm100ImplicitGemmTileTraitsINSA_18SM100_TMA_2SM_LOADENSA_14ComposedLayoutINSA_7SwizzleILi2ELi5ELi2EEENSA_18smem_ptr_flag_bitsILi32EEENSU_INSB_IJNSC_ILi32EEENSC_ILi4EEEEEENSB_IJSE_S1A_EEEEEEEvEENS13_INSA_25SM100_TMA_2SM_LOAD_IM2COLES1F_vEEEENS_8epilogue10collective18CollectiveEpilogueINS1K_23Sm100TmaWarpSpecializedILi4ELi2ELi16ELb1ELb0EEEJNSB_IJNSC_ILi128EEESJ_SJ_EEENSB_IJNSU_IS1P_SE_EENSU_INSC_ILi16EEESE_EEEEESL_NSB_IJlNSB_IJSE_lllEEESW_EEESL_S1W_NS1K_6fusion15FusionCallbacksIS1O_NS1X_17LinearCombinationISL_fSL_fLNS_15FloatRoundStyleE2EEES1Q_S1U_JEEENSA_5SM1004TMEM4LOAD26SM100_TMEM_LOAD_32dp32b16xENSA_13SM90_TMA_LOADENS15_INS16_ILi2ELi4ELi3EEES19_NSU_INSB_IJNSC_ILi8EEES1S_EEENSB_IJS1S_SE_EEEEEEENSA_39AutoVectorizingCopyWithAssumedAlignmentILi128EEENSA_14SM90_TMA_STOREES2D_S2F_S2F_EEEvvEEEEvNT_6ParamsE)
        /*0038*/ 	.word	0x00000008


	//----- nvinfo : EIATTR_MIN_STACK_SIZE
	.align		4
.L_27:
        /*003c*/ 	.byte	0x04, 0x12
        /*003e*/ 	.short	(.L_29 - .L_28)
	.align		4
.L_28:
        /*0040*/ 	.word	index@(_ZN7cutlass13device_kernelINS_4conv6kernel13ConvUniversalINS1_16ConvProblemShapeILNS1_8OperatorE2ELi3EEENS1_10collective14CollectiveConvINS1_47MainloopSm100TmaUmmaWarpSpecializedImplicitGemmILS5_2ELi4ELi3ELi1ELi2EN4cute5tupleIJNSA_1CILi2EEENSC_ILi1EEESE_EEEEENSB_IJNSC_ILi256EEENSB_IJNSC_ILi64EEEEEESJ_EEENS_10tfloat32_tESL_NSA_8TiledMMAINSA_8MMA_AtomIJNSA_23SM100_MMA_TF32_2x1SM_SSISL_SL_fLi256ELi64ELNSA_4UMMA5MajorE1ELSQ_1ELNSP_7ScaleInE0ELSR_0EEEEEENSA_6LayoutINSB_IJSE_SE_SE_EEENSB_IJNSC_ILi0EEESW_SW_EEEEENSB_IJNSA_10UnderscoreESZ_SZ_EEEEENS7_6detail27Sm100ImplicitGemmTileTraitsINSA_18SM100_TMA_2SM_LOADENSA_14ComposedLayoutINSA_7SwizzleILi2ELi5ELi2EEENSA_18smem_ptr_flag_bitsILi32EEENSU_INSB_IJNSC_ILi32EEENSC_ILi4EEEEEENSB_IJSE_S1A_EEEEEEEvEENS13_INSA_25SM100_TMA_2SM_LOAD_IM2COLES1F_vEEEENS_8epilogue10collective18CollectiveEpilogueINS1K_23Sm100TmaWarpSpecializedILi4ELi2ELi16ELb1ELb0EEEJNSB_IJNSC_ILi128EEESJ_SJ_EEENSB_IJNSU_IS1P_SE_EENSU_INSC_ILi16EEESE_EEEEESL_NSB_IJlNSB_IJSE_lllEEESW_EEESL_S1W_NS1K_6fusion15FusionCallbacksIS1O_NS1X_17LinearCombinationISL_fSL_fLNS_15FloatRoundStyleE2EEES1Q_S1U_JEEENSA_5SM1004TMEM4LOAD26SM100_TMEM_LOAD_32dp32b16xENSA_13SM90_TMA_LOADENS15_INS16_ILi2ELi4ELi3EEES19_NSU_INSB_IJNSC_ILi8EEES1S_EEENSB_IJS1S_SE_EEEEEEENSA_39AutoVectorizingCopyWithAssumedAlignmentILi128EEENSA_14SM90_TMA_STOREES2D_S2F_S2F_EEEvvEEEEvNT_6ParamsE)
        /*0044*/ 	.word	0x00000008
.L_29:


//--------------------- .nv.compat                --------------------------
	.section	.nv.compat,"",@"SHT_CUDA_COMPAT_INFO"
	.align	4
        /*0000*/ 	.byte	0x02, 0x09, 0x01, 0x00, 0x02, 0x02, 0x02, 0x00, 0x02, 0x05, 0x05, 0x00, 0x03, 0x07, 0x01, 0x01
        /*0010*/ 	.byte	0x02, 0x03, 0x01, 0x00, 0x02, 0x06, 0x01, 0x00, 0x04, 0x0b, 0x08, 0x00, 0x09, 0x00, 0x00, 0x00
        /*0020*/ 	.byte	0x00, 0x00, 0x00, 0x00


//--------------------- .nv.info._ZN7cutlass13device_kernelINS_4conv6kernel13ConvUniversalINS1_16ConvProblemShapeILNS1_8OperatorE2ELi3EEENS1_10collective14CollectiveConvINS1_47MainloopSm100TmaUmmaWarpSpecializedImplicitGemmILS5_2ELi4ELi3ELi1ELi2EN4cute5tupleIJNSA_1CILi2EEENSC_ILi1EEESE_EEEEENSB_IJNSC_ILi256EEENSB_IJNSC_ILi64EEEEEESJ_EEENS_10tfloat32_tESL_NSA_8TiledMMAINSA_8MMA_AtomIJNSA_23SM100_MMA_TF32_2x1SM_SSISL_SL_fLi256ELi64ELNSA_4UMMA5MajorE1ELSQ_1ELNSP_7ScaleInE0ELSR_0EEEEEENSA_6LayoutINSB_IJSE_SE_SE_EEENSB_IJNSC_ILi0EEESW_SW_EEEEENSB_IJNSA_10UnderscoreESZ_SZ_EEEEENS7_6detail27Sm100ImplicitGemmTileTraitsINSA_18SM100_TMA_2SM_LOADENSA_14ComposedLayoutINSA_7SwizzleILi2ELi5ELi2EEENSA_18smem_ptr_flag_bitsILi32EEENSU_INSB_IJNSC_ILi32EEENSC_ILi4EEEEEENSB_IJSE_S1A_EEEEEEEvEENS13_INSA_25SM100_TMA_2SM_LOAD_IM2COLES1F_vEEEENS_8epilogue10collective18CollectiveEpilogueINS1K_23Sm100TmaWarpSpecializedILi4ELi2ELi16ELb1ELb0EEEJNSB_IJNSC_ILi128EEESJ_SJ_EEENSB_IJNSU_IS1P_SE_EENSU_INSC_ILi16EEESE_EEEEESL_NSB_IJlNSB_IJSE_lllEEESW_EEESL_S1W_NS1K_6fusion15FusionCallbacksIS1O_NS1X_17LinearCombinationISL_fSL_fLNS_15FloatRoundStyleE2EEES1Q_S1U_JEEENSA_5SM1004TMEM4LOAD26SM100_TMEM_LOAD_32dp32b16xENSA_13SM90_TMA_LOADENS15_INS16_ILi2ELi4ELi3EEES19_NSU_INSB_IJNSC_ILi8EEES1S_EEENSB_IJS1S_SE_EEEEEEENSA_39AutoVectorizingCopyWithAssumedAlignmentILi128EEENSA_14SM90_TMA_STOREES2D_S2F_S2F_EEEvvEEEEvNT_6ParamsE --------------------------
	.section	.nv.info._ZN7cutlass13device_kernelINS_4conv6kernel13ConvUniversalINS1_16ConvProblemShapeILNS1_8OperatorE2ELi3EEENS1_10collective14CollectiveConvINS1_47MainloopSm100TmaUmmaWarpSpecializedImplicitGemmILS5_2ELi4ELi3ELi1ELi2EN4cute5tupleIJNSA_1CILi2EEENSC_ILi1EEESE_EEEEENSB_IJNSC_ILi256EEENSB_IJNSC_ILi64EEEEEESJ_EEENS_10tfloat32_tESL_NSA_8TiledMMAINSA_8MMA_AtomIJNSA_23SM100_MMA_TF32_2x1SM_SSISL_SL_fLi256ELi64ELNSA_4UMMA5MajorE1ELSQ_1ELNSP_7ScaleInE0ELSR_0EEEEEENSA_6LayoutINSB_IJSE_SE_SE_EEENSB_IJNSC_ILi0EEESW_SW_EEEEENSB_IJNSA_10UnderscoreESZ_SZ_EEEEENS7_6detail27Sm100ImplicitGemmTileTraitsINSA_18SM100_TMA_2SM_LOADENSA_14ComposedLayoutINSA_7SwizzleILi2ELi5ELi2EEENSA_18smem_ptr_flag_bitsILi32EEENSU_INSB_IJNSC_ILi32EEENSC_ILi4EEEEEENSB_IJSE_S1A_EEEEEEEvEENS13_INSA_25SM100_TMA_2SM_LOAD_IM2COLES1F_vEEEENS_8epilogue10collective18CollectiveEpilogueINS1K_23Sm100TmaWarpSpecializedILi4ELi2ELi16ELb1ELb0EEEJNSB_IJNSC_ILi128EEESJ_SJ_EEENSB_IJNSU_IS1P_SE_EENSU_INSC_ILi16EEESE_EEEEESL_NSB_IJlNSB_IJSE_lllEEESW_EEESL_S1W_NS1K_6fusion15FusionCallbacksIS1O_NS1X_17LinearCombinationISL_fSL_fLNS_15FloatRoundStyleE2EEES1Q_S1U_JEEENSA_5SM1004TMEM4LOAD26SM100_TMEM_LOAD_32dp32b16xENSA_13SM90_TMA_LOADENS15_INS16_ILi2ELi4ELi3EEES19_NSU_INSB_IJNSC_ILi8EEES1S_EEENSB_IJS1S_SE_EEEEEEENSA_39AutoVectorizingCopyWithAssumedAlignmentILi128EEENSA_14SM90_TMA_STOREES2D_S2F_S2F_EEEvvEEEEvNT_6ParamsE,"",@"SHT_CUDA_INFO"
	.sectionflags	@""
	.align	4


	//----- nvinfo : EIATTR_CUDA_API_VERSION
	.align		4
        /*0000*/ 	.byte	0x04, 0x37
        /*0002*/ 	.short	(.L_31 - .L_30)
.L_30:
        /*0004*/ 	.word	0x00000082


	//----- nvinfo : EIATTR_KPARAM_INFO
	.align		4
.L_31:
        /*0008*/ 	.byte	0x04, 0x17
        /*000a*/ 	.short	(.L_33 - .L_32)
.L_32:
        /*000c*/ 	.word	0x00000000
        /*0010*/ 	.short	0x0000
        /*0012*/ 	.short	0x0000
        /*0014*/ 	.byte	0x00, 0xf0, 0x01, 0x24


	//----- nvinfo : EIATTR_AT_ENTRY_FRAGMENTS
	.align		4
.L_33:
        /*0018*/ 	.byte	0x04, 0x4f
        /*001a*/ 	.short	(.L_35 - .L_34)


	//   ....[0]....
.L_34:
        /*001c*/ 	.word	0x00000007


	//----- nvinfo : EIATTR_RESERVED_SMEM_USED
	.align		4
.L_35:
        /*0020*/ 	.byte	0x01, 0x41
	.zero		2


	//----- nvinfo : EIATTR_SPARSE_MMA_MASK
	.align		4
        /*0024*/ 	.byte	0x03, 0x50
        /*0026*/ 	.short	0x0000


	//----- nvinfo : EIATTR_TCGEN05_2CTA_USED
	.align		4
        /*0028*/ 	.byte	0x01, 0x52
	.zero		2


	//----- nvinfo : EIATTR_MAXREG_COUNT
	.align		4
        /*002c*/ 	.byte	0x03, 0x1b
        /*002e*/ 	.short	0x00ff


	//----- nvinfo : EIATTR_NUM_BARRIERS
	.align		4
        /*0030*/ 	.byte	0x02, 0x4c
        /*0032*/ 	.byte	0x07
	.zero		1


	//----- nvinfo : EIATTR_EXTERNS
	.align		4
        /*0034*/ 	.byte	0x04, 0x0f
        /*0036*/ 	.short	(.L_37 - .L_36)


	//   ....[0]....
	.align		4
.L_36:
        /*0038*/ 	.word	index@(__assertfail)


	//----- nvinfo : EIATTR_MERCURY_ISA_VERSION
	.align		4
.L_37:
        /*003c*/ 	.byte	0x03, 0x5f
        /*003e*/ 	.short	0x0101


	//----- nvinfo : EIATTR_INT_WARP_WIDE_INSTR_OFFSETS
	.align		4
        /*0040*/ 	.byte	0x04, 0x31
        /*0042*/ 	.short	(.L_39 - .L_38)


	//   ....[0]....
.L_38:
        /*0044*/ 	.word	0x00000c50


	//   ....[1]....
        /*0048*/ 	.word	0x00000d00


	//   ....[2]....
        /*004c*/ 	.word	0x00004c50


	//   ....[3]....
        /*0050*/ 	.word	0x00004c70


	//   ....[4]....
        /*0054*/ 	.word	0x00004ca0


	//   ....[5]....
        /*0058*/ 	.word	0x00005f00


	//   ....[6]....
        /*005c*/ 	.word	0x00005f60


	//   ....[7]....
        /*0060*/ 	.word	0x00006060


	//   ....[8]....
        /*0064*/ 	.word	0x000060e0


	//   ....[9]....
        /*0068*/ 	.word	0x000061c0


	//   ....[10]....
        /*006c*/ 	.word	0x00006250


	//   ....[11]....
        /*0070*/ 	.word	0x00006340


	//   ....[12]....
        /*0074*/ 	.word	0x000063f0


	//----- nvinfo : EIATTR_COOP_GROUP_MASK_REGIDS
	.align		4
.L_39:
        /*0078*/ 	.byte	0x04, 0x29
        /*007a*/ 	.short	(.L_41 - .L_40)


	//   ....[0]....
.L_40:
        /*007c*/ 	.word	0xffffffff


	//   ....[1]....
        /*0080*/ 	.word	0xffffffff


	//   ....[2]....
        /*0084*/ 	.word	0xffffffff


	//   ....[3]....
        /*0088*/ 	.word	0xffffffff


	//   ....[4]....
        /*008c*/ 	.word	0xffffffff


	//   ....[5]....
        /*0090*/ 	.word	0xffffffff


	//   ....[6]....
        /*0094*/ 	.word	0xffffffff


	//   ....[7]....
        /*0098*/ 	.word	0xffffffff


	//   ....[8]....
        /*009c*/ 	.word	0xffffffff


	//   ....[9]....
        /*00a0*/ 	.word	0xffffffff


	//   ....[10]....
        /*00a4*/ 	.word	0xffffffff


	//   ....[11]....
        /*00a8*/ 	.word	0xffffffff


	//   ....[12]....
        /*00ac*/ 	.word	0xffffffff


	//----- nvinfo : EIATTR_COOP_GROUP_INSTR_OFFSETS
	.align		4
.L_41:
        /*00b0*/ 	.byte	0x04, 0x28
        /*00b2*/ 	.short	(.L_43 - .L_42)


	//   ....[0]....
.L_42:
        /*00b4*/ 	.word	0x000000d0


	//   ....[1]....
        /*00b8*/ 	.word	0x00000540


	//   ....[2]....
        /*00bc*/ 	.word	0x000006e0


	//   ....[3]....
        /*00c0*/ 	.word	0x00000880


	//   ....[4]....
        /*00c4*/ 	.word	0x00000980


	//   ....[5]....
        /*00c8*/ 	.word	0x00000ad0


	//   ....[6]....
        /*00cc*/ 	.word	0x00000d70


	//   ....[7]....
        /*00d0*/ 	.word	0x00002cf0


	//   ....[8]....
        /*00d4*/ 	.word	0x00003930


	//   ....[9]....
        /*00d8*/ 	.word	0x00003e00


	//   ....[10]....
        /*00dc*/ 	.word	0x00003e30


	//   ....[11]....
        /*00e0*/ 	.word	0x00004b60


	//   ....[12]....
        /*00e4*/ 	.word	0x00004d70


	//----- nvinfo : EIATTR_VRC_CTA_INIT_COUNT
	.align		4
.L_43:
        /*00e8*/ 	.byte	0x02, 0x4a
        /*00ea*/ 	.byte	0x80
	.zero		1


	//----- nvinfo : EIATTR_SYSCALL_OFFSETS
	.align		4
        /*00ec*/ 	.byte	0x04, 0x46
        /*00ee*/ 	.short	(.L_45 - .L_44)


	//   ....[0]....
.L_44:
        /*00f0*/ 	.word	0x00007660


	//   ....[1]....
        /*00f4*/ 	.word	0x00007750


	//   ....[2]....
        /*00f8*/ 	.word	0x00007f20


	//   ....[3]....
        /*00fc*/ 	.word	0x000088a0


	//   ....[4]....
        /*0100*/ 	.word	0x000091e0


	//   ....[5]....
        /*0104*/ 	.word	0x00009b10


	//----- nvinfo : EIATTR_MBARRIER_INSTR_OFFSETS
	.align		4
.L_45:
        /*0108*/ 	.byte	0x04, 0x39
        /*010a*/ 	.short	(.L_47 - .L_46)


	//   ....[0]....
.L_46:
        /*010c*/ 	.word	0x00000650
        /*0110*/ 	.word	0x000000ff
        /*0114*/ 	.word	0x00000000
        /*0118*/ 	.short	0x0100
        /*011a*/ 	.byte	0x04
	.zero		1


	//   ....[1]....
        /*011c*/ 	.word	0x00000660
        /*0120*/ 	.word	0x000000ff
        /*0124*/ 	.word	0x00000020
        /*0128*/ 	.short	0x0100
        /*012a*/ 	.byte	0x04
	.zero		1


	//   ....[2]....
        /*012c*/ 	.word	0x00000670
        /*0130*/ 	.word	0x000000ff
        /*0134*/ 	.word	0x00000008
        /*0138*/ 	.short	0x0100
        /*013a*/ 	.byte	0x04
	.zero		1


	//   ....[3]....
        /*013c*/ 	.word	0x00000680
        /*0140*/ 	.word	0x000000ff
        /*0144*/ 	.word	0x00000028
        /*0148*/ 	.short	0x0100
        /*014a*/ 	.byte	0x04
	.zero		1


	//   ....[4]....
        /*014c*/ 	.word	0x00000690
        /*0150*/ 	.word	0x000000ff
        /*0154*/ 	.word	0x00000010
        /*0158*/ 	.short	0x0100
        /*015a*/ 	.byte	0x04
	.zero		1


	//   ....[5]....
        /*015c*/ 	.word	0x000006a0
        /*0160*/ 	.word	0x000000ff
        /*0164*/ 	.word	0x00000030
        /*0168*/ 	.short	0x0100
        /*016a*/ 	.byte	0x04
	.zero		1


	//   ....[6]....
        /*016c*/ 	.word	0x000006b0
        /*0170*/ 	.word	0x000000ff
        /*0174*/ 	.word	0x00000018
        /*0178*/ 	.short	0x0100
        /*017a*/ 	.byte	0x04
	.zero		1


	//   ....[7]....
        /*017c*/ 	.word	0x000006c0
        /*0180*/ 	.word	0x000000ff
        /*0184*/ 	.word	0x00000038
        /*0188*/ 	.short	0x0100
        /*018a*/ 	.byte	0x04
	.zero		1


	//   ....[8]....
        /*018c*/ 	.word	0x000007f0
        /*0190*/ 	.word	0x000000ff
        /*0194*/ 	.word	0x00000040
        /*0198*/ 	.short	0x0100
        /*019a*/ 	.byte	0x04
	.zero		1


	//   ....[9]....
        /*019c*/ 	.word	0x00000800
        /*01a0*/ 	.word	0x000000ff
        /*01a4*/ 	.word	0x00000060
        /*01a8*/ 	.short	0x0100
        /*01aa*/ 	.byte	0x04
	.zero		1


	//   ....[10]....
        /*01ac*/ 	.word	0x00000810
        /*01b0*/ 	.word	0x000000ff
        /*01b4*/ 	.word	0x00000048
        /*01b8*/ 	.short	0x0100
        /*01ba*/ 	.byte	0x04
	.zero		1


	//   ....[11]....
        /*01bc*/ 	.word	0x00000820
        /*01c0*/ 	.word	0x000000ff
        /*01c4*/ 	.word	0x00000068
        /*01c8*/ 	.short	0x0100
        /*01ca*/ 	.byte	0x04
	.zero		1


	//   ....[12]....
        /*01cc*/ 	.word	0x00000830
        /*01d0*/ 	.word	0x000000ff
        /*01d4*/ 	.word	0x00000050
        /*01d8*/ 	.short	0x0100
        /*01da*/ 	.byte	0x04
	.zero		1


	//   ....[13]....
        /*01dc*/ 	.word	0x00000840
        /*01e0*/ 	.word	0x000000ff
        /*01e4*/ 	.word	0x00000070
        /*01e8*/ 	.short	0x0100
        /*01ea*/ 	.byte	0x04
	.zero		1


	//   ....[14]....
        /*01ec*/ 	.word	0x00000850
        /*01f0*/ 	.word	0x000000ff
        /*01f4*/ 	.word	0x00000058
        /*01f8*/ 	.short	0x0100
        /*01fa*/ 	.byte	0x04
	.zero		1


	//   ....[15]....
        /*01fc*/ 	.word	0x00000860
        /*0200*/ 	.word	0x000000ff
        /*0204*/ 	.word	0x00000078
        /*0208*/ 	.short	0x0100
        /*020a*/ 	.byte	0x04
	.zero		1


	//   ....[16]....
        /*020c*/ 	.word	0x00000950
        /*0210*/ 	.word	0x000000ff
        /*0214*/ 	.word	0x00000080
        /*0218*/ 	.short	0x0100
        /*021a*/ 	.byte	0x04
	.zero		1


	//   ....[17]....
        /*021c*/ 	.word	0x00000960
        /*0220*/ 	.word	0x000000ff
        /*0224*/ 	.word	0x00000088
        /*0228*/ 	.short	0x0100
        /*022a*/ 	.byte	0x04
	.zero		1


	//   ....[18]....
        /*022c*/ 	.word	0x00000aa0
        /*0230*/ 	.word	0x000000ff
        /*0234*/ 	.word	0x00000090
        /*0238*/ 	.short	0x0100
        /*023a*/ 	.byte	0x06
	.zero		1


	//   ....[19]....
        /*023c*/ 	.word	0x00000ab0
        /*0240*/ 	.word	0x000000ff
        /*0244*/ 	.word	0x00000098
        /*0248*/ 	.short	0x0100
        /*024a*/ 	.byte	0x06
	.zero		1


	//   ....[20]....
        /*024c*/ 	.word	0x00000bf0
        /*0250*/ 	.word	0x000000ff
        /*0254*/ 	.word	0x000000a0
        /*0258*/ 	.short	0x0100
        /*025a*/ 	.byte	0x04
	.zero		1


	//   ....[21]....
        /*025c*/ 	.word	0x00000c00
        /*0260*/ 	.word	0x000000ff
        /*0264*/ 	.word	0x000000b0
        /*0268*/ 	.short	0x0100
        /*026a*/ 	.byte	0x04
	.zero		1


	//   ....[22]....
        /*026c*/ 	.word	0x00000c10
        /*0270*/ 	.word	0x000000ff
        /*0274*/ 	.word	0x000000a8
        /*0278*/ 	.short	0x0100
        /*027a*/ 	.byte	0x04
	.zero		1


	//   ....[23]....
        /*027c*/ 	.word	0x00000c20
        /*0280*/ 	.word	0x000000ff
        /*0284*/ 	.word	0x000000b8
        /*0288*/ 	.short	0x0100
        /*028a*/ 	.byte	0x04
	.zero		1


	//   ....[24]....
        /*028c*/ 	.word	0x00000d20
        /*0290*/ 	.word	0x000000ff
        /*0294*/ 	.word	0x000000c0
        /*0298*/ 	.short	0x0100
        /*029a*/ 	.byte	0x06
	.zero		1


	//   ....[25]....
        /*029c*/ 	.word	0x00001cf0
        /*02a0*/ 	.word	0x000000ff
        /*02a4*/ 	.word	0x00000020
        /*02a8*/ 	.short	0x010a
        /*02aa*/ 	.byte	0x07
	.zero		1


	//   ....[26]....
        /*02ac*/ 	.word	0x000020f0
        /*02b0*/ 	.word	0x000000ff
        /*02b4*/ 	.word	0x00000020
        /*02b8*/ 	.short	0x010a
        /*02ba*/ 	.byte	0x0b
	.zero		1


	//   ....[27]....
        /*02bc*/ 	.word	0x000022a0
        /*02c0*/ 	.word	0x000000ff
        /*02c4*/ 	.word	0x00000020
        /*02c8*/ 	.short	0x010a
        /*02ca*/ 	.byte	0x08
	.zero		1


	//   ....[28]....
        /*02cc*/ 	.word	0x000025f0
        /*02d0*/ 	.word	0x000000ff
        /*02d4*/ 	.word	0x00000088
        /*02d8*/ 	.short	0x0101
        /*02da*/ 	.byte	0x20
	.zero		1


	//   ....[29]....
        /*02dc*/ 	.word	0x00002620
        /*02e0*/ 	.word	0x000000ff
        /*02e4*/ 	.word	0x00000020
        /*02e8*/ 	.short	0x010a
        /*02ea*/ 	.byte	0x04
	.zero		1


	//   ....[30]....
        /*02ec*/ 	.word	0x00002810
        /*02f0*/ 	.word	0x000000ff
        /*02f4*/ 	.word	0x00000020
        /*02f8*/ 	.short	0x010a
        /*02fa*/ 	.byte	0x0b
	.zero		1


	//   ....[31]....
        /*02fc*/ 	.word	0x000029c0
        /*0300*/ 	.word	0x000000ff
        /*0304*/ 	.word	0x00000020
        /*0308*/ 	.short	0x010a
        /*030a*/ 	.byte	0x08
	.zero		1


	//   ....[32]....
        /*030c*/ 	.word	0x00002d00
        /*0310*/ 	.word	0x000000ff
        /*0314*/ 	.word	0x00000090
        /*0318*/ 	.short	0x010a
        /*031a*/ 	.byte	0x20
	.zero		1


	//   ....[33]....
        /*031c*/ 	.word	0x00002dc0
        /*0320*/ 	.word	0x000000ff
        /*0324*/ 	.word	0x00000000
        /*0328*/ 	.short	0x0101
        /*032a*/ 	.byte	0x04
	.zero		1


	//   ....[34]....
        /*032c*/ 	.word	0x000033b0
        /*0330*/ 	.word	0x000000ff
        /*0334*/ 	.word	0x00000000
        /*0338*/ 	.short	0x010a
        /*033a*/ 	.byte	0x04
	.zero		1


	//   ....[35]....
        /*033c*/ 	.word	0x00003450
        /*0340*/ 	.word	0x000000ff
        /*0344*/ 	.word	0x00000000
        /*0348*/ 	.short	0x010a
        /*034a*/ 	.byte	0x05
	.zero		1


	//   ....[36]....
        /*034c*/ 	.word	0x000034f0
        /*0350*/ 	.word	0x000000ff
        /*0354*/ 	.word	0x00000000
        /*0358*/ 	.short	0x010a
        /*035a*/ 	.byte	0x05
	.zero		1


	//   ....[37]....
        /*035c*/ 	.word	0x000035a0
        /*0360*/ 	.word	0x00000000
        /*0364*/ 	.word	0x00000000
        /*0368*/ 	.short	0x010a
        /*036a*/ 	.byte	0xff
	.zero		1


	//   ....[38]....
        /*036c*/ 	.word	0x000036f0
        /*0370*/ 	.word	0x000000ff
        /*0374*/ 	.word	0x00000098
        /*0378*/ 	.short	0x010a
        /*037a*/ 	.byte	0x04
	.zero		1


	//   ....[39]....
        /*037c*/ 	.word	0x00003790
        /*0380*/ 	.word	0x000000ff
        /*0384*/ 	.word	0x00000090
        /*0388*/ 	.short	0x010a
        /*038a*/ 	.byte	0x04
	.zero		1


	//   ....[40]....
        /*038c*/ 	.word	0x00003830
        /*0390*/ 	.word	0x000000ff
        /*0394*/ 	.word	0x00000000
        /*0398*/ 	.short	0x0101
        /*039a*/ 	.byte	0x05
	.zero		1


	//   ....[41]....
        /*039c*/ 	.word	0x00003870
        /*03a0*/ 	.word	0x000000ff
        /*03a4*/ 	.word	0x00000098
        /*03a8*/ 	.short	0x0106
        /*03aa*/ 	.byte	0x04
	.zero		1


	//   ....[42]....
        /*03ac*/ 	.word	0x000038b0
        /*03b0*/ 	.word	0x00000000
        /*03b4*/ 	.word	0x00000098
        /*03b8*/ 	.short	0x010a
        /*03ba*/ 	.byte	0xff
	.zero		1


	//   ....[43]....
        /*03bc*/ 	.word	0x00003b00
        /*03c0*/ 	.word	0x000000ff
        /*03c4*/ 	.word	0x00000008
        /*03c8*/ 	.short	0x010a
        /*03ca*/ 	.byte	0x05
	.zero		1


	//   ....[44]....
        /*03cc*/ 	.word	0x00003b20
        /*03d0*/ 	.word	0x000000ff
        /*03d4*/ 	.word	0x00000008
        /*03d8*/ 	.short	0x010a
        /*03da*/ 	.byte	0x05
	.zero		1


	//   ....[45]....
        /*03dc*/ 	.word	0x00003cb0
        /*03e0*/ 	.word	0x000000ff
        /*03e4*/ 	.word	0x00000008
        /*03e8*/ 	.short	0x010a
        /*03ea*/ 	.byte	0x05
	.zero		1


	//   ....[46]....
        /*03ec*/ 	.word	0x00003cd0
        /*03f0*/ 	.word	0x000000ff
        /*03f4*/ 	.word	0x00000008
        /*03f8*/ 	.short	0x010a
        /*03fa*/ 	.byte	0x05
	.zero		1


	//   ....[47]....
        /*03fc*/ 	.word	0x00003d90
        /*0400*/ 	.word	0x000000ff
        /*0404*/ 	.word	0x00000000
        /*0408*/ 	.short	0x0101
        /*040a*/ 	.byte	0x04
	.zero		1


	//   ....[48]....
        /*040c*/ 	.word	0x00004170
        /*0410*/ 	.word	0x000000ff
        /*0414*/ 	.word	0x00000090
        /*0418*/ 	.short	0x010a
        /*041a*/ 	.byte	0x17
	.zero		1


	//   ....[49]....
        /*041c*/ 	.word	0x00004210
        /*0420*/ 	.word	0x000000ff
        /*0424*/ 	.word	0x00000000
        /*0428*/ 	.short	0x0101
        /*042a*/ 	.byte	0x2e
	.zero		1


	//   ....[50]....
        /*042c*/ 	.word	0x00004250
        /*0430*/ 	.word	0x000000ff
        /*0434*/ 	.word	0x000000b0
        /*0438*/ 	.short	0x010a
        /*043a*/ 	.byte	0x1c
	.zero		1


	//   ....[51]....
        /*043c*/ 	.word	0x00004320
        /*0440*/ 	.word	0x000000ff
        /*0444*/ 	.word	0x00000000
        /*0448*/ 	.short	0x010a
        /*044a*/ 	.byte	0x04
	.zero		1


	//   ....[52]....
        /*044c*/ 	.word	0x00004390
        /*0450*/ 	.word	0x000000ff
        /*0454*/ 	.word	0x00000000
        /*0458*/ 	.short	0x010a
        /*045a*/ 	.byte	0x13
	.zero		1


	//   ....[53]....
        /*045c*/ 	.word	0x000044e0
        /*0460*/ 	.word	0x000000ff
        /*0464*/ 	.word	0x00000000
        /*0468*/ 	.short	0x010a
        /*046a*/ 	.byte	0x05
	.zero		1


	//   ....[54]....
        /*046c*/ 	.word	0x00004960
        /*0470*/ 	.word	0x000000ff
        /*0474*/ 	.word	0x00000000
        /*0478*/ 	.short	0x010a
        /*047a*/ 	.byte	0x04
	.zero		1


	//   ....[55]....
        /*047c*/ 	.word	0x00004a00
        /*0480*/ 	.word	0x00000000
        /*0484*/ 	.word	0x00000000
        /*0488*/ 	.short	0x010a
        /*048a*/ 	.byte	0xff
	.zero		1


	//   ....[56]....
        /*048c*/ 	.word	0x00004a40
        /*0490*/ 	.word	0x00000000
        /*0494*/ 	.word	0x00000000
        /*0498*/ 	.short	0x010a
        /*049a*/ 	.byte	0xff
	.zero		1


	//   ....[57]....
        /*049c*/ 	.word	0x00004ab0
        /*04a0*/ 	.word	0x000000ff
        /*04a4*/ 	.word	0x00000000
        /*04a8*/ 	.short	0x0101
        /*04aa*/ 	.byte	0x04
	.zero		1


	//   ....[58]....
        /*04ac*/ 	.word	0x00004af0
        /*04b0*/ 	.word	0x000000ff
        /*04b4*/ 	.word	0x000000c0
        /*04b8*/ 	.short	0x010a
        /*04ba*/ 	.byte	0x17
	.zero		1


	//   ....[59]....
        /*04bc*/ 	.word	0x00004b50
        /*04c0*/ 	.word	0x000000ff
        /*04c4*/ 	.word	0x00000000
        /*04c8*/ 	.short	0x0101
        /*04ca*/ 	.byte	0x04
	.zero		1


	//   ....[60]....
        /*04cc*/ 	.word	0x000052e0
        /*04d0*/ 	.word	0x000000ff
        /*04d4*/ 	.word	0x00000090
        /*04d8*/ 	.short	0x010a
        /*04da*/ 	.byte	0x14
	.zero		1


	//   ....[61]....
        /*04dc*/ 	.word	0x00005380
        /*04e0*/ 	.word	0x000000ff
        /*04e4*/ 	.word	0x00000000
        /*04e8*/ 	.short	0x0101
        /*04ea*/ 	.byte	0x2e
	.zero		1


	//   ....[62]....
        /*04ec*/ 	.word	0x000058b0
        /*04f0*/ 	.word	0x000000ff
        /*04f4*/ 	.word	0x00000088
        /*04f8*/ 	.short	0x010a
        /*04fa*/ 	.byte	0x14
	.zero		1


	//   ....[63]....
        /*04fc*/ 	.word	0x00005ea0
        /*0500*/ 	.word	0x000000ff
        /*0504*/ 	.word	0x00000060
        /*0508*/ 	.short	0x010a
        /*050a*/ 	.byte	0x14
	.zero		1


	//   ....[64]....
        /*050c*/ 	.word	0x00006010
        /*0510*/ 	.word	0x000000ff
        /*0514*/ 	.word	0x00000040
        /*0518*/ 	.short	0x010b
        /*051a*/ 	.byte	0x14
	.zero		1


	//   ....[65]....
        /*051c*/ 	.word	0x00006020
        /*0520*/ 	.word	0x000000ff
        /*0524*/ 	.word	0x00000000
        /*0528*/ 	.short	0x0101
        /*052a*/ 	.byte	0x34
	.zero		1


	//   ....[66]....
        /*052c*/ 	.word	0x00006030
        /*0530*/ 	.word	0x000000ff
        /*0534*/ 	.word	0x00000068
        /*0538*/ 	.short	0x010a
        /*053a*/ 	.byte	0x14
	.zero		1


	//   ....[67]....
        /*053c*/ 	.word	0x00006170
        /*0540*/ 	.word	0x000000ff
        /*0544*/ 	.word	0x00000048
        /*0548*/ 	.short	0x010b
        /*054a*/ 	.byte	0x14
	.zero		1


	//   ....[68]....
        /*054c*/ 	.word	0x00006180
        /*0550*/ 	.word	0x000000ff
        /*0554*/ 	.word	0x00000000
        /*0558*/ 	.short	0x0101
        /*055a*/ 	.byte	0x33
	.zero		1


	//   ....[69]....
        /*055c*/ 	.word	0x00006190
        /*0560*/ 	.word	0x000000ff
        /*0564*/ 	.word	0x00000070
        /*0568*/ 	.short	0x010a
        /*056a*/ 	.byte	0x14
	.zero		1


	//   ....[70]....
        /*056c*/ 	.word	0x000062f0
        /*0570*/ 	.word	0x000000ff
        /*0574*/ 	.word	0x00000050
        /*0578*/ 	.short	0x010b
        /*057a*/ 	.byte	0x14
	.zero		1


	//   ....[71]....
        /*057c*/ 	.word	0x00006300
        /*0580*/ 	.word	0x000000ff
        /*0584*/ 	.word	0x00000000
        /*0588*/ 	.short	0x0101
        /*058a*/ 	.byte	0x31
	.zero		1


	//   ....[72]....
        /*058c*/ 	.word	0x00006310
        /*0590*/ 	.word	0x000000ff
        /*0594*/ 	.word	0x00000078
        /*0598*/ 	.short	0x010a
        /*059a*/ 	.byte	0x14
	.zero		1


	//   ....[73]....
        /*059c*/ 	.word	0x000064b0
        /*05a0*/ 	.word	0x000000ff
        /*05a4*/ 	.word	0x00000058
        /*05a8*/ 	.short	0x010b
        /*05aa*/ 	.byte	0x14
	.zero		1


	//   ....[74]....
        /*05ac*/ 	.word	0x000064c0
        /*05b0*/ 	.word	0x000000ff
        /*05b4*/ 	.word	0x00000000
        /*05b8*/ 	.short	0x0101
        /*05ba*/ 	.byte	0x30
	.zero		1


	//   ....[75]....
        /*05bc*/ 	.word	0x000064f0
        /*05c0*/ 	.word	0x000000ff
        /*05c4*/ 	.word	0x00000060
        /*05c8*/ 	.short	0x010a
        /*05ca*/ 	.byte	0x14
	.zero		1


	//   ....[76]....
        /*05cc*/ 	.word	0x00006510
        /*05d0*/ 	.word	0x000000ff
        /*05d4*/ 	.word	0x00000068
        /*05d8*/ 	.short	0x010a
        /*05da*/ 	.byte	0x14
	.zero		1


	//   ....[77]....
        /*05dc*/ 	.word	0x00006530
        /*05e0*/ 	.word	0x000000ff
        /*05e4*/ 	.word	0x00000070
        /*05e8*/ 	.short	0x010a
        /*05ea*/ 	.byte	0x14
	.zero		1


	//   ....[78]....
        /*05ec*/ 	.word	0x00006570
        /*05f0*/ 	.word	0x00000000
        /*05f4*/ 	.word	0x00000078
        /*05f8*/ 	.short	0x010a
        /*05fa*/ 	.byte	0xff
	.zero		1


	//   ....[79]....
        /*05fc*/ 	.word	0x000068d0
        /*0600*/ 	.word	0x000000ff
        /*0604*/ 	.word	0x00000090
        /*0608*/ 	.short	0x010a
        /*060a*/ 	.byte	0x33
	.zero		1


	//   ....[80]....
        /*060c*/ 	.word	0x00006a40
        /*0610*/ 	.word	0x000000ff
        /*0614*/ 	.word	0x00000000
        /*0618*/ 	.short	0x0101
        /*061a*/ 	.byte	0x04
	.zero		1


	//   ....[81]....
        /*061c*/ 	.word	0x00007be0
        /*0620*/ 	.word	0x000000ff
        /*0624*/ 	.word	0x00000040
        /*0628*/ 	.short	0x010a
        /*062a*/ 	.byte	0x33
	.zero		1


	//   ....[82]....
        /*062c*/ 	.word	0x00007c20
        /*0630*/ 	.word	0x00000049
        /*0634*/ 	.word	0x000000a0
        /*0638*/ 	.short	0x010a
        /*063a*/ 	.byte	0xff
	.zero		1


	//   ....[83]....
        /*063c*/ 	.word	0x00007d10
        /*0640*/ 	.word	0x000000ff
        /*0644*/ 	.word	0x00000040
        /*0648*/ 	.short	0x010a
        /*064a*/ 	.byte	0x33
	.zero		1


	//   ....[84]....
        /*064c*/ 	.word	0x00007e00
        /*0650*/ 	.word	0x00000049
        /*0654*/ 	.word	0x000000a0
        /*0658*/ 	.short	0x010a
        /*065a*/ 	.byte	0xff
	.zero		1


	//   ....[85]....
        /*065c*/ 	.word	0x000085d0
        /*0660*/ 	.word	0x00000000
        /*0664*/ 	.word	0x00000000
        /*0668*/ 	.short	0x0101
        /*066a*/ 	.byte	0xff
	.zero		1


	//   ....[86]....
        /*066c*/ 	.word	0x000085e0
        /*0670*/ 	.word	0x00000002
        /*0674*/ 	.word	0x00000040
        /*0678*/ 	.short	0x010a
        /*067a*/ 	.byte	0xff
	.zero		1


	//   ....[87]....
        /*067c*/ 	.word	0x000086c0
        /*0680*/ 	.word	0x00000002
        /*0684*/ 	.word	0x00000040
        /*0688*/ 	.short	0x010a
        /*068a*/ 	.byte	0xff
	.zero		1


	//   ....[88]....
        /*068c*/ 	.word	0x00008f10
        /*0690*/ 	.word	0x00000000
        /*0694*/ 	.word	0x00000000
        /*0698*/ 	.short	0x0101
        /*069a*/ 	.byte	0xff
	.zero		1


	//   ....[89]....
        /*069c*/ 	.word	0x00008f30
        /*06a0*/ 	.word	0x00000006
        /*06a4*/ 	.word	0x00000040
        /*06a8*/ 	.short	0x010a
        /*06aa*/ 	.byte	0xff
	.zero		1


	//   ....[90]....
        /*06ac*/ 	.word	0x00009000
        /*06b0*/ 	.word	0x00000006
        /*06b4*/ 	.word	0x00000040
        /*06b8*/ 	.short	0x010a
        /*06ba*/ 	.byte	0xff
	.zero		1


	//   ....[91]....
        /*06bc*/ 	.word	0x00009840
        /*06c0*/ 	.word	0x0000000e
        /*06c4*/ 	.word	0x00000000
        /*06c8*/ 	.short	0x0101
        /*06ca*/ 	.byte	0xff
	.zero		1


	//   ....[92]....
        /*06cc*/ 	.word	0x00009860
        /*06d0*/ 	.word	0x00000000
        /*06d4*/ 	.word	0x00000040
        /*06d8*/ 	.short	0x010a
        /*06da*/ 	.byte	0xff
	.zero		1


	//   ....[93]....
        /*06dc*/ 	.word	0x00009930
        /*06e0*/ 	.word	0x00000000
        /*06e4*/ 	.word	0x00000040
        /*06e8*/ 	.short	0x010a
        /*06ea*/ 	.byte	0xff
	.zero		1


	//   ....[94]....
        /*06ec*/ 	.word	0x00009c40
        /*06f0*/ 	.word	0x00000049
        /*06f4*/ 	.word	0x00000000
        /*06f8*/ 	.short	0x0101
        /*06fa*/ 	.byte	0xff
	.zero		1


	//   ....[95]....
        /*06fc*/ 	.word	0x0000a1c0
        /*0700*/ 	.word	0x00000000
        /*0704*/ 	.word	0x00000000
        /*0708*/ 	.short	0x0101
        /*070a*/ 	.byte	0xff
	.zero		1


	//   ....[96]....
        /*070c*/ 	.word	0x0000a450
        /*0710*/ 	.word	0x000000ff
        /*0714*/ 	.word	0x00000000
        /*0718*/ 	.short	0x0101
        /*071a*/ 	.byte	0x04
	.zero		1


	//   ....[97]....
        /*071c*/ 	.word	0x0000a480
        /*0720*/ 	.word	0x00000000
        /*0724*/ 	.word	0x00000020
        /*0728*/ 	.short	0x010a
        /*072a*/ 	.byte	0xff
	.zero		1


	//   ....[98]....
        /*072c*/ 	.word	0x0000a4e0
        /*0730*/ 	.word	0x00000000
        /*0734*/ 	.word	0x00000020
        /*0738*/ 	.short	0x010a
        /*073a*/ 	.byte	0xff
	.zero		1


	//   ....[99]....
        /*073c*/ 	.word	0x0000a540
        /*0740*/ 	.word	0x00000000
        /*0744*/ 	.word	0x00000090
        /*0748*/ 	.short	0x010a
        /*074a*/ 	.byte	0xff
	.zero		1


	//   ....[100]....
        /*074c*/ 	.word	0x0000a5a0
        /*0750*/ 	.word	0x00000000
        /*0754*/ 	.word	0x00000000
        /*0758*/ 	.short	0x010a
        /*075a*/ 	.byte	0xff
	.zero		1


	//   ....[101]....
        /*075c*/ 	.word	0x0000a600
        /*0760*/ 	.word	0x00000000
        /*0764*/ 	.word	0x00000000
        /*0768*/ 	.short	0x010a
        /*076a*/ 	.byte	0xff
	.zero		1


	//   ....[102]....
        /*076c*/ 	.word	0x0000a660
        /*0770*/ 	.word	0x00000000
        /*0774*/ 	.word	0x00000000
        /*0778*/ 	.short	0x010a
        /*077a*/ 	.byte	0xff
	.zero		1


	//   ....[103]....
        /*077c*/ 	.word	0x0000a6c0
        /*0780*/ 	.word	0x00000004
        /*0784*/ 	.word	0x00000098
        /*0788*/ 	.short	0x010a
        /*078a*/ 	.byte	0xff
	.zero		1


	//   ....[104]....
        /*078c*/ 	.word	0x0000a720
        /*0790*/ 	.word	0x00000004
        /*0794*/ 	.word	0x00000090
        /*0798*/ 	.short	0x010a
        /*079a*/ 	.byte	0xff
	.zero		1


	//   ....[105]....
        /*079c*/ 	.word	0x0000a780
        /*07a0*/ 	.word	0x00000005
        /*07a4*/ 	.word	0x00000008
        /*07a8*/ 	.short	0x010a
        /*07aa*/ 	.byte	0xff
	.zero		1


	//   ....[106]....
        /*07ac*/ 	.word	0x0000a870
        /*07b0*/ 	.word	0x00000003
        /*07b4*/ 	.word	0x00000008
        /*07b8*/ 	.short	0x010a
        /*07ba*/ 	.byte	0xff
	.zero		1


	//   ....[107]....
        /*07bc*/ 	.word	0x0000a8d0
        /*07c0*/ 	.word	0x00000004
        /*07c4*/ 	.word	0x00000090
        /*07c8*/ 	.short	0x010a
        /*07ca*/ 	.byte	0xff
	.zero		1


	//   ....[108]....
        /*07cc*/ 	.word	0x0000a930
        /*07d0*/ 	.word	0x00000004
        /*07d4*/ 	.word	0x000000b0
        /*07d8*/ 	.short	0x010a
        /*07da*/ 	.byte	0xff
	.zero		1


	//   ....[109]....
        /*07dc*/ 	.word	0x0000a990
        /*07e0*/ 	.word	0x00000004
        /*07e4*/ 	.word	0x00000000
        /*07e8*/ 	.short	0x010a
        /*07ea*/ 	.byte	0xff
	.zero		1


	//   ....[110]....
        /*07ec*/ 	.word	0x0000a9f0
        /*07f0*/ 	.word	0x00000000
        /*07f4*/ 	.word	0x00000000
        /*07f8*/ 	.short	0x010a
        /*07fa*/ 	.byte	0xff
	.zero		1


	//   ....[111]....
        /*07fc*/ 	.word	0x0000aa50
        /*0800*/ 	.word	0x00000000
        /*0804*/ 	.word	0x000000c0
        /*0808*/ 	.short	0x010a
        /*080a*/ 	.byte	0xff
	.zero		1


	//   ....[112]....
        /*080c*/ 	.word	0x0000aab0
        /*0810*/ 	.word	0x00000000
        /*0814*/ 	.word	0x00000090
        /*0818*/ 	.short	0x010a
        /*081a*/ 	.byte	0xff
	.zero		1


	//   ....[113]....
        /*081c*/ 	.word	0x0000ab10
        /*0820*/ 	.word	0x00000003
        /*0824*/ 	.word	0x00000088
        /*0828*/ 	.short	0x010a
        /*082a*/ 	.byte	0xff
	.zero		1


	//   ....[114]....
        /*082c*/ 	.word	0x0000ab70
        /*0830*/ 	.word	0x00000000
        /*0834*/ 	.word	0x00000060
        /*0838*/ 	.short	0x010a
        /*083a*/ 	.byte	0xff
	.zero		1


	//   ....[115]....
        /*083c*/ 	.word	0x0000abd0
        /*0840*/ 	.word	0x00000000
        /*0844*/ 	.word	0x00000068
        /*0848*/ 	.short	0x010a
        /*084a*/ 	.byte	0xff
	.zero		1


	//   ....[116]....
        /*084c*/ 	.word	0x0000ac30
        /*0850*/ 	.word	0x00000000
        /*0854*/ 	.word	0x00000070
        /*0858*/ 	.short	0x010a
        /*085a*/ 	.byte	0xff
	.zero		1


	//   ....[117]....
        /*085c*/ 	.word	0x0000ac90
        /*0860*/ 	.word	0x00000000
        /*0864*/ 	.word	0x00000078
        /*0868*/ 	.short	0x010a
        /*086a*/ 	.byte	0xff
	.zero		1


	//   ....[118]....
        /*086c*/ 	.word	0x0000acf0
        /*0870*/ 	.word	0x00000000
        /*0874*/ 	.word	0x00000060
        /*0878*/ 	.short	0x010a
        /*087a*/ 	.byte	0xff
	.zero		1


	//   ....[119]....
        /*087c*/ 	.word	0x0000ad50
        /*0880*/ 	.word	0x00000000
        /*0884*/ 	.word	0x00000068
        /*0888*/ 	.short	0x010a
        /*088a*/ 	.byte	0xff
	.zero		1


	//   ....[120]....
        /*088c*/ 	.word	0x0000adb0
        /*0890*/ 	.word	0x00000000
        /*0894*/ 	.word	0x00000070
        /*0898*/ 	.short	0x010a
        /*089a*/ 	.byte	0xff
	.zero		1


	//   ....[121]....
        /*089c*/ 	.word	0x0000ae10
        /*08a0*/ 	.word	0x00000000
        /*08a4*/ 	.word	0x00000090
        /*08a8*/ 	.short	0x010a
        /*08aa*/ 	.byte	0xff
	.zero		1


	//   ....[122]....
        /*08ac*/ 	.word	0x0000ae70
        /*08b0*/ 	.word	0x00000002
        /*08b4*/ 	.word	0x00000040
        /*08b8*/ 	.short	0x010a
        /*08ba*/ 	.byte	0xff
	.zero		1


	//   ....[123]....
        /*08bc*/ 	.word	0x0000aec0
        /*08c0*/ 	.word	0x00000049
        /*08c4*/ 	.word	0x000000a0
        /*08c8*/ 	.short	0x010a
        /*08ca*/ 	.byte	0xff
	.zero		1


	//   ....[124]....
        /*08cc*/ 	.word	0x0000af10
        /*08d0*/ 	.word	0x00000002
        /*08d4*/ 	.word	0x00000040
        /*08d8*/ 	.short	0x010a
        /*08da*/ 	.byte	0xff
	.zero		1


	//   ....[125]....
        /*08dc*/ 	.word	0x0000af60
        /*08e0*/ 	.word	0x00000006
        /*08e4*/ 	.word	0x00000040
        /*08e8*/ 	.short	0x010a
        /*08ea*/ 	.byte	0xff
	.zero		1


	//   ....[126]....
        /*08ec*/ 	.word	0x0000afb0
        /*08f0*/ 	.word	0x00000000
        /*08f4*/ 	.word	0x00000040
        /*08f8*/ 	.short	0x010a
        /*08fa*/ 	.byte	0xff
	.zero		1


	//----- nvinfo : EIATTR_NUM_MBARRIERS
	.align		4
.L_47:
        /*08fc*/ 	.byte	0x03, 0x38
        /*08fe*/ 	.short	0x0019


	//----- nvinfo : EIATTR_EXIT_INSTR_OFFSETS
	.align		4
        /*0900*/ 	.byte	0x04, 0x1c
        /*0902*/ 	.short	(.L_49 - .L_48)


	//   ....[0]....
.L_48:
        /*0904*/ 	.word	0x000035d0


	//   ....[1]....
        /*0908*/ 	.word	0x00003880


	//   ....[2]....
        /*090c*/ 	.word	0x000038e0


	//   ....[3]....
        /*0910*/ 	.word	0x00004d80


	//   ....[4]....
        /*0914*/ 	.word	0x000065a0


	//   ....[5]....
        /*0918*/ 	.word	0x000065e0


	//   ....[6]....
        /*091c*/ 	.word	0x0000a330


	//   ....[7]....
        /*0920*/ 	.word	0x0000a3b0


	//   ....[8]....
        /*0924*/ 	.word	0x0000a3e0


	//   ....[9]....
        /*0928*/ 	.word	0x0000a460


	//----- nvinfo : EIATTR_MAX_THREADS
	.align		4
.L_49:
        /*092c*/ 	.byte	0x04, 0x05
        /*092e*/ 	.short	(.L_51 - .L_50)
.L_50:
        /*0930*/ 	.word	0x00000100
        /*0934*/ 	.word	0x00000001
        /*0938*/ 	.word	0x00000001


	//----- nvinfo : EIATTR_CRS_STACK_SIZE
	.align		4
.L_51:
        /*093c*/ 	.byte	0x04, 0x1e
        /*093e*/ 	.short	(.L_53 - .L_52)
.L_52:
        /*0940*/ 	.word	0x00000000


	//----- nvinfo : EIATTR_CBANK_PARAM_SIZE
	.align		4
.L_53:
        /*0944*/ 	.byte	0x03, 0x19
        /*0946*/ 	.short	0x0900


	//----- nvinfo : EIATTR_PARAM_CBANK
	.align		4
        /*0948*/ 	.byte	0x04, 0x0a
        /*094a*/ 	.short	(.L_55 - .L_54)
	.align		4
.L_54:
        /*094c*/ 	.word	index@(.nv.constant0._ZN7cutlass13device_kernelINS_4conv6kernel13ConvUniversalINS1_16ConvProblemShapeILNS1_8OperatorE2ELi3EEENS1_10collective14CollectiveConvINS1_47MainloopSm100TmaUmmaWarpSpecializedImplicitGemmILS5_2ELi4ELi3ELi1ELi2EN4cute5tupleIJNSA_1CILi2EEENSC_ILi1EEESE_EEEEENSB_IJNSC_ILi256EEENSB_IJNSC_ILi64EEEEEESJ_EEENS_10tfloat32_tESL_NSA_8TiledMMAINSA_8MMA_AtomIJNSA_23SM100_MMA_TF32_2x1SM_SSISL_SL_fLi256ELi64ELNSA_4UMMA5MajorE1ELSQ_1ELNSP_7ScaleInE0ELSR_0EEEEEENSA_6LayoutINSB_IJSE_SE_SE_EEENSB_IJNSC_ILi0EEESW_SW_EEEEENSB_IJNSA_10UnderscoreESZ_SZ_EEEEENS7_6detail27Sm100ImplicitGemmTileTraitsINSA_18SM100_TMA_2SM_LOADENSA_14ComposedLayoutINSA_7SwizzleILi2ELi5ELi2EEENSA_18smem_ptr_flag_bitsILi32EEENSU_INSB_IJNSC_ILi32EEENSC_ILi4EEEEEENSB_IJSE_S1A_EEEEEEEvEENS13_INSA_25SM100_TMA_2SM_LOAD_IM2COLES1F_vEEEENS_8epilogue10collective18CollectiveEpilogueINS1K_23Sm100TmaWarpSpecializedILi4ELi2ELi16ELb1ELb0EEEJNSB_IJNSC_ILi128EEESJ_SJ_EEENSB_IJNSU_IS1P_SE_EENSU_INSC_ILi16EEESE_EEEEESL_NSB_IJlNSB_IJSE_lllEEESW_EEESL_S1W_NS1K_6fusion15FusionCallbacksIS1O_NS1X_17LinearCombinationISL_fSL_fLNS_15FloatRoundStyleE2EEES1Q_S1U_JEEENSA_5SM1004TMEM4LOAD26SM100_TMEM_LOAD_32dp32b16xENSA_13SM90_TMA_LOADENS15_INS16_ILi2ELi4ELi3EEES19_NSU_INSB_IJNSC_ILi8EEES1S_EEENSB_IJS1S_SE_EEEEEEENSA_39AutoVectorizingCopyWithAssumedAlignmentILi128EEENSA_14SM90_TMA_STOREES2D_S2F_S2F_EEEvvEEEEvNT_6ParamsE)
        /*0950*/ 	.short	0x0380
        /*0952*/ 	.short	0x0900


	//----- nvinfo : EIATTR_SW_WAR
	.align		4
.L_55:
        /*0954*/ 	.byte	0x04, 0x36
        /*0956*/ 	.short	(.L_57 - .L_56)
.L_56:
        /*0958*/ 	.word	0x00000008
.L_57:


//--------------------- .nv.callgraph             --------------------------
	.section	.nv.callgraph,"",@"SHT_CUDA_CALLGRAPH"
	.align	4
	.sectionentsize	8
	.align		4
        /*0000*/ 	.word	0x00000000
	.align		4
        /*0004*/ 	.word	0xffffffff
	.align		4
        /*0008*/ 	.word	index@(_ZN7cutlass13device_kernelINS_4conv6kernel13ConvUniversalINS1_16ConvProblemShapeILNS1_8OperatorE2ELi3EEENS1_10collective14CollectiveConvINS1_47MainloopSm100TmaUmmaWarpSpecializedImplicitGemmILS5_2ELi4ELi3ELi1ELi2EN4cute5tupleIJNSA_1CILi2EEENSC_ILi1EEESE_EEEEENSB_IJNSC_ILi256EEENSB_IJNSC_ILi64EEEEEESJ_EEENS_10tfloat32_tESL_NSA_8TiledMMAINSA_8MMA_AtomIJNSA_23SM100_MMA_TF32_2x1SM_SSISL_SL_fLi256ELi64ELNSA_4UMMA5MajorE1ELSQ_1ELNSP_7ScaleInE0ELSR_0EEEEEENSA_6LayoutINSB_IJSE_SE_SE_EEENSB_IJNSC_ILi0EEESW_SW_EEEEENSB_IJNSA_10UnderscoreESZ_SZ_EEEEENS7_6detail27Sm100ImplicitGemmTileTraitsINSA_18SM100_TMA_2SM_LOADENSA_14ComposedLayoutINSA_7SwizzleILi2ELi5ELi2EEENSA_18smem_ptr_flag_bitsILi32EEENSU_INSB_IJNSC_ILi32EEENSC_ILi4EEEEEENSB_IJSE_S1A_EEEEEEEvEENS13_INSA_25SM100_TMA_2SM_LOAD_IM2COLES1F_vEEEENS_8epilogue10collective18CollectiveEpilogueINS1K_23Sm100TmaWarpSpecializedILi4ELi2ELi16ELb1ELb0EEEJNSB_IJNSC_ILi128EEESJ_SJ_EEENSB_IJNSU_IS1P_SE_EENSU_INSC_ILi16EEESE_EEEEESL_NSB_IJlNSB_IJSE_lllEEESW_EEESL_S1W_NS1K_6fusion15FusionCallbacksIS1O_NS1X_17LinearCombinationISL_fSL_fLNS_15FloatRoundStyleE2EEES1Q_S1U_JEEENSA_5SM1004TMEM4LOAD26SM100_TMEM_LOAD_32dp32b16xENSA_13SM90_TMA_LOADENS15_INS16_ILi2ELi4ELi3EEES19_NSU_INSB_IJNSC_ILi8EEES1S_EEENSB_IJS1S_SE_EEEEEEENSA_39AutoVectorizingCopyWithAssumedAlignmentILi128EEENSA_14SM90_TMA_STOREES2D_S2F_S2F_EEEvvEEEEvNT_6ParamsE)
	.align		4
        /*000c*/ 	.word	index@(__assertfail)
	.align		4
        /*0010*/ 	.word	0x00000000
	.align		4
        /*0014*/ 	.word	0xfffffffe
	.align		4
        /*0018*/ 	.word	0x00000000
	.align		4
        /*001c*/ 	.word	0xfffffffd
	.align		4
        /*0020*/ 	.word	0x00000000
	.align		4
        /*0024*/ 	.word	0xfffffffc


//--------------------- .nv.constant4             --------------------------
	.section	.nv.constant4,"a",@progbits
	.align	8
	.align		8
.nv.constant4:
        /*0000*/ 	.dword	__assertfail
	.align		8
        /*0008*/ 	.dword	__unnamed_1
	.align		8
        /*0010*/ 	.dword	__unnamed_2
	.align		8
        /*0018*/ 	.dword	_ZN39_INTERNAL_dfe8adc2_4_k_cu_eb4c2786_43844cuda3std3__45__cpo5beginE
	.align		8
        /*0020*/ 	.dword	_ZN39_INTERNAL_dfe8adc2_4_k_cu_eb4c2786_43844cuda3std3__45__cpo3endE
	.align		8
        /*0028*/ 	.dword	_ZN39_INTERNAL_dfe8adc2_4_k_cu_eb4c2786_43844cuda3std3__45__cpo6cbeginE
	.align		8
        /*0030*/ 	.dword	_ZN39_INTERNAL_dfe8adc2_4_k_cu_eb4c2786_43844cuda3std3__45__cpo4cendE
	.align		8
        /*0038*/ 	.dword	_ZN39_INTERNAL_dfe8adc2_4_k_cu_eb4c2786_43844cuda3std3__441_GLOBAL__N__dfe8adc2_4_k_cu_eb4c2786_43846ignoreE
	.align		8
        /*0040*/ 	.dword	_ZN39_INTERNAL_dfe8adc2_4_k_cu_eb4c2786_43844cuda3std3__419piecewise_constructE
	.align		8
        /*0048*/ 	.dword	_ZN39_INTERNAL_dfe8adc2_4_k_cu_eb4c2786_43844cuda3std3__48in_placeE
	.align		8
        /*0050*/ 	.dword	_ZN39_INTERNAL_dfe8adc2_4_k_cu_eb4c2786_43844cuda3std6ranges3__45__cpo4swapE
	.align		8
        /*0058*/ 	.dword	_ZN39_INTERNAL_dfe8adc2_4_k_cu_eb4c2786_43844cuda3std6ranges3__45__cpo9iter_moveE
	.align		8
        /*0060*/ 	.dword	_ZN39_INTERNAL_dfe8adc2_4_k_cu_eb4c2786_43844cute7productE
	.align		8
        /*0068*/ 	.dword	_ZN39_INTERNAL_dfe8adc2_4_k_cu_eb4c2786_43844cute1_E
	.align		8
        /*0070*/ 	.dword	$str$27
	.align		8
        /*0078*/ 	.dword	$str$28
	.align		8
        /*0080*/ 	.dword	$str$29
	.align		8
        /*0088*/ 	.dword	$str$30


//--------------------- .text._ZN7cutlass13device_kernelINS_4conv6kernel13ConvUniversalINS1_16ConvProblemShapeILNS1_8OperatorE2ELi3EEENS1_10collective14CollectiveConvINS1_47MainloopSm100TmaUmmaWarpSpecializedImplicitGemmILS5_2ELi4ELi3ELi1ELi2EN4cute5tupleIJNSA_1CILi2EEENSC_ILi1EEESE_EEEEENSB_IJNSC_ILi256EEENSB_IJNSC_ILi64EEEEEESJ_EEENS_10tfloat32_tESL_NSA_8TiledMMAINSA_8MMA_AtomIJNSA_23SM100_MMA_TF32_2x1SM_SSISL_SL_fLi256ELi64ELNSA_4UMMA5MajorE1ELSQ_1ELNSP_7ScaleInE0ELSR_0EEEEEENSA_6LayoutINSB_IJSE_SE_SE_EEENSB_IJNSC_ILi0EEESW_SW_EEEEENSB_IJNSA_10UnderscoreESZ_SZ_EEEEENS7_6detail27Sm100ImplicitGemmTileTraitsINSA_18SM100_TMA_2SM_LOADENSA_14ComposedLayoutINSA_7SwizzleILi2ELi5ELi2EEENSA_18smem_ptr_flag_bitsILi32EEENSU_INSB_IJNSC_ILi32EEENSC_ILi4EEEEEENSB_IJSE_S1A_EEEEEEEvEENS13_INSA_25SM100_TMA_2SM_LOAD_IM2COLES1F_vEEEENS_8epilogue10collective18CollectiveEpilogueINS1K_23Sm100TmaWarpSpecializedILi4ELi2ELi16ELb1ELb0EEEJNSB_IJNSC_ILi128EEESJ_SJ_EEENSB_IJNSU_IS1P_SE_EENSU_INSC_ILi16EEESE_EEEEESL_NSB_IJlNSB_IJSE_lllEEESW_EEESL_S1W_NS1K_6fusion15FusionCallbacksIS1O_NS1X_17LinearCombinationISL_fSL_fLNS_15FloatRoundStyleE2EEES1Q_S1U_JEEENSA_5SM1004TMEM4LOAD26SM100_TMEM_LOAD_32dp32b16xENSA_13SM90_TMA_LOADENS15_INS16_ILi2ELi4ELi3EEES19_NSU_INSB_IJNSC_ILi8EEES1S_EEENSB_IJS1S_SE_EEEEEEENSA_39AutoVectorizingCopyWithAssumedAlignmentILi128EEENSA_14SM90_TMA_STOREES2D_S2F_S2F_EEEvvEEEEvNT_6ParamsE --------------------------
	.section	.text._ZN7cutlass13device_kernelINS_4conv6kernel13ConvUniversalINS1_16ConvProblemShapeILNS1_8OperatorE2ELi3EEENS1_10collective14CollectiveConvINS1_47MainloopSm100TmaUmmaWarpSpecializedImplicitGemmILS5_2ELi4ELi3ELi1ELi2EN4cute5tupleIJNSA_1CILi2EEENSC_ILi1EEESE_EEEEENSB_IJNSC_ILi256EEENSB_IJNSC_ILi64EEEEEESJ_EEENS_10tfloat32_tESL_NSA_8TiledMMAINSA_8MMA_AtomIJNSA_23SM100_MMA_TF32_2x1SM_SSISL_SL_fLi256ELi64ELNSA_4UMMA5MajorE1ELSQ_1ELNSP_7ScaleInE0ELSR_0EEEEEENSA_6LayoutINSB_IJSE_SE_SE_EEENSB_IJNSC_ILi0EEESW_SW_EEEEENSB_IJNSA_10UnderscoreESZ_SZ_EEEEENS7_6detail27Sm100ImplicitGemmTileTraitsINSA_18SM100_TMA_2SM_LOADENSA_14ComposedLayoutINSA_7SwizzleILi2ELi5ELi2EEENSA_18smem_ptr_flag_bitsILi32EEENSU_INSB_IJNSC_ILi32EEENSC_ILi4EEEEEENSB_IJSE_S1A_EEEEEEEvEENS13_INSA_25SM100_TMA_2SM_LOAD_IM2COLES1F_vEEEENS_8epilogue10collective18CollectiveEpilogueINS1K_23Sm100TmaWarpSpecializedILi4ELi2ELi16ELb1ELb0EEEJNSB_IJNSC_ILi128EEESJ_SJ_EEENSB_IJNSU_IS1P_SE_EENSU_INSC_ILi16EEESE_EEEEESL_NSB_IJlNSB_IJSE_lllEEESW_EEESL_S1W_NS1K_6fusion15FusionCallbacksIS1O_NS1X_17LinearCombinationISL_fSL_fLNS_15FloatRoundStyleE2EEES1Q_S1U_JEEENSA_5SM1004TMEM4LOAD26SM100_TMEM_LOAD_32dp32b16xENSA_13SM90_TMA_LOADENS15_INS16_ILi2ELi4ELi3EEES19_NSU_INSB_IJNSC_ILi8EEES1S_EEENSB_IJS1S_SE_EEEEEEENSA_39AutoVectorizingCopyWithAssumedAlignmentILi128EEENSA_14SM90_TMA_STOREES2D_S2F_S2F_EEEvvEEEEvNT_6ParamsE,"ax",@progbits
	.align	128
.text._ZN7cutlass13device_kernelINS_4conv6kernel13ConvUniversalINS1_16ConvProblemShapeILNS1_8OperatorE2ELi3EEENS1_10collective14CollectiveConvINS1_47MainloopSm100TmaUmmaWarpSpecializedImplicitGemmILS5_2ELi4ELi3ELi1ELi2EN4cute5tupleIJNSA_1CILi2EEENSC_ILi1EEESE_EEEEENSB_IJNSC_ILi256EEENSB_IJNSC_ILi64EEEEEESJ_EEENS_10tfloat32_tESL_NSA_8TiledMMAINSA_8MMA_AtomIJNSA_23SM100_MMA_TF32_2x1SM_SSISL_SL_fLi256ELi64ELNSA_4UMMA5MajorE1ELSQ_1ELNSP_7ScaleInE0ELSR_0EEEEEENSA_6LayoutINSB_IJSE_SE_SE_EEENSB_IJNSC_ILi0EEESW_SW_EEEEENSB_IJNSA_10UnderscoreESZ_SZ_EEEEENS7_6detail27Sm100ImplicitGemmTileTraitsINSA_18SM100_TMA_2SM_LOADENSA_14ComposedLayoutINSA_7SwizzleILi2ELi5ELi2EEENSA_18smem_ptr_flag_bitsILi32EEENSU_INSB_IJNSC_ILi32EEENSC_ILi4EEEEEENSB_IJSE_S1A_EEEEEEEvEENS13_INSA_25SM100_TMA_2SM_LOAD_IM2COLES1F_vEEEENS_8epilogue10collective18CollectiveEpilogueINS1K_23Sm100TmaWarpSpecializedILi4ELi2ELi16ELb1ELb0EEEJNSB_IJNSC_ILi128EEESJ_SJ_EEENSB_IJNSU_IS1P_SE_EENSU_INSC_ILi16EEESE_EEEEESL_NSB_IJlNSB_IJSE_lllEEESW_EEESL_S1W_NS1K_6fusion15FusionCallbacksIS1O_NS1X_17LinearCombinationISL_fSL_fLNS_15FloatRoundStyleE2EEES1Q_S1U_JEEENSA_5SM1004TMEM4LOAD26SM100_TMEM_LOAD_32dp32b16xENSA_13SM90_TMA_LOADENS15_INS16_ILi2ELi4ELi3EEES19_NSU_INSB_IJNSC_ILi8EEES1S_EEENSB_IJS1S_SE_EEEEEEENSA_39AutoVectorizingCopyWithAssumedAlignmentILi128EEENSA_14SM90_TMA_STOREES2D_S2F_S2F_EEEvvEEEEvNT_6ParamsE:
        .type           _ZN7cutlass13device_kernelINS_4conv6kernel13ConvUniversalINS1_16ConvProblemShapeILNS1_8OperatorE2ELi3EEENS1_10collective14CollectiveConvINS1_47MainloopSm100TmaUmmaWarpSpecializedImplicitGemmILS5_2ELi4ELi3ELi1ELi2EN4cute5tupleIJNSA_1CILi2EEENSC_ILi1EEESE_EEEEENSB_IJNSC_ILi256EEENSB_IJNSC_ILi64EEEEEESJ_EEENS_10tfloat32_tESL_NSA_8TiledMMAINSA_8MMA_AtomIJNSA_23SM100_MMA_TF32_2x1SM_SSISL_SL_fLi256ELi64ELNSA_4UMMA5MajorE1ELSQ_1ELNSP_7ScaleInE0ELSR_0EEEEEENSA_6LayoutINSB_IJSE_SE_SE_EEENSB_IJNSC_ILi0EEESW_SW_EEEEENSB_IJNSA_10UnderscoreESZ_SZ_EEEEENS7_6detail27Sm100ImplicitGemmTileTraitsINSA_18SM100_TMA_2SM_LOADENSA_14ComposedLayoutINSA_7SwizzleILi2ELi5ELi2EEENSA_18smem_ptr_flag_bitsILi32EEENSU_INSB_IJNSC_ILi32EEENSC_ILi4EEEEEENSB_IJSE_S1A_EEEEEEEvEENS13_INSA_25SM100_TMA_2SM_LOAD_IM2COLES1F_vEEEENS_8epilogue10collective18CollectiveEpilogueINS1K_23Sm100TmaWarpSpecializedILi4ELi2ELi16ELb1ELb0EEEJNSB_IJNSC_ILi128EEESJ_SJ_EEENSB_IJNSU_IS1P_SE_EENSU_INSC_ILi16EEESE_EEEEESL_NSB_IJlNSB_IJSE_lllEEESW_EEESL_S1W_NS1K_6fusion15FusionCallbacksIS1O_NS1X_17LinearCombinationISL_fSL_fLNS_15FloatRoundStyleE2EEES1Q_S1U_JEEENSA_5SM1004TMEM4LOAD26SM100_TMEM_LOAD_32dp32b16xENSA_13SM90_TMA_LOADENS15_INS16_ILi2ELi4ELi3EEES19_NSU_INSB_IJNSC_ILi8EEES1S_EEENSB_IJS1S_SE_EEEEEEENSA_39AutoVectorizingCopyWithAssumedAlignmentILi128EEENSA_14SM90_TMA_STOREES2D_S2F_S2F_EEEvvEEEEvNT_6ParamsE,@function
        .size           _ZN7cutlass13device_kernelINS_4conv6kernel13ConvUniversalINS1_16ConvProblemShapeILNS1_8OperatorE2ELi3EEENS1_10collective14CollectiveConvINS1_47MainloopSm100TmaUmmaWarpSpecializedImplicitGemmILS5_2ELi4ELi3ELi1ELi2EN4cute5tupleIJNSA_1CILi2EEENSC_ILi1EEESE_EEEEENSB_IJNSC_ILi256EEENSB_IJNSC_ILi64EEEEEESJ_EEENS_10tfloat32_tESL_NSA_8TiledMMAINSA_8MMA_AtomIJNSA_23SM100_MMA_TF32_2x1SM_SSISL_SL_fLi256ELi64ELNSA_4UMMA5MajorE1ELSQ_1ELNSP_7ScaleInE0ELSR_0EEEEEENSA_6LayoutINSB_IJSE_SE_SE_EEENSB_IJNSC_ILi0EEESW_SW_EEEEENSB_IJNSA_10UnderscoreESZ_SZ_EEEEENS7_6detail27Sm100ImplicitGemmTileTraitsINSA_18SM100_TMA_2SM_LOADENSA_14ComposedLayoutINSA_7SwizzleILi2ELi5ELi2EEENSA_18smem_ptr_flag_bitsILi32EEENSU_INSB_IJNSC_ILi32EEENSC_ILi4EEEEEENSB_IJSE_S1A_EEEEEEEvEENS13_INSA_25SM100_TMA_2SM_LOAD_IM2COLES1F_vEEEENS_8epilogue10collective18CollectiveEpilogueINS1K_23Sm100TmaWarpSpecializedILi4ELi2ELi16ELb1ELb0EEEJNSB_IJNSC_ILi128EEESJ_SJ_EEENSB_IJNSU_IS1P_SE_EENSU_INSC_ILi16EEESE_EEEEESL_NSB_IJlNSB_IJSE_lllEEESW_EEESL_S1W_NS1K_6fusion15FusionCallbacksIS1O_NS1X_17LinearCombinationISL_fSL_fLNS_15FloatRoundStyleE2EEES1Q_S1U_JEEENSA_5SM1004TMEM4LOAD26SM100_TMEM_LOAD_32dp32b16xENSA_13SM90_TMA_LOADENS15_INS16_ILi2ELi4ELi3EEES19_NSU_INSB_IJNSC_ILi8EEES1S_EEENSB_IJS1S_SE_EEEEEEENSA_39AutoVectorizingCopyWithAssumedAlignmentILi128EEENSA_14SM90_TMA_STOREES2D_S2F_S2F_EEEvvEEEEvNT_6ParamsE,(.L_x_187 - _ZN7cutlass13device_kernelINS_4conv6kernel13ConvUniversalINS1_16ConvProblemShapeILNS1_8OperatorE2ELi3EEENS1_10collective14CollectiveConvINS1_47MainloopSm100TmaUmmaWarpSpecializedImplicitGemmILS5_2ELi4ELi3ELi1ELi2EN4cute5tupleIJNSA_1CILi2EEENSC_ILi1EEESE_EEEEENSB_IJNSC_ILi256EEENSB_IJNSC_ILi64EEEEEESJ_EEENS_10tfloat32_tESL_NSA_8TiledMMAINSA_8MMA_AtomIJNSA_23SM100_MMA_TF32_2x1SM_SSISL_SL_fLi256ELi64ELNSA_4UMMA5MajorE1ELSQ_1ELNSP_7ScaleInE0ELSR_0EEEEEENSA_6LayoutINSB_IJSE_SE_SE_EEENSB_IJNSC_ILi0EEESW_SW_EEEEENSB_IJNSA_10UnderscoreESZ_SZ_EEEEENS7_6detail27Sm100ImplicitGemmTileTraitsINSA_18SM100_TMA_2SM_LOADENSA_14ComposedLayoutINSA_7SwizzleILi2ELi5ELi2EEENSA_18smem_ptr_flag_bitsILi32EEENSU_INSB_IJNSC_ILi32EEENSC_ILi4EEEEEENSB_IJSE_S1A_EEEEEEEvEENS13_INSA_25SM100_TMA_2SM_LOAD_IM2COLES1F_vEEEENS_8epilogue10collective18CollectiveEpilogueINS1K_23Sm100TmaWarpSpecializedILi4ELi2ELi16ELb1ELb0EEEJNSB_IJNSC_ILi128EEESJ_SJ_EEENSB_IJNSU_IS1P_SE_EENSU_INSC_ILi16EEESE_EEEEESL_NSB_IJlNSB_IJSE_lllEEESW_EEESL_S1W_NS1K_6fusion15FusionCallbacksIS1O_NS1X_17LinearCombinationISL_fSL_fLNS_15FloatRoundStyleE2EEES1Q_S1U_JEEENSA_5SM1004TMEM4LOAD26SM100_TMEM_LOAD_32dp32b16xENSA_13SM90_TMA_LOADENS15_INS16_ILi2ELi4ELi3EEES19_NSU_INSB_IJNSC_ILi8EEES1S_EEENSB_IJS1S_SE_EEEEEEENSA_39AutoVectorizingCopyWithAssumedAlignmentILi128EEENSA_14SM90_TMA_STOREES2D_S2F_S2F_EEEvvEEEEvNT_6ParamsE)
        .other          _ZN7cutlass13device_kernelINS_4conv6kernel13ConvUniversalINS1_16ConvProblemShapeILNS1_8OperatorE2ELi3EEENS1_10collective14CollectiveConvINS1_47MainloopSm100TmaUmmaWarpSpecializedImplicitGemmILS5_2ELi4ELi3ELi1ELi2EN4cute5tupleIJNSA_1CILi2EEENSC_ILi1EEESE_EEEEENSB_IJNSC_ILi256EEENSB_IJNSC_ILi64EEEEEESJ_EEENS_10tfloat32_tESL_NSA_8TiledMMAINSA_8MMA_AtomIJNSA_23SM100_MMA_TF32_2x1SM_SSISL_SL_fLi256ELi64ELNSA_4UMMA5MajorE1ELSQ_1ELNSP_7ScaleInE0ELSR_0EEEEEENSA_6LayoutINSB_IJSE_SE_SE_EEENSB_IJNSC_ILi0EEESW_SW_EEEEENSB_IJNSA_10UnderscoreESZ_SZ_EEEEENS7_6detail27Sm100ImplicitGemmTileTraitsINSA_18SM100_TMA_2SM_LOADENSA_14ComposedLayoutINSA_7SwizzleILi2ELi5ELi2EEENSA_18smem_ptr_flag_bitsILi32EEENSU_INSB_IJNSC_ILi32EEENSC_ILi4EEEEEENSB_IJSE_S1A_EEEEEEEvEENS13_INSA_25SM100_TMA_2SM_LOAD_IM2COLES1F_vEEEENS_8epilogue10collective18CollectiveEpilogueINS1K_23Sm100TmaWarpSpecializedILi4ELi2ELi16ELb1ELb0EEEJNSB_IJNSC_ILi128EEESJ_SJ_EEENSB_IJNSU_IS1P_SE_EENSU_INSC_ILi16EEESE_EEEEESL_NSB_IJlNSB_IJSE_lllEEESW_EEESL_S1W_NS1K_6fusion15FusionCallbacksIS1O_NS1X_17LinearCombinationISL_fSL_fLNS_15FloatRoundStyleE2EEES1Q_S1U_JEEENSA_5SM1004TMEM4LOAD26SM100_TMEM_LOAD_32dp32b16xENSA_13SM90_TMA_LOADENS15_INS16_ILi2ELi4ELi3EEES19_NSU_INSB_IJNSC_ILi8EEES1S_EEENSB_IJS1S_SE_EEEEEEENSA_39AutoVectorizingCopyWithAssumedAlignmentILi128EEENSA_14SM90_TMA_STOREES2D_S2F_S2F_EEEvvEEEEvNT_6ParamsE,@"STO_CUDA_ENTRY STV_DEFAULT"
_ZN7cutlass13device_kernelINS_4conv6kernel13ConvUniversalINS1_16ConvProblemShapeILNS1_8OperatorE2ELi3EEENS1_10collective14CollectiveConvINS1_47MainloopSm100TmaUmmaWarpSpecializedImplicitGemmILS5_2ELi4ELi3ELi1ELi2EN4cute5tupleIJNSA_1CILi2EEENSC_ILi1EEESE_EEEEENSB_IJNSC_ILi256EEENSB_IJNSC_ILi64EEEEEESJ_EEENS_10tfloat32_tESL_NSA_8TiledMMAINSA_8MMA_AtomIJNSA_23SM100_MMA_TF32_2x1SM_SSISL_SL_fLi256ELi64ELNSA_4UMMA5MajorE1ELSQ_1ELNSP_7ScaleInE0ELSR_0EEEEEENSA_6LayoutINSB_IJSE_SE_SE_EEENSB_IJNSC_ILi0EEESW_SW_EEEEENSB_IJNSA_10UnderscoreESZ_SZ_EEEEENS7_6detail27Sm100ImplicitGemmTileTraitsINSA_18SM100_TMA_2SM_LOADENSA_14ComposedLayoutINSA_7SwizzleILi2ELi5ELi2EEENSA_18smem_ptr_flag_bitsILi32EEENSU_INSB_IJNSC_ILi32EEENSC_ILi4EEEEEENSB_IJSE_S1A_EEEEEEEvEENS13_INSA_25SM100_TMA_2SM_LOAD_IM2COLES1F_vEEEENS_8epilogue10collective18CollectiveEpilogueINS1K_23Sm100TmaWarpSpecializedILi4ELi2ELi16ELb1ELb0EEEJNSB_IJNSC_ILi128EEESJ_SJ_EEENSB_IJNSU_IS1P_SE_EENSU_INSC_ILi16EEESE_EEEEESL_NSB_IJlNSB_IJSE_lllEEESW_EEESL_S1W_NS1K_6fusion15FusionCallbacksIS1O_NS1X_17LinearCombinationISL_fSL_fLNS_15FloatRoundStyleE2EEES1Q_S1U_JEEENSA_5SM1004TMEM4LOAD26SM100_TMEM_LOAD_32dp32b16xENSA_13SM90_TMA_LOADENS15_INS16_ILi2ELi4ELi3EEES19_NSU_INSB_IJNSC_ILi8EEES1S_EEENSB_IJS1S_SE_EEEEEEENSA_39AutoVectorizingCopyWithAssumedAlignmentILi128EEENSA_14SM90_TMA_STOREES2D_S2F_S2F_EEEvvEEEEvNT_6ParamsE:
[----:B------:R-:W1:Y:S01]  /*0000*/  LDC R1, c[0x0][0x37c] ;  /* 0x0000df00ff017b82 */ /* 0x000e620000000800 */
[----:B------:R-:W2:Y:S01]  /*0010*/  S2R R57, SR_TID.X ;  /* 0x0000000000397919 */ /* 0x000ea20000002100 */
[----:B------:R-:W3:Y:S06]  /*0020*/  LDCU.64 UR8, c[0x0][0x990] ;  /* 0x00013200ff0877ac */ /* 0x000eec0008000a00 */
[----:B------:R-:W4:Y:S01]  /*0030*/  S2UR UR4, SR_CgaCtaId ;  /* 0x00000000000479c3 */ /* 0x000f220000008800 */
[----:B-1----:R-:W-:Y:S01]  /*0040*/  VIADD R1, R1, 0xfffffff8 ;  /* 0xfffffff801017836 */ /* 0x002fe20000000000 */
[----:B------:R-:W-:-:S02]  /*0050*/  PRMT R59, RZ, 0x7610, R59 ;  /* 0x00007610ff3b7816 */ /* 0x000fc4000000003b */
[----:B------:R-:W-:Y:S02]  /*0060*/  ELECT P1, URZ, PT ;  /* 0x0000000000ff782f */ /* 0x000fe40003820000 */
[----:B------:R-:W-:Y:S01]  /*0070*/  R2UR UR49, R1 ;  /* 0x00000000013172ca */ /* 0x000fe200000e0000 */
[----:B---3--:R-:W-:-:S04]  /*0080*/  UISETP.NE.U32.AND UP0, UPT, UR8, URZ, UPT ;  /* 0x000000ff0800728c */ /* 0x008fc8000bf05070 */
[----:B------:R-:W-:Y:S02]  /*0090*/  UISETP.NE.AND.EX UP0, UPT, UR9, URZ, UPT, UP0 ;  /* 0x000000ff0900728c */ /* 0x000fe4000bf05300 */
[----:B----4-:R-:W-:Y:S02]  /*00a0*/  ULOP3.LUT UR52, UR4, 0x1, URZ, 0xc0, !UPT ;  /* 0x0000000104347892 */ /* 0x010fe4000f8ec0ff */
[----:B------:R-:W-:Y:S01]  /*00b0*/  ULOP3.LUT UR51, UR4, 0x1, URZ, 0x3c, !UPT ;  /* 0x0000000104337892 */ /* 0x000fe2000f8e3cff */
[----:B--2---:R-:W-:-:S05]  /*00c0*/  SHF.R.U32.HI R60, RZ, 0x5, R57 ;  /* 0x00000005ff3c7819 */ /* 0x004fca0000011639 */
[----:B------:R-:W1:Y:S02]  /*00d0*/  SHFL.IDX PT, R0, R60, RZ, 0x1f ;  /* 0x00001fff3c007589 */ /* 0x000e6400000e0000 */
[----:B-1----:R-:W-:Y:S01]  /*00e0*/  R2UR UR18, R0 ;  /* 0x00000000001272ca */ /* 0x002fe200000e0000 */
[----:B------:R-:W-:-:S14]  /*00f0*/  BRA.U UP0, `(.L_x_0) ;  /* 0x0000000100307547 */ /* 0x000fdc000b800000 */
[----:B------:R-:W1:Y:S02]  /*0100*/  LDCU.64 UR4, c[0x0][0x988] ;  /* 0x00013100ff0477ac */ /* 0x000e640008000a00 */
[----:B-1----:R-:W-:-:S04]  /*0110*/  UISETP.NE.U32.AND UP0, UPT, UR4, URZ, UPT ;  /* 0x000000ff0400728c */ /* 0x002fc8000bf05070 */
[----:B------:R-:W-:-:S09]  /*0120*/  UISETP.NE.AND.EX UP0, UPT, UR5, URZ, UPT, UP0 ;  /* 0x000000ff0500728c */ /* 0x000fd2000bf05300 */
[----:B------:R-:W-:Y:S05]  /*0130*/  BRA.U !UP0, `(.L_x_1) ;  /* 0x0000000108147547 */ /* 0x000fea000b800000 */
[----:B------:R-:W1:Y:S01]  /*0140*/  LDC.64 R2, c[0x0][0x988] ;  /* 0x00026200ff027b82 */ /* 0x000e620000000a00 */
[----:B------:R-:W1:Y:S02]  /*0150*/  LDCU.64 UR4, c[0x0][0x358] ;  /* 0x00006b00ff0477ac */ /* 0x000e640008000a00 */
[----:B-1----:R1:W5:Y:S01]  /*0160*/  LDG.E R27, desc[UR4][R2.64] ;  /* 0x00000004021b7981 */ /* 0x002362000c1e1900 */
[----:B------:R-:W-:Y:S01]  /*0170*/  HFMA2 R59, -RZ, RZ, 0, 5.9604644775390625e-08 ;  /* 0x00000001ff3b7431 */ /* 0x000fe200000001ff */
[----:B------:R-:W-:Y:S05]  /*0180*/  BRA `(.L_x_0) ;  /* 0x00000000000c7947 */ /* 0x000fea0003800000 */
.L_x_1:
[----:B------:R-:W1:Y:S01]  /*0190*/  LDCU UR4, c[0x0][0x980] ;  /* 0x00013000ff0477ac */ /* 0x000e620008000800 */
[----:B------:R-:W-:Y:S01]  /*01a0*/  HFMA2 R59, -RZ, RZ, 0, 5.9604644775390625e-08 ;  /* 0x00000001ff3b7431 */ /* 0x000fe200000001ff */
[----:B-1----:R-:W-:-:S07]  /*01b0*/  MOV R27, UR4 ;  /* 0x00000004001b7c02 */ /* 0x002fce0008000f00 */
.L_x_0:
[----:B------:R-:W2:Y:S02]  /*01c0*/  LDCU.64 UR4, c[0x0][0x9b0] ;  /* 0x00013600ff0477ac */ /* 0x000ea40008000a00 */
[----:B--2---:R-:W-:-:S04]  /*01d0*/  UISETP.NE.U32.AND UP0, UPT, UR4, URZ, UPT ;  /* 0x000000ff0400728c */ /* 0x004fc8000bf05070 */
[----:B------:R-:W-:-:S09]  /*01e0*/  UISETP.NE.AND.EX UP0, UPT, UR5, URZ, UPT, UP0 ;  /* 0x000000ff0500728c */ /* 0x000fd2000bf05300 */
[----:B------:R-:W-:Y:S05]  /*01f0*/  BRA.U UP0, `(.L_x_2) ;  /* 0x0000000100287547 */ /* 0x000fea000b800000 */
[----:B------:R-:W2:Y:S02]  /*0200*/  LDCU.64 UR4, c[0x0][0x9a8] ;  /* 0x00013500ff0477ac */ /* 0x000ea40008000a00 */
[----:B--2---:R-:W-:-:S04]  /*0210*/  UISETP.NE.U32.AND UP0, UPT, UR4, URZ, UPT ;  /* 0x000000ff0400728c */ /* 0x004fc8000bf05070 */
[----:B------:R-:W-:-:S09]  /*0220*/  UISETP.NE.AND.EX UP0, UPT, UR5, URZ, UPT, UP0 ;  /* 0x000000ff0500728c */ /* 0x000fd2000bf05300 */
[----:B------:R-:W-:Y:S05]  /*0230*/  BRA.U !UP0, `(.L_x_3) ;  /* 0x0000000108107547 */ /* 0x000fea000b800000 */
[----:B------:R-:W2:Y:S01]  /*0240*/  LDC.64 R24, c[0x0][0x9a8] ;  /* 0x00026a00ff187b82 */ /* 0x000ea20000000a00 */
[----:B------:R-:W2:Y:S02]  /*0250*/  LDCU.64 UR4, c[0x0][0x358] ;  /* 0x00006b00ff0477ac */ /* 0x000ea40008000a00 */
[----:B--2---:R2:W5:Y:S01]  /*0260*/  LDG.E R24, desc[UR4][R24.64] ;  /* 0x0000000418187981 */ /* 0x004562000c1e1900 */
[----:B------:R-:W-:Y:S05]  /*0270*/  BRA `(.L_x_2) ;  /* 0x0000000000087947 */ /* 0x000fea0003800000 */
.L_x_3:
[----:B------:R-:W2:Y:S02]  /*0280*/  LDCU UR4, c[0x0][0x9a0] ;  /* 0x00013400ff0477ac */ /* 0x000ea40008000800 */
[----:B--2---:R-:W-:Y:S02]  /*0290*/  MOV R24, UR4 ;  /* 0x0000000400187c02 */ /* 0x004fe40008000f00 */
.L_x_2:
[----:B------:R-:W-:Y:S01]  /*02a0*/  IMAD.U32 R0, RZ, RZ, UR18 ;  /* 0x00000012ff007e24 */ /* 0x000fe2000f8e00ff */
[----:B------:R-:W-:Y:S04]  /*02b0*/  BSSY.RECONVERGENT B0, `(.L_x_4) ;  /* 0x000000c000007945 */ /* 0x000fe80003800200 */
[C---:B------:R-:W-:Y:S02]  /*02c0*/  ISETP.NE.OR P2, PT, R0.reuse, 0x1, !P1 ;  /* 0x000000010000780c */ /* 0x040fe40004f45670 */
[----:B------:R-:W-:-:S11]  /*02d0*/  ISETP.NE.OR P0, PT, R0, 0x3, !P1 ;  /* 0x000000030000780c */ /* 0x000fd60004f05670 */
[----:B------:R-:W-:Y:S05]  /*02e0*/  @P2 BRA `(.L_x_5) ;  /* 0x0000000000202947 */ /* 0x000fea0003800000 */
[----:B------:R-:W3:Y:S02]  /*02f0*/  LDCU.64 UR4, c[0x0][0x348] ;  /* 0x00006900ff0477ac */ /* 0x000ee40008000a00 */
[----:B---3--:R-:W-:Y:S02]  /*0300*/  UIADD3 UR6, UP1, UPT, UR4, 0x80, URZ ;  /* 0x0000008004067890 */ /* 0x008fe4000ff3e0ff */
[----:B------:R-:W-:Y:S02]  /*0310*/  UIADD3 UR4, UP0, UPT, UR4, 0x180, URZ ;  /* 0x0000018004047890 */ /* 0x000fe4000ff1e0ff */
[----:B------:R-:W-:Y:S02]  /*0320*/  UIADD3.X UR7, UPT, UPT, URZ, UR5, URZ, UP1, !UPT ;  /* 0x00000005ff077290 */ /* 0x000fe40008ffe4ff */
[----:B------:R-:W-:-:S07]  /*0330*/  UIADD3.X UR5, UPT, UPT, URZ, UR5, URZ, UP0, !UPT ;  /* 0x00000005ff057290 */ /* 0x000fce00087fe4ff */
[----:B------:R3:W-:Y:S02]  /*0340*/  UTMACCTL.PF [UR6] ;  /* 0x00000000060079b9 */ /* 0x0007e40008040000 */
[----:B------:R3:W-:Y:S02]  /*0350*/  UTMACCTL.PF [UR4] ;  /* 0x00000000040079b9 */ /* 0x0007e40008040000 */
[----:B---3--:R-:W-:Y:S01]  /*0360*/  NOP ;  /* 0x0000000000007918 */ /* 0x008fe20000000000 */
.L_x_5:
[----:B------:R-:W-:Y:S05]  /*0370*/  BSYNC.RECONVERGENT B0 ;  /* 0x0000000000007941 */ /* 0x000fea0003800200 */
.L_x_4:
[----:B------:R-:W-:Y:S04]  /*0380*/  BSSY.RECONVERGENT B0, `(.L_x_6) ;  /* 0x000000a000007945 */ /* 0x000fe80003800200 */
        /* <DEDUP_REMOVED lines=9> */
.L_x_7:
[----:B------:R-:W-:Y:S05]  /*0420*/  BSYNC.RECONVERGENT B0 ;  /* 0x0000000000007941 */ /* 0x000fea0003800200 */
.L_x_6:
[----:B------:R-:W3:Y:S01]  /*0430*/  LDCU.64 UR4, c[0x0][0x988] ;  /* 0x00013100ff0477ac */ /* 0x000ee20008000a00 */
[----:B------:R-:W-:Y:S02]  /*0440*/  UISETP.EQ.U32.AND UP2, UPT, UR8, URZ, UPT ;  /* 0x000000ff0800728c */ /* 0x000fe4000bf42070 */
[----:B------:R-:W-:Y:S02]  /*0450*/  UPLOP3.LUT UP3, UPT, UPT, UPT, UPT, 0x80, 0x8 ;  /* 0x000000000008789c */ /* 0x000fe40003f6f070 */
[----:B---3--:R-:W-:-:S04]  /*0460*/  UISETP.NE.U32.AND UP0, UPT, UR4, URZ, UPT ;  /* 0x000000ff0400728c */ /* 0x008fc8000bf05070 */
[----:B------:R-:W-:-:S04]  /*0470*/  UISETP.NE.AND.EX UP1, UPT, UR5, URZ, UPT, UP0 ;  /* 0x000000ff0500728c */ /* 0x000fc8000bf25300 */
[----:B------:R-:W-:-:S04]  /*0480*/  UISETP.EQ.OR.EX UP4, UPT, UR9, URZ, !UP1, UP2 ;  /* 0x000000ff0900728c */ /* 0x000fc8000cf82720 */
[----:B------:R-:W-:-:S06]  /*0490*/  UP2UR UR4, UPR, URZ, 0x10 ;  /* 0x00000010ff047883 */ /* 0x000fcc0008000000 */
[----:B------:R-:W-:Y:S01]  /*04a0*/  MOV R65, UR4 ;  /* 0x0000000400417c02 */ /* 0x000fe20008000f00 */
[----:B------:R-:W-:Y:S06]  /*04b0*/  BRA.U !UP4, `(.L_x_8) ;  /* 0x000000010c207547 */ /* 0x000fec000b800000 */
[----:B------:R-:W-:Y:S01]  /*04c0*/  UISETP.NE.U32.AND UP0, UPT, UR8, URZ, UPT ;  /* 0x000000ff0800728c */ /* 0x000fe2000bf05070 */
[----:B-----5:R-:W-:Y:S01]  /*04d0*/  FSETP.NEU.AND P0, PT, R27, RZ, PT ;  /* 0x000000ff1b00720b */ /* 0x020fe20003f0d000 */
[----:B------:R-:W-:Y:S02]  /*04e0*/  USEL UR4, URZ, 0xffffffff, UP1 ;  /* 0xffffffffff047887 */ /* 0x000fe40008800000 */
[----:B------:R-:W-:-:S10]  /*04f0*/  UISETP.NE.AND.EX UP2, UPT, UR9, URZ, UPT, UP0 ;  /* 0x000000ff0900728c */ /* 0x000fd4000bf45300 */
[----:B------:R-:W-:Y:S01]  /*0500*/  VOTEU.ANY UP0, P0 ;  /* 0x0000000000ff7886 */ /* 0x000fe20000000100 */
[----:B------:R-:W-:-:S04]  /*0510*/  @!UP2 USEL UR4, URZ, 0xffffffff, UP0 ;  /* 0xffffffffff04a887 */ /* 0x000fc80008000000 */
[----:B------:R-:W-:-:S04]  /*0520*/  ULOP3.LUT UR4, UR4, 0x1, URZ, 0xc0, !UPT ;  /* 0x0000000104047892 */ /* 0x000fc8000f8ec0ff */
[----:B------:R-:W-:-:S11]  /*0530*/  UISETP.NE.U32.AND UP3, UPT, UR4, 0x1, UPT ;  /* 0x000000010400788c */ /* 0x000fd6000bf65070 */
.L_x_8:
[----:B------:R-:W3:Y:S01]  /*0540*/  SHFL.IDX PT, R0, R60, RZ, 0x1f ;  /* 0x00001fff3c007589 */ /* 0x000ee200000e0000 */
[----:B------:R-:W-:Y:S02]  /*0550*/  UISETP.NE.AND UP5, UPT, UR18, 0x2, UPT ;  /* 0x000000021200788c */ /* 0x000fe4000bfa5270 */
[----:B------:R-:W-:Y:S02]  /*0560*/  UISETP.NE.AND UP0, UPT, UR18, 0x2, UPT ;  /* 0x000000021200788c */ /* 0x000fe4000bf05270 */
[----:B------:R-:W-:Y:S02]  /*0570*/  UISETP.NE.OR UP2, UPT, UR52, URZ, UP5 ;  /* 0x000000ff3400728c */ /* 0x000fe4000af45670 */
[----:B------:R-:W-:-:S04]  /*0580*/  USEL UR63, URZ, 0x1, UP0 ;  /* 0x00000001ff3f7887 */ /* 0x000fc80008000000 */
[----:B------:R-:W-:Y:S02]  /*0590*/  PLOP3.LUT P3, PT, P1, PT, UP2, 0xae, 0xea ;  /* 0x0000000000ea781c */ /* 0x000fe40000f6f52e */
[----:B---3--:R-:W-:-:S13]  /*05a0*/  ISETP.NE.AND P0, PT, R0, RZ, PT ;  /* 0x000000ff0000720c */ /* 0x008fda0003f05270 */
[----:B------:R-:W-:Y:S05]  /*05b0*/  @P0 BRA `(.L_x_9) ;  /* 0x0000000000480947 */ /* 0x000fea0003800000 */
[----:B------:R-:W3:Y:S01]  /*05c0*/  S2UR UR5, SR_CgaCtaId ;  /* 0x00000000000579c3 */ /* 0x000ee20000008800 */
[----:B------:R-:W-:Y:S01]  /*05d0*/  UMOV UR4, 0x400 ;  /* 0x0000040000047882 */ /* 0x000fe20000000000 */
[----:B------:R-:W-:Y:S01]  /*05e0*/  UMOV UR6, 0x1 ;  /* 0x0000000100067882 */ /* 0x000fe20000000000 */
[----:B------:R-:W-:Y:S01]  /*05f0*/  ELECT P0, URZ, PT ;  /* 0x0000000000ff782f */ /* 0x000fe20003800000 */
[----:B------:R-:W-:-:S04]  /*0600*/  UIADD3 UR6, UPT, UPT, -UR6, 0x100000, URZ ;  /* 0x0010000006067890 */ /* 0x000fc8000fffe1ff */
[----:B------:R-:W-:Y:S02]  /*0610*/  USHF.L.U32 UR7, UR6, 0xb, URZ ;  /* 0x0000000b06077899 */ /* 0x000fe400080006ff */
[----:B------:R-:W-:Y:S02]  /*0620*/  USHF.L.U32 UR6, UR6, 0x1, URZ ;  /* 0x0000000106067899 */ /* 0x000fe400080006ff */
[----:B---3--:R-:W-:Y:S01]  /*0630*/  ULEA UR4, UR5, UR4, 0x18 ;  /* 0x0000000405047291 */ /* 0x008fe2000f8ec0ff */
[----:B------:R-:W3:Y:S11]  /*0640*/  FENCE.VIEW.ASYNC.S ;  /* 0x00000000000073c6 */ /* 0x000ef60000000000 */
[----:B---3--:R3:W4:Y:S01]  /*0650*/  SYNCS.EXCH.64 URZ, [UR4], UR6 ;  /* 0x0000000604ff75b2 */ /* 0x0087220008000100 */
[----:B------:R3:W1:Y:S01]  /*0660*/  SYNCS.EXCH.64 URZ, [UR4+0x20], UR6 ;  /* 0x0000200604ff75b2 */ /* 0x0006620008000100 */
[----:B------:R3:W1:Y:S01]  /*0670*/  SYNCS.EXCH.64 URZ, [UR4+0x8], UR6 ;  /* 0x0000080604ff75b2 */ /* 0x0006620008000100 */
[----:B------:R3:W1:Y:S01]  /*0680*/  SYNCS.EXCH.64 URZ, [UR4+0x28], UR6 ;  /* 0x0000280604ff75b2 */ /* 0x0006620008000100 */
[----:B------:R3:W1:Y:S01]  /*0690*/  SYNCS.EXCH.64 URZ, [UR4+0x10], UR6 ;  /* 0x0000100604ff75b2 */ /* 0x0006620008000100 */
[----:B------:R3:W1:Y:S01]  /*06a0*/  SYNCS.EXCH.64 URZ, [UR4+0x30], UR6 ;  /* 0x0000300604ff75b2 */ /* 0x0006620008000100 */
[----:B------:R3:W1:Y:S01]  /*06b0*/  SYNCS.EXCH.64 URZ, [UR4+0x18], UR6 ;  /* 0x0000180604ff75b2 */ /* 0x0006620008000100 */
[----:B------:R3:W1:Y:S01]  /*06c0*/  SYNCS.EXCH.64 URZ, [UR4+0x38], UR6 ;  /* 0x0000380604ff75b2 */ /* 0x0006620008000100 */
[----:B------:R-:W-:Y:S01]  /*06d0*/  NOP ;  /* 0x0000000000007918 */ /* 0x000fe20000000000 */
.L_x_9:
[----:B------:R-:W2:Y:S01]  /*06e0*/  SHFL.IDX PT, R0, R60, RZ, 0x1f ;  /* 0x00001fff3c007589 */ /* 0x000ea200000e0000 */
[----:B------:R-:W-:Y:S01]  /*06f0*/  NOP ;  /* 0x0000000000007918 */ /* 0x000fe20000000000 */
[----:B--2---:R-:W-:-:S13]  /*0700*/  ISETP.NE.AND P0, PT, R0, 0x1, PT ;  /* 0x000000010000780c */ /* 0x004fda0003f05270 */
[----:B------:R-:W-:Y:S05]  /*0710*/  @P0 BRA `(.L_x_10) ;  /* 0x0000000000580947 */ /* 0x000fea0003800000 */
[----:B------:R-:W2:Y:S01]  /*0720*/  S2UR UR5, SR_CgaCtaId ;  /* 0x00000000000579c3 */ /* 0x000ea20000008800 */
[----:B---3--:R-:W-:Y:S01]  /*0730*/  UMOV UR4, 0x400 ;  /* 0x0000040000047882 */ /* 0x008fe20000000000 */
[----:B------:R-:W-:Y:S01]  /*0740*/  UMOV UR8, 0x20 ;  /* 0x0000002000087882 */ /* 0x000fe20000000000 */
[----:B------:R-:W-:Y:S01]  /*0750*/  UMOV UR6, 0x80 ;  /* 0x0000008000067882 */ /* 0x000fe20000000000 */
[----:B------:R-:W-:-:S04]  /*0760*/  UIADD3 UR8, UPT, UPT, -UR8, 0x100000, URZ ;  /* 0x0010000008087890 */ /* 0x000fc8000fffe1ff */
[----:B------:R-:W-:Y:S02]  /*0770*/  USHF.L.U32 UR9, UR8, 0xb, URZ ;  /* 0x0000000b08097899 */ /* 0x000fe400080006ff */
[----:B------:R-:W-:Y:S02]  /*0780*/  USHF.L.U32 UR8, UR8, 0x1, URZ ;  /* 0x0000000108087899 */ /* 0x000fe400080006ff */
[----:B------:R-:W-:-:S04]  /*0790*/  UIADD3 UR6, UPT, UPT, -UR6, 0x100000, URZ ;  /* 0x0010000006067890 */ /* 0x000fc8000fffe1ff */
[----:B------:R-:W-:Y:S02]  /*07a0*/  USHF.L.U32 UR7, UR6, 0xb, URZ ;  /* 0x0000000b06077899 */ /* 0x000fe400080006ff */
[----:B------:R-:W-:Y:S01]  /*07b0*/  USHF.L.U32 UR6, UR6, 0x1, URZ ;  /* 0x0000000106067899 */ /* 0x000fe200080006ff */
[----:B------:R-:W-:Y:S01]  /*07c0*/  ELECT P0, URZ, PT ;  /* 0x0000000000ff782f */ /* 0x000fe20003800000 */
[----:B--2---:R-:W-:Y:S01]  /*07d0*/  ULEA UR4, UR5, UR4, 0x18 ;  /* 0x0000000405047291 */ /* 0x004fe2000f8ec0ff */
[----:B------:R-:W2:Y:S11]  /*07e0*/  FENCE.VIEW.ASYNC.S ;  /* 0x00000000000073c6 */ /* 0x000eb60000000000 */
[----:B--2---:R2:W3:Y:S01]  /*07f0*/  SYNCS.EXCH.64 URZ, [UR4+0x40], UR8 ;  /* 0x0000400804ff75b2 */ /* 0x0044e20008000100 */
        /* <DEDUP_REMOVED lines=8> */
.L_x_10:
[----:B------:R-:W4:Y:S01]  /*0880*/  SHFL.IDX PT, R0, R60, RZ, 0x1f ;  /* 0x00001fff3c007589 */ /* 0x000f2200000e0000 */
[----:B------:R-:W-:Y:S01]  /*0890*/  NOP ;  /* 0x0000000000007918 */ /* 0x000fe20000000000 */
[----:B----4-:R-:W-:-:S13]  /*08a0*/  ISETP.NE.AND P0, PT, R0, 0x3, PT ;  /* 0x000000030000780c */ /* 0x010fda0003f05270 */
[----:B------:R-:W-:Y:S05]  /*08b0*/  @P0 BRA `(.L_x_11) ;  /* 0x0000000000300947 */ /* 0x000fea0003800000 */
[----:B------:R-:W4:Y:S01]  /*08c0*/  S2UR UR5, SR_CgaCtaId ;  /* 0x00000000000579c3 */ /* 0x000f220000008800 */
[----:B--23--:R-:W-:Y:S01]  /*08d0*/  UMOV UR4, 0x400 ;  /* 0x0000040000047882 */ /* 0x00cfe20000000000 */
[----:B------:R-:W-:Y:S01]  /*08e0*/  UMOV UR6, 0x20 ;  /* 0x0000002000067882 */ /* 0x000fe20000000000 */
[----:B------:R-:W-:Y:S01]  /*08f0*/  ELECT P0, URZ, PT ;  /* 0x0000000000ff782f */ /* 0x000fe20003800000 */
[----:B------:R-:W-:-:S04]  /*0900*/  UIADD3 UR6, UPT, UPT, -UR6, 0x100000, URZ ;  /* 0x0010000006067890 */ /* 0x000fc8000fffe1ff */
[----:B------:R-:W-:Y:S02]  /*0910*/  USHF.L.U32 UR7, UR6, 0xb, URZ ;  /* 0x0000000b06077899 */ /* 0x000fe400080006ff */
[----:B------:R-:W-:Y:S02]  /*0920*/  USHF.L.U32 UR6, UR6, 0x1, URZ ;  /* 0x0000000106067899 */ /* 0x000fe400080006ff */
[----:B----4-:R-:W-:Y:S01]  /*0930*/  ULEA UR4, UR5, UR4, 0x18 ;  /* 0x0000000405047291 */ /* 0x010fe2000f8ec0ff */
[----:B------:R-:W2:Y:S11]  /*0940*/  FENCE.VIEW.ASYNC.S ;  /* 0x00000000000073c6 */ /* 0x000eb60000000000 */
[----:B--2---:R4:W2:Y:S01]  /*0950*/  SYNCS.EXCH.64 URZ, [UR4+0x80], UR6 ;  /* 0x0000800604ff75b2 */ /* 0x0048a20008000100 */
[----:B------:R4:W3:Y:S02]  /*0960*/  SYNCS.EXCH.64 URZ, [UR4+0x88], UR6 ;  /* 0x0000880604ff75b2 */ /* 0x0008e40008000100 */
[----:B----4-:R-:W-:Y:S01]  /*0970*/  NOP ;  /* 0x0000000000007918 */ /* 0x010fe20000000000 */
.L_x_11:
[----:B------:R-:W4:Y:S01]  /*0980*/  SHFL.IDX PT, R0, R60, RZ, 0x1f ;  /* 0x00001fff3c007589 */ /* 0x000f2200000e0000 */
[----:B------:R-:W-:Y:S01]  /*0990*/  NOP ;  /* 0x0000000000007918 */ /* 0x000fe20000000000 */
[----:B----4-:R-:W-:-:S13]  /*09a0*/  ISETP.NE.AND P0, PT, R0, 0x4, PT ;  /* 0x000000040000780c */ /* 0x010fda0003f05270 */
[----:B------:R-:W-:Y:S05]  /*09b0*/  @P0 BRA `(.L_x_12) ;  /* 0x0000000000440947 */ /* 0x000fea0003800000 */
[----:B------:R-:W4:Y:S01]  /*09c0*/  S2UR UR5, SR_CgaCtaId ;  /* 0x00000000000579c3 */ /* 0x000f220000008800 */
[----:B--23--:R-:W-:Y:S01]  /*09d0*/  UMOV UR4, 0x1e0 ;  /* 0x000001e000047882 */ /* 0x00cfe20000000000 */
[----:B------:R-:W-:Y:S01]  /*09e0*/  UMOV UR6, 0x400 ;  /* 0x0000040000067882 */ /* 0x000fe20000000000 */
[----:B------:R-:W-:Y:S01]  /*09f0*/  USEL UR4, UR4, 0x1a0, UP3 ;  /* 0x000001a004047887 */ /* 0x000fe20009800000 */
[----:B------:R-:W-:Y:S01]  /*0a00*/  UMOV UR8, 0x1 ;  /* 0x0000000100087882 */ /* 0x000fe20000000000 */
[----:B------:R-:W-:Y:S01]  /*0a10*/  ELECT P0, URZ, PT ;  /* 0x0000000000ff782f */ /* 0x000fe20003800000 */
[----:B------:R-:W-:-:S04]  /*0a20*/  UIADD3 UR8, UPT, UPT, -UR8, 0x100000, URZ ;  /* 0x0010000008087890 */ /* 0x000fc8000fffe1ff */
[----:B------:R-:W-:Y:S02]  /*0a30*/  USHF.L.U32 UR9, UR8, 0xb, URZ ;  /* 0x0000000b08097899 */ /* 0x000fe400080006ff */
[----:B------:R-:W-:Y:S02]  /*0a40*/  USHF.L.U32 UR8, UR8, 0x1, URZ ;  /* 0x0000000108087899 */ /* 0x000fe400080006ff */
[----:B----4-:R-:W-:Y:S02]  /*0a50*/  ULEA UR6, UR5, UR6, 0x18 ;  /* 0x0000000605067291 */ /* 0x010fe4000f8ec0ff */
[----:B------:R-:W-:-:S04]  /*0a60*/  UIADD3 UR4, UPT, UPT, -UR4, 0x100000, URZ ;  /* 0x0010000004047890 */ /* 0x000fc8000fffe1ff */
[----:B------:R-:W-:Y:S02]  /*0a70*/  USHF.L.U32 UR5, UR4, 0xb, URZ ;  /* 0x0000000b04057899 */ /* 0x000fe400080006ff */
[----:B------:R-:W-:Y:S01]  /*0a80*/  USHF.L.U32 UR4, UR4, 0x1, URZ ;  /* 0x0000000104047899 */ /* 0x000fe200080006ff */
[----:B------:R-:W2:Y:S03]  /*0a90*/  FENCE.VIEW.ASYNC.S ;  /* 0x00000000000073c6 */ /* 0x000ea60000000000 */
[----:B--2---:R4:W2:Y:S08]  /*0aa0*/  SYNCS.EXCH.64 URZ, [UR6+0x90], UR8 ;  /* 0x0000900806ff75b2 */ /* 0x0048b00008000100 */
[----:B------:R4:W3:Y:S02]  /*0ab0*/  SYNCS.EXCH.64 URZ, [UR6+0x98], UR4 ;  /* 0x0000980406ff75b2 */ /* 0x0008e40008000100 */
[----:B----4-:R-:W-:Y:S01]  /*0ac0*/  NOP ;  /* 0x0000000000007918 */ /* 0x010fe20000000000 */
.L_x_12:
[----:B------:R-:W4:Y:S01]  /*0ad0*/  SHFL.IDX PT, R0, R60, RZ, 0x1f ;  /* 0x00001fff3c007589 */ /* 0x000f2200000e0000 */
[----:B------:R-:W-:Y:S01]  /*0ae0*/  ISETP.NE.OR P1, PT, RZ, UR18, !P1 ;  /* 0x00000012ff007c0c */ /* 0x000fe2000cf25670 */
[----:B------:R-:W-:Y:S01]  /*0af0*/  NOP ;  /* 0x0000000000007918 */ /* 0x000fe20000000000 */
[----:B----4-:R-:W-:-:S13]  /*0b00*/  ISETP.NE.AND P0, PT, R0, 0x5, PT ;  /* 0x000000050000780c */ /* 0x010fda0003f05270 */
[----:B------:R-:W-:Y:S05]  /*0b10*/  @P0 BRA `(.L_x_13) ;  /* 0x0000000000480947 */ /* 0x000fea0003800000 */
[----:B------:R-:W4:Y:S01]  /*0b20*/  S2UR UR5, SR_CgaCtaId ;  /* 0x00000000000579c3 */ /* 0x000f220000008800 */
[----:B--23--:R-:W-:Y:S01]  /*0b30*/  UMOV UR4, 0x400 ;  /* 0x0000040000047882 */ /* 0x00cfe20000000000 */
        /* <DEDUP_REMOVED lines=9> */
[----:B----4-:R-:W-:Y:S01]  /*0bd0*/  ULEA UR4, UR5, UR4, 0x18 ;  /* 0x0000000405047291 */ /* 0x010fe2000f8ec0ff */
[----:B------:R-:W2:Y:S11]  /*0be0*/  FENCE.VIEW.ASYNC.S ;  /* 0x00000000000073c6 */ /* 0x000eb60000000000 */
[----:B--2---:R4:W2:Y:S01]  /*0bf0*/  SYNCS.EXCH.64 URZ, [UR4+0xa0], UR6 ;  /* 0x0000a00604ff75b2 */ /* 0x0048a20008000100 */
[----:B------:R4:W3:Y:S01]  /*0c00*/  SYNCS.EXCH.64 URZ, [UR4+0xb0], UR8 ;  /* 0x0000b00804ff75b2 */ /* 0x0008e20008000100 */
[----:B------:R4:W1:Y:S01]  /*0c10*/  SYNCS.EXCH.64 URZ, [UR4+0xa8], UR6 ;  /* 0x0000a80604ff75b2 */ /* 0x0008620008000100 */
[----:B------:R4:W1:Y:S02]  /*0c20*/  SYNCS.EXCH.64 URZ, [UR4+0xb8], UR8 ;  /* 0x0000b80804ff75b2 */ /* 0x0008640008000100 */
[----:B----4-:R-:W-:Y:S01]  /*0c30*/  NOP ;  /* 0x0000000000007918 */ /* 0x010fe20000000000 */
.L_x_13:
[----:B--23--:R-:W2:Y:S01]  /*0c40*/  S2UR UR7, SR_CgaCtaId ;  /* 0x00000000000779c3 */ /* 0x00cea20000008800 */
[----:B------:R-:W-:Y:S01]  /*0c50*/  VOTEU.ALL UP0, P1 ;  /* 0x0000000000ff7886 */ /* 0x000fe20000800000 */
[----:B------:R-:W-:Y:S01]  /*0c60*/  UMOV UR4, 0x20 ;  /* 0x0000002000047882 */ /* 0x000fe20000000000 */
[----:B------:R-:W-:Y:S01]  /*0c70*/  NOP ;  /* 0x0000000000007918 */ /* 0x000fe20000000000 */
[----:B-1----:R-:W-:Y:S01]  /*0c80*/  LOP3.LUT R3, R57, 0x1f, RZ, 0xc0, !PT ;  /* 0x0000001f39037812 */ /* 0x002fe200078ec0ff */
[----:B------:R-:W-:Y:S01]  /*0c90*/  UISETP.NE.AND UP4, UPT, UR18, URZ, UPT ;  /* 0x000000ff1200728c */ /* 0x000fe2000bf85270 */
[----:B------:R-:W-:Y:S01]  /*0ca0*/  @!UP0 UMOV UR6, 0x400 ;  /* 0x0000040000068882 */ /* 0x000fe20000000000 */
[----:B------:R-:W-:-:S04]  /*0cb0*/  @!UP0 UIADD3 UR4, UPT, UPT, -UR4, 0x100000, URZ ;  /* 0x0010000004048890 */ /* 0x000fc8000fffe1ff */
[----:B------:R-:W-:Y:S02]  /*0cc0*/  @!UP0 USHF.L.U32 UR5, UR4, 0xb, URZ ;  /* 0x0000000b04058899 */ /* 0x000fe400080006ff */
[----:B------:R-:W-:Y:S02]  /*0cd0*/  @!UP0 USHF.L.U32 UR4, UR4, 0x1, URZ ;  /* 0x0000000104048899 */ /* 0x000fe400080006ff */
[----:B--2---:R-:W-:Y:S01]  /*0ce0*/  @!UP0 ULEA UR6, UR7, UR6, 0x18 ;  /* 0x0000000607068291 */ /* 0x004fe2000f8ec0ff */
[----:B------:R-:W1:Y:S01]  /*0cf0*/  LDCU UR7, c[0x0][0x36c] ;  /* 0x00006d80ff0777ac */ /* 0x000e620008000800 */
[----:B------:R-:W-:Y:S01]  /*0d00*/  VOTEU.ALL UP0, P1 ;  /* 0x0000000000ff7886 */ /* 0x000fe20000800000 */
[----:B------:R-:W2:Y:S09]  /*0d10*/  FENCE.VIEW.ASYNC.S ;  /* 0x00000000000073c6 */ /* 0x000eb20000000000 */
[----:B--2---:R2:W3:Y:S01]  /*0d20*/  @!UP0 SYNCS.EXCH.64 URZ, [UR6+0xc0], UR4 ;  /* 0x0000c00406ff85b2 */ /* 0x0044e20008000100 */
[----:B-1----:R-:W-:-:S09]  /*0d30*/  UISETP.EQ.U32.AND UP6, UPT, UR7, 0x1, UPT ;  /* 0x000000010700788c */ /* 0x002fd2000bfc2070 */
[----:B--2---:R-:W-:Y:S05]  /*0d40*/  BRA.U !UP6, `(.L_x_14) ;  /* 0x000000010e087547 */ /* 0x004fea000b800000 */
[----:B---3--:R-:W-:Y:S01]  /*0d50*/  UCGABAR_ARV ;  /* 0x00000000000079c7 */ /* 0x008fe20008000000 */
[----:B------:R-:W-:Y:S05]  /*0d60*/  BRA `(.L_x_15) ;  /* 0x0000000000047947 */ /* 0x000fea0003800000 */
.L_x_14:
[----:B---3--:R-:W-:Y:S01]  /*0d70*/  NOP ;  /* 0x0000000000007918 */ /* 0x008fe20000000000 */
.L_x_15:
[----:B------:R-:W1:Y:S01]  /*0d80*/  S2UR UR20, SR_CTAID.X ;  /* 0x00000000001479c3 */ /* 0x000e620000002500 */
[----:B------:R-:W-:-:S05]  /*0d90*/  CS2R.32 R64, SR_CgaSize ;  /* 0x0000000000407805 */ /* 0x000fca0000008a00 */
[----:B------:R-:W-:-:S05]  /*0da0*/  IMAD R64, R64, -0xa0, RZ ;  /* 0xffffff6040407824 */ /* 0x000fca00078e02ff */
[----:B------:R-:W-:-:S14]  /*0db0*/  R2UR UR5, R64 ;  /* 0x00000000400572ca */ /* 0x000fdc00000e0000 */
[----:B------:R-:W2:Y:S01]  /*0dc0*/  LDCU UR5, c[0x0][UR5+0x2b0] ;  /* 0x00005600050577ac */ /* 0x000ea20008000800 */
[----:B------:R-:W-:-:S05]  /*0dd0*/  CS2R.32 R64, SR_CgaSize ;  /* 0x0000000000407805 */ /* 0x000fca0000008a00 */
[----:B------:R-:W-:-:S05]  /*0de0*/  IMAD R64, R64, -0xa0, RZ ;  /* 0xffffff6040407824 */ /* 0x000fca00078e02ff */
[----:B------:R-:W-:-:S14]  /*0df0*/  R2UR UR4, R64 ;  /* 0x00000000400472ca */ /* 0x000fdc00000e0000 */
[----:B------:R-:W3:Y:S01]  /*0e00*/  LDCU UR4, c[0x0][UR4+0x2b4] ;  /* 0x00005680040477ac */ /* 0x000ee20008000800 */
[----:B------:R-:W4:Y:S01]  /*0e10*/  S2UR UR21, SR_CTAID.Y ;  /* 0x00000000001579c3 */ /* 0x000f220000002600 */
[----:B------:R-:W-:-:S05]  /*0e20*/  CS2R.32 R64, SR_CgaSize ;  /* 0x0000000000407805 */ /* 0x000fca0000008a00 */
[----:B------:R-:W-:-:S05]  /*0e30*/  IMAD R64, R64, -0xa0, RZ ;  /* 0xffffff6040407824 */ /* 0x000fca00078e02ff */
[----:B------:R-:W-:-:S14]  /*0e40*/  R2UR UR7, R64 ;  /* 0x00000000400772ca */ /* 0x000fdc00000e0000 */
[----:B------:R-:W3:Y:S01]  /*0e50*/  LDCU UR7, c[0x0][UR7+0x2a0] ;  /* 0x00005400070777ac */ /* 0x000ee20008000800 */
[----:B------:R-:W-:-:S05]  /*0e60*/  CS2R.32 R64, SR_CgaSize ;  /* 0x0000000000407805 */ /* 0x000fca0000008a00 */
[----:B------:R-:W-:-:S05]  /*0e70*/  IMAD R64, R64, -0xa0, RZ ;  /* 0xffffff6040407824 */ /* 0x000fca00078e02ff */
[----:B------:R-:W-:-:S14]  /*0e80*/  R2UR UR8, R64 ;  /* 0x00000000400872ca */ /* 0x000fdc00000e0000 */
[----:B------:R-:W3:Y:S01]  /*0e90*/  LDCU UR8, c[0x0][UR8+0x2a4] ;  /* 0x00005480080877ac */ /* 0x000ee20008000800 */
[----:B------:R-:W3:Y:S01]  /*0ea0*/  LDCU UR19, c[0x0][0xc24] ;  /* 0x00018480ff1377ac */ /* 0x000ee20008000800 */
[----:B------:R-:W3:Y:S01]  /*0eb0*/  LDCU UR39, c[0x0][0xc24] ;  /* 0x00018480ff2777ac */ /* 0x000ee20008000800 */
[----:B-1----:R-:W-:Y:S01]  /*0ec0*/  I2FP.F32.U32 R2, UR20 ;  /* 0x0000001400027c45 */ /* 0x002fe20008201000 */
[----:B------:R-:W1:Y:S04]  /*0ed0*/  LDCU UR24, c[0x0][0xc30] ;  /* 0x00018600ff1877ac */ /* 0x000e680008000800 */
[----:B--2---:R-:W-:Y:S01]  /*0ee0*/  FMUL R2, R2, UR5 ;  /* 0x0000000502027c20 */ /* 0x004fe20008400000 */
[----:B----4-:R-:W-:-:S05]  /*0ef0*/  I2FP.F32.U32 R0, UR21 ;  /* 0x0000001500007c45 */ /* 0x010fca0008201000 */
[----:B------:R-:W2:Y:S01]  /*0f00*/  F2I.U32.TRUNC.NTZ R2, R2 ;  /* 0x0000000200027305 */ /* 0x000ea2000020f000 */
[----:B---3--:R-:W-:-:S07]  /*0f10*/  FMUL R0, R0, UR4 ;  /* 0x0000000400007c20 */ /* 0x008fce0008400000 */
[----:B------:R-:W3:Y:S01]  /*0f20*/  F2I.U32.TRUNC.NTZ R0, R0 ;  /* 0x0000000000007305 */ /* 0x000ee2000020f000 */
[----:B--2---:R-:W-:Y:S02]  /*0f30*/  R2UR UR4, R2 ;  /* 0x00000000020472ca */ /* 0x004fe400000e0000 */
[----:B------:R-:W-:Y:S02]  /*0f40*/  PRMT R2, RZ, 0x7610, R2 ;  /* 0x00007610ff027816 */ /* 0x000fe40000000002 */
[----:B---3--:R-:W-:Y:S02]  /*0f50*/  R2UR UR6, R0 ;  /* 0x00000000000672ca */ /* 0x008fe400000e0000 */
[----:B------:R-:W-:-:S07]  /*0f60*/  PRMT R0, RZ, 0x7610, R0 ;  /* 0x00007610ff007816 */ /* 0x000fce0000000000 */
[----:B------:R-:W-:-:S04]  /*0f70*/  UIADD3 UR5, UPT, UPT, -UR4, URZ, URZ ;  /* 0x000000ff04057290 */ /* 0x000fc8000fffe1ff */
[----:B------:R-:W-:Y:S02]  /*0f80*/  UIMAD UR5, UR7, UR5, UR20 ;  /* 0x00000005070572a4 */ /* 0x000fe4000f8e0214 */
[----:B------:R-:W-:-:S04]  /*0f90*/  UIADD3 UR4, UPT, UPT, -UR6, URZ, URZ ;  /* 0x000000ff06047290 */ /* 0x000fc8000fffe1ff */
[----:B------:R-:W-:Y:S01]  /*0fa0*/  IMAD.U32 R64, RZ, RZ, UR5 ;  /* 0x00000005ff407e24 */ /* 0x000fe2000f8e00ff */
[----:B------:R-:W-:-:S06]  /*0fb0*/  UIMAD UR4, UR8, UR4, UR21 ;  /* 0x00000004080472a4 */ /* 0x000fcc000f8e0215 */
[----:B------:R-:W-:Y:S01]  /*0fc0*/  IMAD.U32 R63, RZ, RZ, UR4 ;  /* 0x00000004ff3f7e24 */ /* 0x000fe2000f8e00ff */
[----:B-1----:R-:W-:Y:S06]  /*0fd0*/  BRA.U UP4, `(.L_x_16) ;  /* 0x0000000104307547 */ /* 0x002fec000b800000 */
[----:B------:R-:W-:Y:S01]  /*0fe0*/  R2UR UR5, R63 ;  /* 0x000000003f0572ca */ /* 0x000fe200000e0000 */
[----:B------:R-:W-:Y:S01]  /*0ff0*/  UMOV UR7, 0x3 ;  /* 0x0000000300077882 */ /* 0x000fe20000000000 */
[----:B------:R-:W-:-:S11]  /*1000*/  R2UR UR4, R64 ;  /* 0x00000000400472ca */ /* 0x000fd600000e0000 */
[----:B------:R-:W-:-:S04]  /*1010*/  UISETP.NE.AND UP0, UPT, UR5, URZ, UPT ;  /* 0x000000ff0500728c */ /* 0x000fc8000bf05270 */
[----:B------:R-:W-:Y:S02]  /*1020*/  UISETP.LT.U32.OR UP0, UPT, UR4, 0x2, !UP0 ;  /* 0x000000020400788c */ /* 0x000fe4000c701470 */
[----:B------:R-:W-:Y:S02]  /*1030*/  ULOP3.LUT UR4, UR4, 0xfffffffe, URZ, 0xc0, !UPT ;  /* 0xfffffffe04047892 */ /* 0x000fe4000f8ec0ff */
[----:B------:R-:W-:Y:S02]  /*1040*/  USEL UR6, URZ, 0x1, !UP0 ;  /* 0x00000001ff067887 */ /* 0x000fe4000c000000 */
[----:B------:R-:W-:Y:S02]  /*1050*/  USEL UR5, URZ, 0x2, !UP0 ;  /* 0x00000002ff057887 */ /* 0x000fe4000c000000 */
[----:B------:R-:W-:Y:S02]  /*1060*/  USHF.L.U32 UR4, UR7, UR4, URZ ;  /* 0x0000000407047299 */ /* 0x000fe400080006ff */
[----:B------:R-:W-:-:S04]  /*1070*/  UIADD3 UR5, UPT, UPT, UR6, UR5, URZ ;  /* 0x0000000506057290 */ /* 0x000fc8000fffe0ff */
[----:B------:R-:W-:Y:S02]  /*1080*/  IMAD.U32 R0, RZ, RZ, UR4 ;  /* 0x00000004ff007e24 */ /* 0x000fe4000f8e00ff */
[----:B------:R-:W-:-:S07]  /*1090*/  IMAD.U32 R2, RZ, RZ, UR5 ;  /* 0x00000005ff027e24 */ /* 0x000fce000f8e00ff */
.L_x_16:
[----:B------:R-:W1:Y:S01]  /*10a0*/  S2UR UR50, SR_CTAID.Z ;  /* 0x00000000003279c3 */ /* 0x000e620000002700 */
[----:B------:R-:W-:Y:S01]  /*10b0*/  UISETP.GE.AND UP0, UPT, UR19, 0x1, UPT ;  /* 0x000000011300788c */ /* 0x000fe2000bf06270 */
[----:B------:R-:W-:-:S08]  /*10c0*/  UMOV UR28, UR20 ;  /* 0x00000014001c7c82 */ /* 0x000fd00008000000 */
[----:B------:R-:W-:Y:S05]  /*10d0*/  BRA.U !UP0, `(.L_x_17) ;  /* 0x0000000108d47547 */ /* 0x000fea000b800000 */
[----:B------:R-:W2:Y:S01]  /*10e0*/  LDCU.128 UR12, c[0x0][0xc10] ;  /* 0x00018200ff0c77ac */ /* 0x000ea20008000c00 */
[----:B------:R-:W3:Y:S01]  /*10f0*/  LDCU UR22, c[0x0][0xc0c] ;  /* 0x00018180ff1677ac */ /* 0x000ee20008000800 */
[----:B------:R-:W4:Y:S01]  /*1100*/  LDCU UR6, c[0x0][0x370] ;  /* 0x00006e00ff0677ac */ /* 0x000f220008000800 */
[----:B------:R-:W1:Y:S01]  /*1110*/  LDCU UR7, c[0x0][0x374] ;  /* 0x00006e80ff0777ac */ /* 0x000e620008000800 */
[----:B------:R-:W1:Y:S01]  /*1120*/  LDCU UR23, c[0x0][0xc20] ;  /* 0x00018400ff1777ac */ /* 0x000e620008000800 */
[----:B--2---:R-:W-:Y:S02]  /*1130*/  UIMAD.WIDE.U32 UR4, UR20, UR12, URZ ;  /* 0x0000000c140472a5 */ /* 0x004fe4000f8e00ff */
[----:B---3--:R-:W-:Y:S01]  /*1140*/  UISETP.NE.AND UP0, UPT, UR22, 0x1, UPT ;  /* 0x000000011600788c */ /* 0x008fe2000bf05270 */
[----:B------:R-:W2:Y:S01]  /*1150*/  LDCU.64 UR8, c[0x0][0xc28] ;  /* 0x00018500ff0877ac */ /* 0x000ea20008000a00 */
[----:B----4-:R-:W-:-:S03]  /*1160*/  UIMAD.WIDE.U32 UR10, UR6, UR12, URZ ;  /* 0x0000000c060a72a5 */ /* 0x010fc6000f8e00ff */
[----:B------:R-:W-:Y:S01]  /*1170*/  UMOV UR4, UR5 ;  /* 0x0000000500047c82 */ /* 0x000fe20008000000 */
[----:B------:R-:W-:Y:S02]  /*1180*/  UISETP.NE.AND UP2, UPT, UR19, 0x1, UPT ;  /* 0x000000011300788c */ /* 0x000fe4000bf45270 */
[----:B------:R-:W-:Y:S01]  /*1190*/  USHF.R.U32.HI UR4, URZ, UR13, UR4 ;  /* 0x0000000dff047299 */ /* 0x000fe20008011604 */
[----:B------:R-:W-:Y:S01]  /*11a0*/  UMOV UR10, UR11 ;  /* 0x0000000b000a7c82 */ /* 0x000fe20008000000 */
[----:B------:R-:W-:Y:S02]  /*11b0*/  UIMAD.WIDE.U32 UR16, UR21, UR15, URZ ;  /* 0x0000000f151072a5 */ /* 0x000fe4000f8e00ff */
[----:B------:R-:W-:Y:S02]  /*11c0*/  USEL UR5, UR20, UR4, !UP0 ;  /* 0x0000000414057287 */ /* 0x000fe4000c000000 */
[----:B------:R-:W-:Y:S02]  /*11d0*/  @UP0 USHF.R.U32.HI UR6, URZ, UR13, UR10 ;  /* 0x0000000dff060299 */ /* 0x000fe4000801160a */
[----:B------:R-:W-:-:S02]  /*11e0*/  UISETP.NE.AND UP0, UPT, UR14, 0x1, UPT ;  /* 0x000000010e00788c */ /* 0x000fc4000bf05270 */
[----:B-1----:R-:W-:Y:S02]  /*11f0*/  UIMAD.WIDE.U32 UR10, UR7, UR15, URZ ;  /* 0x0000000f070a72a5 */ /* 0x002fe4000f8e00ff */
[----:B--2---:R-:W-:Y:S01]  /*1200*/  UIMAD.WIDE.U32 UR12, UR6, UR8, URZ ;  /* 0x00000008060c72a5 */ /* 0x004fe2000f8e00ff */
[----:B------:R-:W-:Y:S01]  /*1210*/  UMOV UR4, UR17 ;  /* 0x0000001100047c82 */ /* 0x000fe20008000000 */
[----:B------:R-:W-:-:S03]  /*1220*/  UIADD3 UR28, UPT, UPT, -UR5, URZ, URZ ;  /* 0x000000ff051c7290 */ /* 0x000fc6000fffe1ff */
[----:B------:R-:W-:Y:S01]  /*1230*/  UMOV UR10, UR11 ;  /* 0x0000000b000a7c82 */ /* 0x000fe20008000000 */
[----:B------:R-:W-:Y:S02]  /*1240*/  USHF.R.U32.HI UR4, URZ, UR23, UR4 ;  /* 0x00000017ff047299 */ /* 0x000fe40008011604 */
[----:B------:R-:W-:Y:S01]  /*1250*/  @UP0 USHF.R.U32.HI UR7, URZ, UR23, UR10 ;  /* 0x00000017ff070299 */ /* 0x000fe2000801160a */
[----:B------:R-:W-:Y:S01]  /*1260*/  UMOV UR12, UR13 ;  /* 0x0000000d000c7c82 */ /* 0x000fe20008000000 */
[----:B------:R-:W-:Y:S02]  /*1270*/  USEL UR4, UR21, UR4, !UP0 ;  /* 0x0000000415047287 */ /* 0x000fe4000c000000 */
[----:B------:R-:W-:Y:S02]  /*1280*/  UIMAD.WIDE.U32 UR10, UR7, UR8, URZ ;  /* 0x00000008070a72a5 */ /* 0x000fe4000f8e00ff */
[----:B------:R-:W-:Y:S02]  /*1290*/  @UP2 USHF.R.U32.HI UR6, URZ, UR9, UR12 ;  /* 0x00000009ff062299 */ /* 0x000fe4000801160c */
[----:B------:R-:W-:-:S02]  /*12a0*/  UIMAD.WIDE.U32 UR12, UR4, UR8, URZ ;  /* 0x00000008040c72a5 */ /* 0x000fc4000f8e00ff */
[----:B------:R-:W-:Y:S01]  /*12b0*/  UIMAD UR28, UR22, UR28, UR20 ;  /* 0x0000001c161c72a4 */ /* 0x000fe2000f8e0214 */
[----:B------:R-:W-:Y:S02]  /*12c0*/  UMOV UR10, UR11 ;  /* 0x0000000b000a7c82 */ /* 0x000fe40008000000 */
[----:B------:R-:W-:Y:S02]  /*12d0*/  @UP2 USHF.R.U32.HI UR7, URZ, UR9, UR10 ;  /* 0x00000009ff072299 */ /* 0x000fe4000801160a */
[----:B------:R-:W-:Y:S02]  /*12e0*/  UIMAD UR10, UR6, UR19, URZ ;  /* 0x00000013060a72a4 */ /* 0x000fe4000f8e02ff */
[----:B------:R-:W-:-:S04]  /*12f0*/  UIMAD UR7, UR7, UR19, URZ ;  /* 0x00000013070772a4 */ /* 0x000fc8000f8e02ff */
[----:B------:R-:W-:-:S03]  /*1300*/  UISETP.GE.AND UP0, UPT, UR4, UR7, UPT ;  /* 0x000000070400728c */ /* 0x000fc6000bf06270 */
[----:B------:R-:W-:Y:S01]  /*1310*/  UMOV UR7, UR13 ;  /* 0x0000000d00077c82 */ /* 0x000fe20008000000 */
[----:B------:R-:W-:Y:S02]  /*1320*/  UISETP.GE.OR UP0, UPT, UR5, UR10, UP0 ;  /* 0x0000000a0500728c */ /* 0x000fe40008706670 */
[----:B------:R-:W-:Y:S02]  /*1330*/  UIMAD.WIDE.U32 UR10, UR5, UR8, URZ ;  /* 0x00000008050a72a5 */ /* 0x000fe4000f8e00ff */
[----:B------:R-:W-:Y:S02]  /*1340*/  USHF.R.U32.HI UR7, URZ, UR9, UR7 ;  /* 0x00000009ff077299 */ /* 0x000fe40008011607 */
[----:B------:R-:W-:Y:S02]  /*1350*/  UIADD3 UR10, UPT, UPT, -UR4, URZ, URZ ;  /* 0x000000ff040a7290 */ /* 0x000fe4000fffe1ff */
[----:B------:R-:W-:Y:S02]  /*1360*/  USEL UR7, UR4, UR7, !UP2 ;  /* 0x0000000704077287 */ /* 0x000fe4000d000000 */
[----:B------:R-:W-:Y:S01]  /*1370*/  UIMAD UR10, UR14, UR10, UR21 ;  /* 0x0000000a0e0a72a4 */ /* 0x000fe2000f8e0215 */
[----:B------:R-:W-:-:S02]  /*1380*/  @!UP0 UMOV UR8, UR11 ;  /* 0x0000000b00088c82 */ /* 0x000fc40008000000 */
[----:B------:R-:W-:Y:S02]  /*1390*/  @!UP0 USHF.R.U32.HI UR8, URZ, UR9, UR8 ;  /* 0x00000009ff088299 */ /* 0x000fe40008011608 */
[----:B------:R-:W-:Y:S02]  /*13a0*/  UIADD3 UR9, UPT, UPT, -UR7, URZ, URZ ;  /* 0x000000ff07097290 */ /* 0x000fe4000fffe1ff */
[----:B------:R-:W-:Y:S02]  /*13b0*/  @!UP0 USEL UR8, UR5, UR8, !UP2 ;  /* 0x0000000805088287 */ /* 0x000fe4000d000000 */
[----:B------:R-:W-:Y:S02]  /*13c0*/  UIMAD UR9, UR19, UR9, UR4 ;  /* 0x00000009130972a4 */ /* 0x000fe4000f8e0204 */
[----:B------:R-:W-:Y:S02]  /*13d0*/  @!UP0 UIADD3 UR7, UPT, UPT, UR7, -UR8, URZ ;  /* 0x8000000807078290 */ /* 0x000fe4000fffe0ff */
[----:B------:R-:W-:-:S02]  /*13e0*/  @!UP0 UIMAD UR6, UR9, UR6, UR8 ;  /* 0x00000006090682a4 */ /* 0x000fc4000f8e0208 */
[----:B------:R-:W-:-:S04]  /*13f0*/  @!UP0 UIMAD UR4, UR7, UR19, UR5 ;  /* 0x00000013070482a4 */ /* 0x000fc8000f8e0205 */
[----:B------:R-:W-:Y:S01]  /*1400*/  UIMAD UR21, UR4, UR14, UR10 ;  /* 0x0000000e041572a4 */ /* 0x000fe2000f8e020a */
[----:B------:R-:W-:Y:S02]  /*1410*/  @!UP0 UMOV UR5, UR6 ;  /* 0x0000000600058c82 */ /* 0x000fe40008000000 */
[----:B------:R-:W-:-:S12]  /*1420*/  UIMAD UR28, UR5, UR22, UR28 ;  /* 0x00000016051c72a4 */ /* 0x000fd8000f8e021c */
.L_x_17:
[----:B------:R-:W-:-:S09]  /*1430*/  UISETP.NE.AND UP0, UPT, UR24, 0x1, UPT ;  /* 0x000000011800788c */ /* 0x000fd2000bf05270 */
[----:B------:R-:W-:Y:S05]  /*1440*/  BRA.U UP0, `(.L_x_18) ;  /* 0x0000000100407547 */ /* 0x000fea000b800000 */
[----:B------:R-:W2:Y:S01]  /*1450*/  LDCU.128 UR8, c[0x0][0xc10] ;  /* 0x00018200ff0877ac */ /* 0x000ea20008000c00 */
[----:B------:R-:W3:Y:S01]  /*1460*/  LDCU UR12, c[0x0][0xc0c] ;  /* 0x00018180ff0c77ac */ /* 0x000ee20008000800 */
[----:B------:R-:W4:Y:S01]  /*1470*/  LDCU UR13, c[0x0][0xc20] ;  /* 0x00018400ff0d77ac */ /* 0x000f220008000800 */
[----:B--2---:R-:W-:Y:S02]  /*1480*/  UIMAD.WIDE.U32 UR4, UR28, UR8, URZ ;  /* 0x000000081c0472a5 */ /* 0x004fe4000f8e00ff */
[----:B------:R-:W-:Y:S02]  /*1490*/  UIMAD.WIDE.U32 UR6, UR21, UR11, URZ ;  /* 0x0000000b150672a5 */ /* 0x000fe4000f8e00ff */
[----:B---3--:R-:W-:Y:S02]  /*14a0*/  UISETP.NE.AND UP0, UPT, UR12, 0x1, UPT ;  /* 0x000000010c00788c */ /* 0x008fe4000bf05270 */
[----:B------:R-:W-:-:S03]  /*14b0*/  USHF.R.U32.HI UR5, URZ, UR9, UR5 ;  /* 0x00000009ff057299 */ /* 0x000fc60008011605 */
[----:B------:R-:W-:Y:S01]  /*14c0*/  UMOV UR4, UR7 ;  /* 0x0000000700047c82 */ /* 0x000fe20008000000 */
[----:B------:R-:W-:Y:S02]  /*14d0*/  USEL UR5, UR28, UR5, !UP0 ;  /* 0x000000051c057287 */ /* 0x000fe4000c000000 */
[----:B------:R-:W-:Y:S02]  /*14e0*/  UISETP.NE.AND UP0, UPT, UR10, 0x1, UPT ;  /* 0x000000010a00788c */ /* 0x000fe4000bf05270 */
[----:B----4-:R-:W-:-:S04]  /*14f0*/  USHF.R.U32.HI UR4, URZ, UR13, UR4 ;  /* 0x0000000dff047299 */ /* 0x010fc80008011604 */
[----:B------:R-:W-:-:S04]  /*1500*/  USEL UR4, UR21, UR4, !UP0 ;  /* 0x0000000415047287 */ /* 0x000fc8000c000000 */
[----:B------:R-:W-:Y:S02]  /*1510*/  UIADD3 UR6, UPT, UPT, -UR4, UR5, URZ ;  /* 0x0000000504067290 */ /* 0x000fe4000fffe1ff */
[----:B------:R-:W-:Y:S02]  /*1520*/  UIADD3 UR4, UPT, UPT, UR4, -UR5, URZ ;  /* 0x8000000504047290 */ /* 0x000fe4000fffe0ff */
[----:B------:R-:W-:Y:S02]  /*1530*/  UIMAD UR21, UR6, UR10, UR21 ;  /* 0x0000000a061572a4 */ /* 0x000fe4000f8e0215 */
[----:B------:R-:W-:-:S12]  /*1540*/  UIMAD UR28, UR4, UR12, UR28 ;  /* 0x0000000c041c72a4 */ /* 0x000fd8000f8e021c */
.L_x_18:
[----:B------:R-:W-:Y:S05]  /*1550*/  BRA.U !UP6, `(.L_x_19) ;  /* 0x000000010e0c7547 */ /* 0x000fea000b800000 */
[----:B------:R-:W-:Y:S01]  /*1560*/  UCGABAR_WAIT ;  /* 0x0000000000007dc7 */ /* 0x000fe20008000000 */
[----:B------:R-:W-:Y:S01]  /*1570*/  CCTL.IVALL ;  /* 0x00000000ff00798f */ /* 0x000fe20002000000 */
[----:B------:R-:W-:Y:S05]  /*1580*/  BRA `(.L_x_20) ;  /* 0x0000000000047947 */ /* 0x000fea0003800000 */
.L_x_19:
[----:B------:R-:W-:Y:S06]  /*1590*/  BAR.SYNC.DEFER_BLOCKING 0x0 ;  /* 0x0000000000007b1d */ /* 0x000fec0000010000 */
.L_x_20:
[----:B------:R-:W-:Y:S05]  /*15a0*/  BRA.U UP5, `(.L_x_21) ;  /* 0x0000002105107547 */ /* 0x000fea000b800000 */
[----:B------:R-:W2:Y:S01]  /*15b0*/  LDCU UR7, c[0x0][0x394] ;  /* 0x00007280ff0777ac */ /* 0x000ea20008000800 */
[----:B------:R-:W-:Y:S01]  /*15c0*/  PLOP3.LUT P1, PT, PT, PT, UP3, 0x80, 0x8 ;  /* 0x000000000008781c */ /* 0x000fe20003f2f038 */
[----:B------:R-:W-:Y:S01]  /*15d0*/  IMAD.MOV.U32 R2, RZ, RZ, RZ ;  /* 0x000000ffff027224 */ /* 0x000fe200078e00ff */
[----:B------:R-:W-:Y:S01]  /*15e0*/  ISETP.EQ.OR P2, PT, R3, RZ, P3 ;  /* 0x000000ff0300720c */ /* 0x000fe20001f42670 */
[----:B------:R-:W3:Y:S01]  /*15f0*/  LDCU UR6, c[0x0][0x5d8] ;  /* 0x0000bb00ff0677ac */ /* 0x000ee20008000800 */
[----:B------:R-:W-:Y:S01]  /*1600*/  PLOP3.LUT P1, PT, P1, PT, PT, 0x8, 0x80 ;  /* 0x000000000080781c */ /* 0x000fe20000f2e170 */
[----:B------:R-:W-:Y:S02]  /*1610*/  UISETP.NE.AND UP0, UPT, UR18, URZ, UPT ;  /* 0x000000ff1200728c */ /* 0x000fe4000bf05270 */
[----:B------:R-:W-:Y:S02]  /*1620*/  USHF.L.U32 UR8, UR20, 0x5, URZ ;  /* 0x0000000514087899 */ /* 0x000fe400080006ff */
[----:B------:R-:W-:Y:S01]  /*1630*/  USEL UR63, UR63, 0x2, UP0 ;  /* 0x000000023f3f7887 */ /* 0x000fe20008000000 */
[----:B------:R-:W4:Y:S01]  /*1640*/  LDCU UR71, c[0x0][0x370] ;  /* 0x00006e00ff4777ac */ /* 0x000f220008000800 */
[----:B--2---:R-:W-:Y:S01]  /*1650*/  UIADD3 UR5, UPT, UPT, UR7, 0x3f, URZ ;  /* 0x0000003f07057890 */ /* 0x004fe2000fffe0ff */
[----:B------:R-:W2:Y:S03]  /*1660*/  LDCU.64 UR64, c[0x0][0x348] ;  /* 0x00006900ff4077ac */ /* 0x000ea60008000a00 */
[----:B------:R-:W-:-:S02]  /*1670*/  USHF.R.S32.HI UR4, URZ, 0x1f, UR5 ;  /* 0x0000001fff047899 */ /* 0x000fc40008011405 */
[----:B---3--:R-:W-:Y:S02]  /*1680*/  UIADD3 UR6, UPT, UPT, UR6, 0x3f, URZ ;  /* 0x0000003f06067890 */ /* 0x008fe4000fffe0ff */
[----:B------:R-:W-:Y:S02]  /*1690*/  ULEA.HI UR4, UR4, UR5, URZ, 0x6 ;  /* 0x0000000504047291 */ /* 0x000fe4000f8f30ff */
[----:B------:R-:W-:Y:S02]  /*16a0*/  UIADD3 UR5, UPT, UPT, UR7, -0x1, URZ ;  /* 0xffffffff07057890 */ /* 0x000fe4000fffe0ff */
[----:B------:R-:W-:Y:S02]  /*16b0*/  USHF.R.S32.HI UR73, URZ, 0x6, UR4 ;  /* 0x00000006ff497899 */ /* 0x000fe40008011404 */
[----:B------:R-:W-:Y:S02]  /*16c0*/  UISETP.GE.U32.AND UP1, UPT, UR5, -0x7f, UPT ;  /* 0xffffff810500788c */ /* 0x000fe4000bf26070 */
[----:B------:R-:W-:-:S02]  /*16d0*/  UISETP.LT.U32.AND UP0, UPT, UR73, 0x4, UPT ;  /* 0x000000044900788c */ /* 0x000fc4000bf01070 */
[----:B------:R-:W-:Y:S02]  /*16e0*/  USHF.R.S32.HI UR4, URZ, 0x1f, UR6 ;  /* 0x0000001fff047899 */ /* 0x000fe40008011406 */
[----:B------:R-:W-:Y:S02]  /*16f0*/  USEL UR72, UR73, 0x4, UP0 ;  /* 0x0000000449487887 */ /* 0x000fe40008000000 */
[----:B------:R-:W-:Y:S02]  /*1700*/  ULEA.HI UR4, UR4, UR6, URZ, 0x6 ;  /* 0x0000000604047291 */ /* 0x000fe4000f8f30ff */
[----:B------:R-:W-:Y:S02]  /*1710*/  UIADD3 UR62, UPT, UPT, UR72, -0x1, URZ ;  /* 0xffffffff483e7890 */ /* 0x000fe4000fffe0ff */
[----:B------:R-:W-:Y:S02]  /*1720*/  @UP1 UIADD3 UR62, UPT, UPT, UR72, URZ, URZ ;  /* 0x000000ff483e1290 */ /* 0x000fe4000fffe0ff */
[----:B------:R-:W-:-:S02]  /*1730*/  USHF.L.U32 UR77, UR20, 0x7, URZ ;  /* 0x00000007144d7899 */ /* 0x000fc400080006ff */
[----:B------:R-:W-:Y:S01]  /*1740*/  UIADD3 UR76, UPT, UPT, UR7, 0x7e, URZ ;  /* 0x0000007e074c7890 */ /* 0x000fe2000fffe0ff */
[----:B------:R-:W3:Y:S01]  /*1750*/  LDCU UR70, c[0x0][0x374] ;  /* 0x00006e80ff4677ac */ /* 0x000ee20008000800 */
[----:B------:R-:W-:Y:S02]  /*1760*/  ULOP3.LUT UR75, UR8, 0x20, URZ, 0xc0, !UPT ;  /* 0x00000020084b7892 */ /* 0x000fe4000f8ec0ff */
[----:B------:R-:W-:Y:S02]  /*1770*/  USHF.R.S32.HI UR69, URZ, 0x6, UR4 ;  /* 0x00000006ff457899 */ /* 0x000fe40008011404 */
[----:B------:R-:W-:Y:S02]  /*1780*/  UIADD3 UR74, UPT, UPT, UR73, -UR72, URZ ;  /* 0x80000048494a7290 */ /* 0x000fe4000fffe0ff */
[----:B------:R-:W-:Y:S01]  /*1790*/  UIADD3 UR62, UPT, UPT, UR62, 0x1, URZ ;  /* 0x000000013e3e7890 */ /* 0x000fe2000fffe0ff */
[----:B------:R-:W-:Y:S01]  /*17a0*/  UMOV UR29, 0x1 ;  /* 0x00000001001d7882 */ /* 0x000fe20000000000 */
[----:B--2-4-:R-:W-:-:S10]  /*17b0*/  UMOV UR33, URZ ;  /* 0x000000ff00217c82 */ /* 0x014fd40008000000 */
.L_x_39:
[----:B------:R-:W-:Y:S01]  /*17c0*/  IMAD.U32 R4, RZ, RZ, UR69 ;  /* 0x00000045ff047e24 */ /* 0x000fe2000f8e00ff */
[----:B------:R-:W2:Y:S04]  /*17d0*/  LDCU UR68, c[0x0][0x5dc] ;  /* 0x0000bb80ff4477ac */ /* 0x000ea80008000800 */
[-C--:B------:R-:W-:Y:S01]  /*17e0*/  IABS R0, R4.reuse ;  /* 0x0000000400007213 */ /* 0x080fe20000000000 */
[----:B------:R-:W4:Y:S01]  /*17f0*/  LDCU UR61, c[0x0][0x5e0] ;  /* 0x0000bc00ff3d77ac */ /* 0x000f220008000800 */
[----:B------:R-:W-:Y:S02]  /*1800*/  IABS R4, R4 ;  /* 0x0000000400047213 */ /* 0x000fe40000000000 */
[----:B------:R-:W-:Y:S01]  /*1810*/  R2UR UR6, R0 ;  /* 0x00000000000672ca */ /* 0x000fe200000e0000 */
[----:B------:R-:W-:Y:S01]  /*1820*/  UMOV UR32, 0x400 ;  /* 0x0000040000207882 */ /* 0x000fe20000000000 */
[----:B------:R-:W-:Y:S01]  /*1830*/  UMOV UR19, URZ ;  /* 0x000000ff00137c82 */ /* 0x000fe20008000000 */
[----:B--2---:R-:W-:-:S10]  /*1840*/  IMAD.U32 R3, RZ, RZ, UR68 ;  /* 0x00000044ff037e24 */ /* 0x004fd4000f8e00ff */
[----:B------:R-:W2:Y:S01]  /*1850*/  I2F.RP R0, UR6 ;  /* 0x0000000600007d06 */ /* 0x000ea20008209400 */
[----:B----4-:R-:W-:-:S07]  /*1860*/  UISETP.NE.AND UP2, UPT, UR61, URZ, UPT ;  /* 0x000000ff3d00728c */ /* 0x010fce000bf45270 */
[----:B--2---:R-:W2:Y:S02]  /*1870*/  MUFU.RCP R0, R0 ;  /* 0x0000000000007308 */ /* 0x004ea40000001000 */
[----:B--2---:R-:W-:-:S06]  /*1880*/  VIADD R0, R0, 0xffffffe ;  /* 0x0ffffffe00007836 */ /* 0x004fcc0000000000 */
[----:B------:R-:W2:Y:S02]  /*1890*/  F2I.FTZ.U32.TRUNC.NTZ R0, R0 ;  /* 0x0000000000007305 */ /* 0x000ea4000021f000 */
[----:B--2---:R-:W-:Y:S02]  /*18a0*/  R2UR UR5, R0 ;  /* 0x00000000000572ca */ /* 0x004fe400000e0000 */
[----:B------:R-:W-:Y:S01]  /*18b0*/  IABS R0, R3 ;  /* 0x0000000300007213 */ /* 0x000fe20000000000 */
[----:B------:R-:W-:-:S03]  /*18c0*/  IMAD.U32 R3, RZ, RZ, UR21 ;  /* 0x00000015ff037e24 */ /* 0x000fc6000f8e00ff */
[----:B------:R-:W-:Y:S01]  /*18d0*/  R2UR UR9, R0 ;  /* 0x00000000000972ca */ /* 0x000fe200000e0000 */
[----:B------:R-:W-:Y:S01]  /*18e0*/  IMAD.MOV R0, RZ, RZ, -R4 ;  /* 0x000000ffff007224 */ /* 0x000fe200078e0a04 */
[----:B------:R-:W-:-:S04]  /*18f0*/  IABS R3, R3 ;  /* 0x0000000300037213 */ /* 0x000fc80000000000 */
[----:B------:R-:W-:Y:S01]  /*1900*/  R2UR UR8, R3 ;  /* 0x00000000030872ca */ /* 0x000fe200000e0000 */
[----:B------:R-:W-:-:S04]  /*1910*/  UIADD3 UR4, UPT, UPT, URZ, -UR5, URZ ;  /* 0x80000005ff047290 */ /* 0x000fc8000fffe0ff */
[----:B------:R-:W-:Y:S02]  /*1920*/  UIMAD UR7, UR4, UR6, URZ ;  /* 0x00000006040772a4 */ /* 0x000fe4000f8e02ff */
[----:B------:R-:W2:Y:S01]  /*1930*/  I2F.RP R3, UR9 ;  /* 0x0000000900037d06 */ /* 0x000ea20008209400 */
[----:B------:R-:W-:Y:S02]  /*1940*/  UMOV UR4, URZ ;  /* 0x000000ff00047c82 */ /* 0x000fe40008000000 */
[----:B------:R-:W-:Y:S02]  /*1950*/  UIMAD.WIDE.U32 UR4, UR5, UR7, UR4 ;  /* 0x00000007050472a5 */ /* 0x000fe4000f8e0004 */
[----:B------:R-:W-:-:S05]  /*1960*/  R2UR UR7, R0 ;  /* 0x00000000000772ca */ /* 0x000fca00000e0000 */
[----:B------:R-:W-:Y:S02]  /*1970*/  UMOV UR4, UR5 ;  /* 0x0000000500047c82 */ /* 0x000fe40008000000 */
[----:B------:R-:W-:Y:S01]  /*1980*/  UIMAD.WIDE.U32 UR4, UR4, UR8, URZ ;  /* 0x00000008040472a5 */ /* 0x000fe2000f8e00ff */
[----:B--2---:R-:W2:Y:S06]  /*1990*/  MUFU.RCP R0, R3 ;  /* 0x0000000300007308 */ /* 0x004eac0000001000 */
[----:B------:R-:W-:Y:S02]  /*19a0*/  UMOV UR4, UR5 ;  /* 0x0000000500047c82 */ /* 0x000fe40008000000 */
[----:B------:R-:W-:-:S04]  /*19b0*/  UIMAD UR5, UR4, UR7, UR8 ;  /* 0x00000007040572a4 */ /* 0x000fc8000f8e0208 */
[----:B------:R-:W-:Y:S01]  /*19c0*/  UISETP.GT.U32.AND UP0, UPT, UR6, UR5, UPT ;  /* 0x000000050600728c */ /* 0x000fe2000bf04070 */
[----:B--2---:R-:W-:-:S10]  /*19d0*/  VIADD R0, R0, 0xffffffe ;  /* 0x0ffffffe00007836 */ /* 0x004fd40000000000 */
[----:B------:R-:W-:Y:S01]  /*19e0*/  @!UP0 UIADD3 UR5, UPT, UPT, UR5, -UR6, URZ ;  /* 0x8000000605058290 */ /* 0x000fe2000fffe0ff */
[----:B------:R-:W2:Y:S01]  /*19f0*/  F2I.FTZ.U32.TRUNC.NTZ R0, R0 ;  /* 0x0000000000007305 */ /* 0x000ea2000021f000 */
[----:B------:R-:W-:Y:S02]  /*1a00*/  @!UP0 UIADD3 UR4, UPT, UPT, UR4, 0x1, URZ ;  /* 0x0000000104048890 */ /* 0x000fe4000fffe0ff */
[----:B------:R-:W-:Y:S02]  /*1a10*/  UISETP.GE.U32.AND UP1, UPT, UR5, UR6, UPT ;  /* 0x000000060500728c */ /* 0x000fe4000bf26070 */
[----:B------:R-:W-:-:S04]  /*1a20*/  ULOP3.LUT UR5, UR21, UR69, URZ, 0x3c, !UPT ;  /* 0x0000004515057292 */ /* 0x000fc8000f8e3cff */
[----:B------:R-:W-:-:S05]  /*1a30*/  UISETP.GE.AND UP0, UPT, UR5, URZ, UPT ;  /* 0x000000ff0500728c */ /* 0x000fca000bf06270 */
[----:B------:R-:W-:Y:S01]  /*1a40*/  @UP1 UIADD3 UR4, UPT, UPT, UR4, 0x1, URZ ;  /* 0x0000000104041890 */ /* 0x000fe2000fffe0ff */
[----:B--2---:R-:W-:Y:S01]  /*1a50*/  R2UR UR5, R0 ;  /* 0x00000000000572ca */ /* 0x004fe200000e0000 */
[----:B------:R-:W-:Y:S01]  /*1a60*/  UISETP.NE.AND UP1, UPT, UR69, URZ, UPT ;  /* 0x000000ff4500728c */ /* 0x000fe2000bf25270 */
[----:B------:R-:W-:-:S04]  /*1a70*/  IMAD.U32 R0, RZ, RZ, UR61 ;  /* 0x0000003dff007e24 */ /* 0x000fc8000f8e00ff */
[----:B------:R-:W-:Y:S01]  /*1a80*/  UMOV UR8, UR4 ;  /* 0x0000000400087c82 */ /* 0x000fe20008000000 */
[----:B------:R-:W-:Y:S01]  /*1a90*/  IABS R0, R0 ;  /* 0x0000000000007213 */ /* 0x000fe20000000000 */
[----:B------:R-:W-:-:S03]  /*1aa0*/  @!UP0 UIADD3 UR8, UPT, UPT, -UR8, URZ, URZ ;  /* 0x000000ff08088290 */ /* 0x000fc6000fffe1ff */
[----:B------:R-:W-:Y:S01]  /*1ab0*/  R2UR UR10, R0 ;  /* 0x00000000000a72ca */ /* 0x000fe200000e0000 */
[----:B------:R-:W-:Y:S02]  /*1ac0*/  @!UP1 ULOP3.LUT UR8, URZ, UR69, URZ, 0x33, !UPT ;  /* 0x00000045ff089292 */ /* 0x000fe4000f8e33ff */
[----:B------:R-:W-:-:S04]  /*1ad0*/  UIADD3 UR4, UPT, UPT, URZ, -UR5, URZ ;  /* 0x80000005ff047290 */ /* 0x000fc8000fffe0ff */
[----:B------:R-:W-:Y:S01]  /*1ae0*/  IMAD.U32 R3, RZ, RZ, UR8 ;  /* 0x00000008ff037e24 */ /* 0x000fe2000f8e00ff */
[----:B------:R-:W-:-:S03]  /*1af0*/  UIMAD UR6, UR4, UR9, URZ ;  /* 0x00000009040672a4 */ /* 0x000fc6000f8e02ff */
[----:B------:R-:W-:Y:S01]  /*1b00*/  UMOV UR4, URZ ;  /* 0x000000ff00047c82 */ /* 0x000fe20008000000 */
[----:B------:R-:W-:Y:S01]  /*1b10*/  IABS R3, R3 ;  /* 0x0000000300037213 */ /* 0x000fe20000000000 */
[----:B------:R-:W-:Y:S01]  /*1b20*/  UIMAD.WIDE.U32 UR4, UR5, UR6, UR4 ;  /* 0x00000006050472a5 */ /* 0x000fe2000f8e0004 */
[----:B------:R-:W2:Y:S02]  /*1b30*/  I2F.RP R0, UR10 ;  /* 0x0000000a00007d06 */ /* 0x000ea40008209400 */
[----:B------:R-:W-:Y:S01]  /*1b40*/  R2UR UR7, R3 ;  /* 0x00000000030772ca */ /* 0x000fe200000e0000 */
[----:B------:R-:W-:-:S03]  /*1b50*/  IMAD.U32 R3, RZ, RZ, UR29 ;  /* 0x0000001dff037e24 */ /* 0x000fc6000f8e00ff */
[----:B------:R-:W-:Y:S02]  /*1b60*/  UMOV UR4, UR5 ;  /* 0x0000000500047c82 */ /* 0x000fe40008000000 */
[----:B------:R-:W-:-:S07]  /*1b70*/  SHF.L.U32 R3, R3, 0x1f, RZ ;  /* 0x0000001f03037819 */ /* 0x000fce00000006ff */
[----:B------:R-:W-:Y:S01]  /*1b80*/  UIMAD.WIDE.U32 UR4, UR4, UR7, URZ ;  /* 0x00000007040472a5 */ /* 0x000fe2000f8e00ff */
[----:B--2---:R-:W2:Y:S06]  /*1b90*/  MUFU.RCP R0, R0 ;  /* 0x0000000000007308 */ /* 0x004eac0000001000 */
[----:B------:R-:W-:Y:S02]  /*1ba0*/  UMOV UR4, UR5 ;  /* 0x0000000500047c82 */ /* 0x000fe40008000000 */
[----:B------:R-:W-:-:S04]  /*1bb0*/  UIADD3 UR5, UPT, UPT, -UR4, URZ, URZ ;  /* 0x000000ff04057290 */ /* 0x000fc8000fffe1ff */
[----:B------:R-:W-:Y:S01]  /*1bc0*/  UIMAD UR5, UR9, UR5, UR7 ;  /* 0x00000005090572a4 */ /* 0x000fe2000f8e0207 */
[----:B------:R-:W4:Y:S03]  /*1bd0*/  S2UR UR7, SR_CgaCtaId ;  /* 0x00000000000779c3 */ /* 0x000f260000008800 */
[----:B------:R-:W-:Y:S01]  /*1be0*/  UISETP.GT.U32.AND UP0, UPT, UR9, UR5, UPT ;  /* 0x000000050900728c */ /* 0x000fe2000bf04070 */
[----:B--2---:R-:W-:-:S06]  /*1bf0*/  VIADD R0, R0, 0xffffffe ;  /* 0x0ffffffe00007836 */ /* 0x004fcc0000000000 */
[----:B------:R-:W2:Y:S04]  /*1c00*/  F2I.FTZ.U32.TRUNC.NTZ R0, R0 ;  /* 0x0000000000007305 */ /* 0x000ea8000021f000 */
[----:B------:R-:W-:Y:S02]  /*1c10*/  @!UP0 UIADD3 UR5, UPT, UPT, UR5, -UR9, URZ ;  /* 0x8000000905058290 */ /* 0x000fe4000fffe0ff */
[----:B------:R-:W-:Y:S02]  /*1c20*/  @!UP0 UIADD3 UR4, UPT, UPT, UR4, 0x1, URZ ;  /* 0x0000000104048890 */ /* 0x000fe4000fffe0ff */
[----:B------:R-:W-:Y:S02]  /*1c30*/  UISETP.GE.U32.AND UP1, UPT, UR5, UR9, UPT ;  /* 0x000000090500728c */ /* 0x000fe4000bf26070 */
[----:B------:R-:W-:-:S04]  /*1c40*/  ULOP3.LUT UR5, UR8, UR68, URZ, 0x3c, !UPT ;  /* 0x0000004408057292 */ /* 0x000fc8000f8e3cff */
[----:B------:R-:W-:Y:S02]  /*1c50*/  UISETP.GE.AND UP0, UPT, UR5, URZ, UPT ;  /* 0x000000ff0500728c */ /* 0x000fe4000bf06270 */
[----:B----4-:R-:W-:Y:S01]  /*1c60*/  ULEA UR32, UR7, UR32, 0x18 ;  /* 0x0000002007207291 */ /* 0x010fe2000f8ec0ff */
[----:B--2---:R-:W-:Y:S02]  /*1c70*/  R2UR UR5, R0 ;  /* 0x00000000000572ca */ /* 0x004fe400000e0000 */
[----:B------:R-:W-:Y:S02]  /*1c80*/  @UP1 UIADD3 UR4, UPT, UPT, UR4, 0x1, URZ ;  /* 0x0000000104041890 */ /* 0x000fe4000fffe0ff */
[----:B------:R-:W-:Y:S02]  /*1c90*/  UISETP.NE.AND UP1, UPT, UR68, URZ, UPT ;  /* 0x000000ff4400728c */ /* 0x000fe4000bf25270 */
[----:B------:R-:W-:-:S03]  /*1ca0*/  ULEA UR7, UR33, UR32, 0x3 ;  /* 0x0000002021077291 */ /* 0x000fc6000f8e18ff */
[----:B------:R-:W-:Y:S02]  /*1cb0*/  UMOV UR6, UR4 ;  /* 0x0000000400067c82 */ /* 0x000fe40008000000 */
[----:B------:R-:W-:Y:S02]  /*1cc0*/  @!UP0 UIADD3 UR6, UPT, UPT, -UR6, URZ, URZ ;  /* 0x000000ff06068290 */ /* 0x000fe4000fffe1ff */
[----:B------:R-:W-:Y:S02]  /*1cd0*/  UIADD3 UR4, UPT, UPT, URZ, -UR5, URZ ;  /* 0x80000005ff047290 */ /* 0x000fe4000fffe0ff */
[----:B------:R-:W-:Y:S01]  /*1ce0*/  @!UP1 ULOP3.LUT UR6, URZ, UR68, URZ, 0x33, !UPT ;  /* 0x00000044ff069292 */ /* 0x000fe2000f8e33ff */
[----:B------:R2:W4:Y:S01]  /*1cf0*/  SYNCS.PHASECHK.TRANS64.TRYWAIT P0, [UR7+0x20], R3 ;  /* 0x00002003ff0075a7 */ /* 0x0005220008001107 */
[----:B------:R-:W-:-:S03]  /*1d00*/  UIMAD UR7, UR4, UR10, URZ ;  /* 0x0000000a040772a4 */ /* 0x000fc6000f8e02ff */
[----:B------:R-:W-:Y:S01]  /*1d10*/  UMOV UR4, URZ ;  /* 0x000000ff00047c82 */ /* 0x000fe20008000000 */
[----:B------:R-:W-:Y:S01]  /*1d20*/  IMAD.U32 R0, RZ, RZ, UR6 ;  /* 0x00000006ff007e24 */ /* 0x000fe2000f8e00ff */
[----:B------:R-:W-:Y:S02]  /*1d30*/  UIMAD.WIDE.U32 UR4, UR5, UR7, UR4 ;  /* 0x00000007050472a5 */ /* 0x000fe4000f8e0004 */
[----:B------:R-:W-:Y:S02]  /*1d40*/  ULEA.HI UR7, UR28, UR28, URZ, 0x1 ;  /* 0x0000001c1c077291 */ /* 0x000fe4000f8f08ff */
[----:B------:R-:W-:Y:S02]  /*1d50*/  IABS R0, R0 ;  /* 0x0000000000007213 */ /* 0x000fe40000000000 */
[----:B------:R-:W-:Y:S02]  /*1d60*/  USHF.L.U32 UR7, UR7, 0x7, URZ ;  /* 0x0000000707077899 */ /* 0x000fe400080006ff */
[----:B------:R-:W-:Y:S01]  /*1d70*/  R2UR UR9, R0 ;  /* 0x00000000000972ca */ /* 0x000fe200000e0000 */
[----:B------:R-:W-:Y:S01]  /*1d80*/  UMOV UR4, UR5 ;  /* 0x0000000500047c82 */ /* 0x000fe20008000000 */
[----:B------:R-:W-:-:S04]  /*1d90*/  ULOP3.LUT UR42, UR7, 0xffffff00, URZ, 0xc0, !UPT ;  /* 0xffffff00072a7892 */ /* 0x000fc8000f8ec0ff */
[----:B------:R-:W-:-:S07]  /*1da0*/  ULOP3.LUT UR42, UR42, 0x80, UR77, 0xf8, !UPT ;  /* 0x000000802a2a7892 */ /* 0x000fce000f8ef84d */
[----:B------:R-:W-:-:S07]  /*1db0*/  UIMAD.WIDE.U32 UR4, UR4, UR9, URZ ;  /* 0x00000009040472a5 */ /* 0x000fce000f8e00ff */
[----:B------:R-:W-:Y:S02]  /*1dc0*/  UMOV UR4, UR5 ;  /* 0x0000000500047c82 */ /* 0x000fe40008000000 */
[----:B------:R-:W-:-:S04]  /*1dd0*/  UIADD3 UR5, UPT, UPT, -UR4, URZ, URZ ;  /* 0x000000ff04057290 */ /* 0x000fc8000fffe1ff */
[----:B------:R-:W-:-:S04]  /*1de0*/  UIMAD UR5, UR10, UR5, UR9 ;  /* 0x000000050a0572a4 */ /* 0x000fc8000f8e0209 */
[----:B------:R-:W-:-:S11]  /*1df0*/  UISETP.GT.U32.AND UP0, UPT, UR10, UR5, UPT ;  /* 0x000000050a00728c */ /* 0x000fd6000bf04070 */
[----:B------:R-:W-:Y:S02]  /*1e00*/  @!UP0 UIADD3 UR5, UPT, UPT, UR5, -UR10, URZ ;  /* 0x8000000a05058290 */ /* 0x000fe4000fffe0ff */
[----:B------:R-:W-:Y:S02]  /*1e10*/  @!UP0 UIADD3 UR4, UPT, UPT, UR4, 0x1, URZ ;  /* 0x0000000104048890 */ /* 0x000fe4000fffe0ff */
[----:B------:R-:W-:Y:S02]  /*1e20*/  UISETP.GE.U32.AND UP1, UPT, UR5, UR10, UPT ;  /* 0x0000000a0500728c */ /* 0x000fe4000bf26070 */
[----:B------:R-:W-:Y:S02]  /*1e30*/  ULOP3.LUT UR5, UR6, UR61, URZ, 0x3c, !UPT ;  /* 0x0000003d06057292 */ /* 0x000fe4000f8e3cff */
[----:B------:R-:W-:Y:S02]  /*1e40*/  UIADD3 UR10, UPT, UPT, -UR8, URZ, URZ ;  /* 0x000000ff080a7290 */ /* 0x000fe4000fffe1ff */
[----:B------:R-:W-:-:S02]  /*1e50*/  UISETP.GE.AND UP0, UPT, UR5, URZ, UPT ;  /* 0x000000ff0500728c */ /* 0x000fc4000bf06270 */
[----:B------:R-:W-:Y:S02]  /*1e60*/  UIMAD UR10, UR69, UR10, UR21 ;  /* 0x0000000a450a72a4 */ /* 0x000fe4000f8e0215 */
[----:B------:R-:W-:Y:S02]  /*1e70*/  UIADD3 UR5, UPT, UPT, -UR6, URZ, URZ ;  /* 0x000000ff06057290 */ /* 0x000fe4000fffe1ff */
[----:B------:R-:W-:Y:S02]  /*1e80*/  @UP1 UIADD3 UR4, UPT, UPT, UR4, 0x1, URZ ;  /* 0x0000000104041890 */ /* 0x000fe4000fffe0ff */
[----:B------:R-:W-:Y:S02]  /*1e90*/  ULEA UR10, UR10, UR75, 0x6 ;  /* 0x0000004b0a0a7291 */ /* 0x000fe4000f8e30ff */
[----:B------:R-:W-:-:S03]  /*1ea0*/  UIMAD UR68, UR68, UR5, UR8 ;  /* 0x00000005444472a4 */ /* 0x000fc6000f8e0208 */
[----:B------:R-:W-:Y:S02]  /*1eb0*/  UMOV UR60, UR4 ;  /* 0x00000004003c7c82 */ /* 0x000fe40008000000 */
[----:B------:R-:W-:Y:S02]  /*1ec0*/  @!UP0 UIADD3 UR60, UPT, UPT, -UR60, URZ, URZ ;  /* 0x000000ff3c3c8290 */ /* 0x000fe4000fffe1ff */
[----:B------:R-:W-:Y:S02]  /*1ed0*/  UISETP.GE.U32.AND UP0, UPT, UR76, 0x7f, UPT ;  /* 0x0000007f4c00788c */ /* 0x000fe4000bf06070 */
[----:B------:R-:W-:-:S04]  /*1ee0*/  @!UP2 ULOP3.LUT UR60, URZ, UR61, URZ, 0x33, !UPT ;  /* 0x0000003dff3ca292 */ /* 0x000fc8000f8e33ff */
[----:B------:R-:W-:-:S04]  /*1ef0*/  UIADD3 UR4, UPT, UPT, -UR60, URZ, URZ ;  /* 0x000000ff3c047290 */ /* 0x000fc8000fffe1ff */
[----:B------:R-:W-:Y:S01]  /*1f00*/  UIMAD UR61, UR61, UR4, UR6 ;  /* 0x000000043d3d72a4 */ /* 0x000fe2000f8e0206 */
[----:B--2-4-:R-:W-:Y:S11]  /*1f10*/  BRA.U !UP0, `(.L_x_22) ;  /* 0x0000000508ac7547 */ /* 0x014ff6000b800000 */
[----:B------:R-:W2:Y:S01]  /*1f20*/  LDCU.64 UR6, c[0x0][0x5c0] ;  /* 0x0000b800ff0677ac */ /* 0x000ea20008000a00 */
[----:B------:R-:W2:Y:S01]  /*1f30*/  LDCU.64 UR4, c[0x0][0x5f8] ;  /* 0x0000bf00ff0477ac */ /* 0x000ea20008000a00 */
[----:B------:R-:W4:Y:S01]  /*1f40*/  LDCU UR8, c[0x0][0x5c8] ;  /* 0x0000b900ff0877ac */ /* 0x000f220008000800 */
[----:B------:R-:W4:Y:S01]  /*1f50*/  LDCU UR38, c[0x0][0x600] ;  /* 0x0000c000ff2677ac */ /* 0x000f220008000800 */
[----:B------:R-:W1:Y:S01]  /*1f60*/  LDCU UR24, c[0x0][0x5a8] ;  /* 0x0000b500ff1877ac */ /* 0x000e620008000800 */
[----:B------:R-:W1:Y:S01]  /*1f70*/  LDCU UR23, c[0x0][0x59c] ;  /* 0x0000b380ff1777ac */ /* 0x000e620008000800 */
[----:B--2---:R-:W-:Y:S02]  /*1f80*/  UIMAD UR57, UR68, UR6, UR4 ;  /* 0x00000006443972a4 */ /* 0x004fe4000f8e0204 */
[----:B------:R-:W-:Y:S01]  /*1f90*/  UIMAD UR56, UR61, UR7, UR5 ;  /* 0x000000073d3872a4 */ /* 0x000fe2000f8e0205 */
[----:B------:R-:W2:Y:S01]  /*1fa0*/  LDCU UR22, c[0x0][0x590] ;  /* 0x0000b200ff1677ac */ /* 0x000ea20008000800 */
[----:B------:R-:W2:Y:S01]  /*1fb0*/  LDCU UR28, c[0x0][0x594] ;  /* 0x0000b280ff1c77ac */ /* 0x000ea20008000800 */
[----:B------:R-:W2:Y:S01]  /*1fc0*/  LDCU UR27, c[0x0][0x598] ;  /* 0x0000b300ff1b77ac */ /* 0x000ea20008000800 */
[----:B------:R-:W2:Y:S01]  /*1fd0*/  LDCU UR26, c[0x0][0x5ac] ;  /* 0x0000b580ff1a77ac */ /* 0x000ea20008000800 */
[----:B------:R-:W2:Y:S01]  /*1fe0*/  LDCU UR25, c[0x0][0x5b0] ;  /* 0x0000b600ff1977ac */ /* 0x000ea20008000800 */
[----:B------:R-:W2:Y:S01]  /*1ff0*/  LDCU UR5, c[0x0][0x5cc] ;  /* 0x0000b980ff0577ac */ /* 0x000ea20008000800 */
[----:B------:R-:W2:Y:S01]  /*2000*/  LDCU UR4, c[0x0][0x5ec] ;  /* 0x0000bd80ff0477ac */ /* 0x000ea20008000800 */
[----:B------:R-:W2:Y:S01]  /*2010*/  LDCU.64 UR20, c[0x0][0x5a0] ;  /* 0x0000b400ff1477ac */ /* 0x000ea20008000a00 */
[----:B------:R-:W2:Y:S01]  /*2020*/  LDCU.64 UR16, c[0x0][0x5d0] ;  /* 0x0000ba00ff1077ac */ /* 0x000ea20008000a00 */
[----:B------:R-:W2:Y:S01]  /*2030*/  LDCU.64 UR6, c[0x0][0x5f0] ;  /* 0x0000be00ff0677ac */ /* 0x000ea20008000a00 */
[----:B------:R-:W-:-:S02]  /*2040*/  UIADD3 UR54, UPT, UPT, UR42, 0x20, URZ ;  /* 0x000000202a367890 */ /* 0x000fc4000fffe0ff */
[----:B-1----:R-:W-:Y:S02]  /*2050*/  UIADD3 UR50, UPT, UPT, UR42, 0x40, URZ ;  /* 0x000000402a327890 */ /* 0x002fe4000fffe0ff */
[----:B------:R-:W-:Y:S02]  /*2060*/  UIADD3 UR46, UPT, UPT, UR42, 0x60, URZ ;  /* 0x000000602a2e7890 */ /* 0x000fe4000fffe0ff */
[----:B----4-:R-:W-:Y:S01]  /*2070*/  UIMAD UR38, UR60, UR8, UR38 ;  /* 0x000000083c2672a4 */ /* 0x010fe2000f8e0226 */
[----:B------:R-:W-:Y:S01]  /*2080*/  UMOV UR18, URZ ;  /* 0x000000ff00127c82 */ /* 0x000fe20008000000 */
[----:B------:R-:W-:-:S10]  /*2090*/  UMOV UR12, UR33 ;  /* 0x00000021000c7c82 */ /* 0x000fd40008000000 */
.L_x_28:
[----:B----4-:R-:W-:Y:S01]  /*20a0*/  @!P3 MOV R3, 0x14000 ;  /* 0x000140000003b802 */ /* 0x010fe20000000f00 */
[----:B------:R-:W-:Y:S01]  /*20b0*/  ULEA UR11, UR12, UR32, 0x3 ;  /* 0x000000200c0b7291 */ /* 0x000fe2000f8e18ff */
[----:B--2---:R-:W-:Y:S11]  /*20c0*/  @P0 BRA `(.L_x_23) ;  /* 0x0000000000100947 */ /* 0x004ff60003800000 */
[----:B------:R-:W-:Y:S04]  /*20d0*/  MOV R4, UR29 ;  /* 0x0000001d00047c02 */ /* 0x000fe80008000f00 */
[----:B------:R-:W-:Y:S04]  /*20e0*/  SHF.L.U32 R4, R4, 0x1f, RZ ;  /* 0x0000001f04047819 */ /* 0x000fe800000006ff */
[----:B------:R-:W1:Y:S02]  /*20f0*/  SYNCS.PHASECHK.TRANS64.TRYWAIT P0, [UR11+0x20], R4 ;  /* 0x00002004ff0075a7 */ /* 0x000e64000800110b */
[----:B-1----:R-:W-:Y:S05]  /*2100*/  @!P0 BRA `(.L_x_24) ;  /* 0x0000008000d88947 */ /* 0x002fea0003800000 */
.L_x_23:
[----:B------:R4:W-:Y:S01]  /*2110*/  @!P3 SYNCS.ARRIVE.TRANS64 RZ, [UR11], R3 ;  /* 0x00000003ffffb9a7 */ /* 0x0009e2000800000b */
[----:B------:R-:W-:Y:S04]  /*2120*/  ULOP3.LUT UR8, UR63, 0x2, URZ, 0xfc, !UPT ;  /* 0x000000023f087892 */ /* 0x000fe8000f8efcff */
[----:B------:R-:W-:Y:S09]  /*2130*/  UISETP.NE.AND UP0, UPT, UR8, 0x2, UPT ;  /* 0x000000020800788c */ /* 0x000ff2000bf05270 */
[----:B------:R-:W-:Y:S05]  /*2140*/  BRA.U UP0, `(.L_x_25) ;  /* 0x0000000100047547 */ /* 0x000fea000b800000 */
[----:B--23--:R-:W-:Y:S05]  /*2150*/  BPT.TRAP 0x1 ;  /* 0x000000040000795c */ /* 0x00cfea0000300000 */
.L_x_25:
[----:B------:R-:W-:Y:S04]  /*2160*/  BSSY.RECONVERGENT B0, `(.L_x_26) ;  /* 0x0000003000007945 */ /* 0x000fe80003800200 */
[----:B------:R-:W-:Y:S05]  /*2170*/  @P2 BRA `(.L_x_27) ;  /* 0x0000000000042947 */ /* 0x000fea0003800000 */
[----:B--23--:R-:W-:Y:S05]  /*2180*/  BPT.TRAP 0x1 ;  /* 0x000000040000795c */ /* 0x00cfea0000300000 */
.L_x_27:
[----:B--23--:R-:W-:Y:S05]  /*2190*/  BSYNC.RECONVERGENT B0 ;  /* 0x0000000000007941 */ /* 0x00cfea0003800200 */
.L_x_26:
[----:B------:R-:W-:Y:S02]  /*21a0*/  UIADD3 UR8, UPT, UPT, UR12, 0x1, URZ ;  /* 0x000000010c087890 */ /* 0x000fe4000fffe0ff */
[----:B------:R-:W-:Y:S02]  /*21b0*/  USHF.L.U32 UR43, UR18, 0x6, URZ ;  /* 0x00000006122b7899 */ /* 0x000fe400080006ff */
[----:B------:R-:W-:Y:S02]  /*21c0*/  UISETP.NE.AND UP0, UPT, UR8, 0x4, UPT ;  /* 0x000000040800788c */ /* 0x000fe4000bf05270 */
[----:B------:R-:W-:Y:S02]  /*21d0*/  UISETP.NE.AND UP2, UPT, UR22, 0x1, UPT ;  /* 0x000000011600788c */ /* 0x000fe4000bf45270 */
[----:B------:R-:W-:Y:S02]  /*21e0*/  USEL UR9, URZ, 0x1, UP0 ;  /* 0x00000001ff097887 */ /* 0x000fe40008000000 */
[----:B------:R-:W-:Y:S02]  /*21f0*/  USEL UR33, UR8, URZ, UP0 ;  /* 0x000000ff08217287 */ /* 0x000fe40008000000 */
[----:B------:R-:W-:Y:S02]  /*2200*/  ULOP3.LUT UR29, UR29, UR9, URZ, 0x3c, !UPT ;  /* 0x000000091d1d7292 */ /* 0x000fe4000f8e3cff */
[----:B------:R-:W-:Y:S02]  /*2210*/  ULEA UR8, UR33, UR32, 0x3 ;  /* 0x0000002021087291 */ /* 0x000fe4000f8e18ff */
[----:B------:R-:W-:Y:S02]  /*2220*/  ULEA UR19, UR12, UR32, 0xf ;  /* 0x000000200c137291 */ /* 0x000fe4000f8e78ff */
[----:B------:R-:W-:Y:S01]  /*2230*/  ULEA UR36, UR12, UR32, 0xd ;  /* 0x000000200c247291 */ /* 0x000fe2000f8e68ff */
[----:B-1----:R-:W-:Y:S01]  /*2240*/  MOV R0, UR29 ;  /* 0x0000001d00007c02 */ /* 0x002fe20008000f00 */
[----:B------:R-:W-:Y:S02]  /*2250*/  UIADD3 UR30, UP1, UPT, UR64, 0x80, URZ ;  /* 0x00000080401e7890 */ /* 0x000fe4000ff3e0ff */
[----:B------:R-:W-:Y:S01]  /*2260*/  UISETP.NE.AND UP3, UPT, UR23, 0x1, UPT ;  /* 0x000000011700788c */ /* 0x000fe2000bf65270 */
[----:B------:R-:W-:Y:S01]  /*2270*/  SHF.L.U32 R0, R0, 0x1f, RZ ;  /* 0x0000001f00007819 */ /* 0x000fe200000006ff */
[----:B------:R-:W-:Y:S02]  /*2280*/  ULOP3.LUT UR41, UR11, 0xfefffff8, URZ, 0xc0, !UPT ;  /* 0xfefffff80b297892 */ /* 0x000fe4000f8ec0ff */
[----:B------:R-:W-:Y:S01]  /*2290*/  UIADD3.X UR31, UPT, UPT, URZ, UR65, URZ, UP1, !UPT ;  /* 0x00000041ff1f7290 */ /* 0x000fe20008ffe4ff */
[----:B------:R1:W2:Y:S01]  /*22a0*/  SYNCS.PHASECHK.TRANS64.TRYWAIT P0, [UR8+0x20], R0 ;  /* 0x00002000ff0075a7 */ /* 0x0002a20008001108 */
[----:B------:R-:W-:Y:S02]  /*22b0*/  UIMAD.WIDE.U32 UR8, UR43, UR28, URZ ;  /* 0x0000001c2b0872a5 */ /* 0x000fe4000f8e00ff */
[----:B------:R-:W-:Y:S02]  /*22c0*/  UIADD3 UR40, UPT, UPT, UR19, 0x8400, URZ ;  /* 0x0000840013287890 */ /* 0x000fe4000fffe0ff */
[----:B------:R-:W-:Y:S02]  /*22d0*/  USHF.R.U32.HI UR9, URZ, UR27, UR9 ;  /* 0x0000001bff097299 */ /* 0x000fe40008011609 */
[----:B------:R-:W-:Y:S02]  /*22e0*/  ULEA UR14, UR56, UR57, 0x5 ;  /* 0x00000039380e7291 */ /* 0x000fe4000f8e28ff */
[----:B------:R-:W-:Y:S02]  /*22f0*/  USEL UR9, UR43, UR9, !UP2 ;  /* 0x000000092b097287 */ /* 0x000fe4000d000000 */
[----:B------:R-:W-:Y:S02]  /*2300*/  ULEA UR37, UR38, UR14, 0xa ;  /* 0x0000000e26257291 */ /* 0x000fe4000f8e50ff */
[----:B------:R-:W-:Y:S02]  /*2310*/  UIMAD.WIDE.U32 UR12, UR9, UR20, URZ ;  /* 0x00000014090c72a5 */ /* 0x000fe4000f8e00ff */
[----:B------:R-:W-:Y:S02]  /*2320*/  UIADD3 UR52, UPT, UPT, UR19, 0xa400, URZ ;  /* 0x0000a40013347890 */ /* 0x000fe4000fffe0ff */
[----:B------:R-:W-:Y:S02]  /*2330*/  UISETP.NE.AND UP2, UPT, UR24, 0x1, UPT ;  /* 0x000000011800788c */ /* 0x000fe4000bf45270 */
[----:B------:R-:W-:Y:S02]  /*2340*/  UIADD3 UR48, UPT, UPT, UR19, 0xc400, URZ ;  /* 0x0000c40013307890 */ /* 0x000fe4000fffe0ff */
[----:B------:R-:W-:Y:S02]  /*2350*/  UIADD3 UR12, UPT, UPT, -UR9, URZ, URZ ;  /* 0x000000ff090c7290 */ /* 0x000fe4000fffe1ff */
[----:B------:R-:W-:Y:S02]  /*2360*/  UIADD3 UR44, UPT, UPT, UR19, 0xe400, URZ ;  /* 0x0000e400132c7890 */ /* 0x000fe4000fffe0ff */
[----:B------:R-:W-:Y:S02]  /*2370*/  UIMAD UR12, UR22, UR12, UR43 ;  /* 0x0000000c160c72a4 */ /* 0x000fe4000f8e022b */
[----:B------:R-:W-:Y:S02]  /*2380*/  UIADD3 UR34, UP0, UPT, UR64, 0x180, URZ ;  /* 0x0000018040227890 */ /* 0x000fe4000ff1e0ff */
[----:B------:R-:W-:Y:S02]  /*2390*/  UIADD3 UR18, UPT, UPT, UR18, 0x1, URZ ;  /* 0x0000000112127890 */ /* 0x000fe4000fffe0ff */
[----:B------:R-:W-:Y:S02]  /*23a0*/  UIADD3.X UR35, UPT, UPT, URZ, UR65, URZ, UP0, !UPT ;  /* 0x00000041ff237290 */ /* 0x000fe400087fe4ff */
[----:B------:R-:W-:Y:S01]  /*23b0*/  UISETP.NE.AND UP0, UPT, UR18, UR62, UPT ;  /* 0x0000003e1200728c */ /* 0x000fe2000bf05270 */
[----:B------:R-:W-:Y:S01]  /*23c0*/  UMOV UR58, 0x0 ;  /* 0x00000000003a7882 */ /* 0x000fe20000000000 */
[----:B------:R-:W-:Y:S01]  /*23d0*/  UMOV UR59, 0x10000000 ;  /* 0x10000000003b7882 */ /* 0x000fe20000000000 */
[----:B------:R-:W-:Y:S01]  /*23e0*/  UMOV UR8, UR13 ;  /* 0x0000000d00087c82 */ /* 0x000fe20008000000 */
[----:B------:R-:W-:Y:S01]  /*23f0*/  UTMALDG.2D.2CTA [UR40], [UR30], desc[UR58] ;  /* 0x00003a281e0075b4 */ /* 0x000fe20008209000 */
[----:B------:R-:W-:Y:S01]  /*2400*/  USHF.R.U32.HI UR8, URZ, UR21, UR8 ;  /* 0x00000015ff087299 */ /* 0x000fe20008011608 */
[----:B------:R-:W-:Y:S01]  /*2410*/  UMOV UR53, UR41 ;  /* 0x0000002900357c82 */ /* 0x000fe20008000000 */
[----:B------:R-:W-:Y:S02]  /*2420*/  UMOV UR55, UR43 ;  /* 0x0000002b00377c82 */ /* 0x000fe40008000000 */
[----:B------:R-:W-:Y:S01]  /*2430*/  USEL UR13, UR9, UR8, !UP3 ;  /* 0x00000008090d7287 */ /* 0x000fe2000d800000 */
[----:B------:R-:W-:Y:S01]  /*2440*/  UMOV UR49, UR41 ;  /* 0x0000002900317c82 */ /* 0x000fe20008000000 */
[----:B------:R-:W-:Y:S02]  /*2450*/  UTMALDG.2D.2CTA [UR52], [UR30], desc[UR58] ;  /* 0x00003a341e0075b4 */ /* 0x000fe40008209000 */
[----:B------:R-:W-:Y:S01]  /*2460*/  UIMAD.WIDE.U32 UR14, UR13, UR26, URZ ;  /* 0x0000001a0d0e72a5 */ /* 0x000fe2000f8e00ff */
[----:B------:R-:W-:Y:S01]  /*2470*/  UMOV UR51, UR43 ;  /* 0x0000002b00337c82 */ /* 0x000fe20008000000 */
[----:B------:R-:W-:Y:S01]  /*2480*/  UMOV UR45, UR41 ;  /* 0x00000029002d7c82 */ /* 0x000fe20008000000 */
[----:B------:R-:W-:Y:S01]  /*2490*/  UMOV UR47, UR43 ;  /* 0x0000002b002f7c82 */ /* 0x000fe20008000000 */
[----:B------:R-:W-:Y:S01]  /*24a0*/  UMOV UR19, UR62 ;  /* 0x0000003e00137c82 */ /* 0x000fe20008000000 */
[----:B------:R-:W-:Y:S02]  /*24b0*/  UTMALDG.2D.2CTA [UR48], [UR30], desc[UR58] ;  /* 0x00003a301e0075b4 */ /* 0x000fe40008209000 */
[----:B------:R-:W-:Y:S02]  /*24c0*/  UMOV UR8, UR15 ;  /* 0x0000000f00087c82 */ /* 0x000fe40008000000 */
[----:B------:R-:W-:Y:S02]  /*24d0*/  USHF.R.U32.HI UR11, URZ, UR25, UR8 ;  /* 0x00000019ff0b7299 */ /* 0x000fe40008011608 */
[----:B------:R-:W-:Y:S02]  /*24e0*/  UIADD3 UR8, UPT, UPT, UR36, 0x28400, URZ ;  /* 0x0002840024087890 */ /* 0x000fe4000fffe0ff */
[----:B------:R-:W-:Y:S01]  /*24f0*/  USEL UR14, UR13, UR11, !UP2 ;  /* 0x0000000b0d0e7287 */ /* 0x000fe2000d000000 */
[----:B------:R-:W-:Y:S01]  /*2500*/  UTMALDG.2D.2CTA [UR44], [UR30], desc[UR58] ;  /* 0x00003a2c1e0075b4 */ /* 0x000fe20008209000 */
[----:B------:R-:W-:Y:S02]  /*2510*/  UIADD3 UR11, UPT, UPT, -UR13, URZ, URZ ;  /* 0x000000ff0d0b7290 */ /* 0x000fe4000fffe1ff */
[----:B------:R-:W-:Y:S02]  /*2520*/  UIADD3 UR15, UPT, UPT, -UR14, URZ, URZ ;  /* 0x000000ff0e0f7290 */ /* 0x000fe4000fffe1ff */
[----:B------:R-:W-:Y:S02]  /*2530*/  UIMAD UR9, UR23, UR11, UR9 ;  /* 0x0000000b170972a4 */ /* 0x000fe4000f8e0209 */
[----:B------:R-:W-:Y:S02]  /*2540*/  UIMAD UR13, UR24, UR15, UR13 ;  /* 0x0000000f180d72a4 */ /* 0x000fe4000f8e020d */
[----:B------:R-:W-:Y:S02]  /*2550*/  UIMAD UR11, UR12, UR5, UR4 ;  /* 0x000000050c0b72a4 */ /* 0x000fe4000f8e0204 */
[----:B------:R-:W-:Y:S02]  /*2560*/  UIMAD UR12, UR9, UR16, UR6 ;  /* 0x00000010090c72a4 */ /* 0x000fe4000f8e0206 */
[----:B------:R-:W-:Y:S02]  /*2570*/  UIMAD UR13, UR13, UR17, UR7 ;  /* 0x000000110d0d72a4 */ /* 0x000fe4000f8e0207 */
[----:B------:R-:W-:Y:S01]  /*2580*/  UPRMT UR15, UR37, 0x5410, URZ ;  /* 0x00005410250f7896 */ /* 0x000fe200080000ff */
[----:B------:R-:W-:Y:S08]  /*2590*/  UMOV UR9, UR41 ;  /* 0x0000002900097c82 */ /* 0x000ff00008000000 */
[----:B------:R3:W-:Y:S02]  /*25a0*/  UTMALDG.5D.IM2COL.2CTA [UR8], [UR34], UR15, desc[UR58] ;  /* 0x00003a08220073b4 */ /* 0x0007e4000826100f */
[----:B---3--:R-:W-:Y:S01]  /*25b0*/  UMOV UR12, UR33 ;  /* 0x00000021000c7c82 */ /* 0x008fe20008000000 */
[----:B-1----:R-:W-:Y:S05]  /*25c0*/  BRA.U UP0, `(.L_x_28) ;  /* 0xfffffff900b47547 */ /* 0x002fea000b83ffff */
.L_x_22:
[----:B------:R-:W-:Y:S01]  /*25d0*/  ULEA UR4, UR33, UR32, 0x3 ;  /* 0x0000002021047291 */ /* 0x000fe2000f8e18ff */
[----:B------:R-:W-:Y:S01]  /*25e0*/  MOV R0, UR29 ;  /* 0x0000001d00007c02 */ /* 0x000fe20008000f00 */
[----:B------:R-:W-:Y:S01]  /*25f0*/  @!P1 SYNCS.ARRIVE.TRANS64.A1T0 RZ, [UR32+0x88], RZ ;  /* 0x000088ffffff99a7 */ /* 0x000fe20008100020 */
[----:B------:R-:W-:Y:S02]  /*2600*/  UISETP.GT.AND UP0, UPT, UR73, UR72, UPT ;  /* 0x000000484900728c */ /* 0x000fe4000bf04270 */
[----:B------:R-:W-:-:S04]  /*2610*/  SHF.L.U32 R0, R0, 0x1f, RZ ;  /* 0x0000001f00007819 */ /* 0x000fc800000006ff */
[----:B--2---:R2:W1:Y:S03]  /*2620*/  SYNCS.PHASECHK.TRANS64.TRYWAIT P0, [UR4+0x20], R0 ;  /* 0x00002000ff0075a7 */ /* 0x0044660008001104 */
[----:B------:R-:W-:Y:S05]  /*2630*/  BRA.U !UP0, `(.L_x_29) ;  /* 0x0000000508a87547 */ /* 0x000fea000b800000 */
[----:B------:R-:W3:Y:S01]  /*2640*/  LDCU.64 UR58, c[0x0][0x5c0] ;  /* 0x0000b800ff3a77ac */ /* 0x000ee20008000a00 */
[----:B------:R-:W3:Y:S01]  /*2650*/  LDCU.64 UR4, c[0x0][0x5f8] ;  /* 0x0000bf00ff0477ac */ /* 0x000ee20008000a00 */
[----:B------:R-:W4:Y:S01]  /*2660*/  LDCU UR8, c[0x0][0x5c8] ;  /* 0x0000b900ff0877ac */ /* 0x000f220008000800 */
[----:B------:R-:W4:Y:S01]  /*2670*/  LDCU UR38, c[0x0][0x600] ;  /* 0x0000c000ff2677ac */ /* 0x000f220008000800 */
[----:B------:R-:W-:Y:S01]  /*2680*/  UIADD3 UR57, UPT, UPT, UR74, UR19, URZ ;  /* 0x000000134a397290 */ /* 0x000fe2000fffe0ff */
[----:B------:R-:W1:Y:S01]  /*2690*/  LDCU UR23, c[0x0][0x5a8] ;  /* 0x0000b500ff1777ac */ /* 0x000e620008000800 */
[----:B---3--:R-:W-:Y:S02]  /*26a0*/  UIMAD UR58, UR68, UR58, UR4 ;  /* 0x0000003a443a72a4 */ /* 0x008fe4000f8e0204 */
[----:B------:R-:W-:Y:S01]  /*26b0*/  UIMAD UR56, UR61, UR59, UR5 ;  /* 0x0000003b3d3872a4 */ /* 0x000fe2000f8e0205 */
[----:B------:R-:W3:Y:S01]  /*26c0*/  LDCU UR22, c[0x0][0x59c] ;  /* 0x0000b380ff1677ac */ /* 0x000ee20008000800 */
        /* <DEDUP_REMOVED lines=14> */
[----:B---3--:R-:W-:-:S11]  /*27b0*/  UMOV UR12, UR33 ;  /* 0x00000021000c7c82 */ /* 0x008fd60008000000 */
.L_x_35:
[----:B---3--:R-:W-:Y:S01]  /*27c0*/  @!P3 MOV R3, 0x14000 ;  /* 0x000140000003b802 */ /* 0x008fe20000000f00 */
[----:B------:R-:W-:Y:S01]  /*27d0*/  ULEA UR11, UR12, UR32, 0x3 ;  /* 0x000000200c0b7291 */ /* 0x000fe2000f8e18ff */
[----:B--2---:R-:W-:Y:S11]  /*27e0*/  @P0 BRA `(.L_x_30) ;  /* 0x0000000000100947 */ /* 0x004ff60003800000 */
[----:B------:R-:W-:Y:S04]  /*27f0*/  MOV R4, UR29 ;  /* 0x0000001d00047c02 */ /* 0x000fe80008000f00 */
[----:B------:R-:W-:Y:S04]  /*2800*/  SHF.L.U32 R4, R4, 0x1f, RZ ;  /* 0x0000001f04047819 */ /* 0x000fe800000006ff */
[----:B------:R-:W1:Y:S02]  /*2810*/  SYNCS.PHASECHK.TRANS64.TRYWAIT P0, [UR11+0x20], R4 ;  /* 0x00002004ff0075a7 */ /* 0x000e64000800110b */
[----:B-1----:R-:W-:Y:S05]  /*2820*/  @!P0 BRA `(.L_x_31) ;  /* 0x0000007c00288947 */ /* 0x002fea0003800000 */
.L_x_30:
[----:B------:R3:W-:Y:S01]  /*2830*/  @!P3 SYNCS.ARRIVE.TRANS64 RZ, [UR11], R3 ;  /* 0x00000003ffffb9a7 */ /* 0x0007e2000800000b */
[----:B------:R-:W-:Y:S04]  /*2840*/  ULOP3.LUT UR8, UR63, 0x2, URZ, 0xfc, !UPT ;  /* 0x000000023f087892 */ /* 0x000fe8000f8efcff */
[----:B------:R-:W-:Y:S09]  /*2850*/  UISETP.NE.AND UP0, UPT, UR8, 0x2, UPT ;  /* 0x000000020800788c */ /* 0x000ff2000bf05270 */
[----:B------:R-:W-:Y:S05]  /*2860*/  BRA.U UP0, `(.L_x_32) ;  /* 0x0000000100047547 */ /* 0x000fea000b800000 */
[----:B--2---:R-:W-:Y:S05]  /*2870*/  BPT.TRAP 0x1 ;  /* 0x000000040000795c */ /* 0x004fea0000300000 */
.L_x_32:
[----:B------:R-:W-:Y:S04]  /*2880*/  BSSY.RECONVERGENT B0, `(.L_x_33) ;  /* 0x0000003000007945 */ /* 0x000fe80003800200 */
[----:B------:R-:W-:Y:S05]  /*2890*/  @P2 BRA `(.L_x_34) ;  /* 0x0000000000042947 */ /* 0x000fea0003800000 */
[----:B--2---:R-:W-:Y:S05]  /*28a0*/  BPT.TRAP 0x1 ;  /* 0x000000040000795c */ /* 0x004fea0000300000 */
.L_x_34:
[----:B--2---:R-:W-:Y:S05]  /*28b0*/  BSYNC.RECONVERGENT B0 ;  /* 0x0000000000007941 */ /* 0x004fea0003800200 */
.L_x_33:
        /* <DEDUP_REMOVED lines=35> */
[----:B------:R-:W-:Y:S01]  /*2af0*/  UMOV UR8, UR13 ;  /* 0x0000000d00087c82 */ /* 0x000fe20008000000 */
[----:B------:R-:W-:Y:S01]  /*2b00*/  UMOV UR61, 0x10000000 ;  /* 0x10000000003d7882 */ /* 0x000fe20000000000 */
[----:B------:R-:W-:Y:S01]  /*2b10*/  USHF.R.U32.HI UR8, URZ, UR21, UR8 ;  /* 0x00000015ff087299 */ /* 0x000fe20008011608 */
[----:B------:R-:W-:Y:S01]  /*2b20*/  UTMALDG.2D.2CTA [UR40], [UR30], desc[UR60] ;  /* 0x00003c281e0075b4 */ /* 0x000fe20008209000 */
[----:B------:R-:W-:Y:S01]  /*2b30*/  UMOV UR53, UR41 ;  /* 0x0000002900357c82 */ /* 0x000fe20008000000 */
[----:B------:R-:W-:Y:S01]  /*2b40*/  UMOV UR55, UR43 ;  /* 0x0000002b00377c82 */ /* 0x000fe20008000000 */
[----:B------:R-:W-:Y:S01]  /*2b50*/  USEL UR13, UR9, UR8, !UP3 ;  /* 0x00000008090d7287 */ /* 0x000fe2000d800000 */
[----:B------:R-:W-:Y:S01]  /*2b60*/  UMOV UR49, UR41 ;  /* 0x0000002900317c82 */ /* 0x000fe20008000000 */
[----:B------:R-:W-:Y:S02]  /*2b70*/  UMOV UR51, UR43 ;  /* 0x0000002b00337c82 */ /* 0x000fe40008000000 */
[----:B------:R-:W-:Y:S01]  /*2b80*/  UIMAD.WIDE.U32 UR14, UR13, UR25, URZ ;  /* 0x000000190d0e72a5 */ /* 0x000fe2000f8e00ff */
[----:B------:R-:W-:Y:S01]  /*2b90*/  UTMALDG.2D.2CTA [UR52], [UR30], desc[UR60] ;  /* 0x00003c341e0075b4 */ /* 0x000fe20008209000 */
[----:B------:R-:W-:Y:S01]  /*2ba0*/  UMOV UR45, UR41 ;  /* 0x00000029002d7c82 */ /* 0x000fe20008000000 */
[----:B------:R-:W-:Y:S04]  /*2bb0*/  UMOV UR47, UR43 ;  /* 0x0000002b002f7c82 */ /* 0x000fe80008000000 */
[----:B------:R-:W-:Y:S02]  /*2bc0*/  UMOV UR8, UR15 ;  /* 0x0000000f00087c82 */ /* 0x000fe40008000000 */
[----:B------:R-:W-:Y:S01]  /*2bd0*/  USHF.R.U32.HI UR11, URZ, UR24, UR8 ;  /* 0x00000018ff0b7299 */ /* 0x000fe20008011608 */
[----:B------:R-:W-:Y:S01]  /*2be0*/  UTMALDG.2D.2CTA [UR48], [UR30], desc[UR60] ;  /* 0x00003c301e0075b4 */ /* 0x000fe20008209000 */
[----:B------:R-:W-:Y:S02]  /*2bf0*/  UIADD3 UR8, UPT, UPT, UR36, 0x28400, URZ ;  /* 0x0002840024087890 */ /* 0x000fe4000fffe0ff */
[----:B------:R-:W-:Y:S02]  /*2c00*/  USEL UR14, UR13, UR11, !UP2 ;  /* 0x0000000b0d0e7287 */ /* 0x000fe4000d000000 */
[----:B------:R-:W-:Y:S02]  /*2c10*/  UIADD3 UR11, UPT, UPT, -UR13, URZ, URZ ;  /* 0x000000ff0d0b7290 */ /* 0x000fe4000fffe1ff */
[----:B------:R-:W-:Y:S01]  /*2c20*/  UIADD3 UR15, UPT, UPT, -UR14, URZ, URZ ;  /* 0x000000ff0e0f7290 */ /* 0x000fe2000fffe1ff */
[----:B------:R-:W-:Y:S01]  /*2c30*/  UTMALDG.2D.2CTA [UR44], [UR30], desc[UR60] ;  /* 0x00003c2c1e0075b4 */ /* 0x000fe20008209000 */
        /* <DEDUP_REMOVED lines=8> */
[----:B----4-:R-:W-:Y:S01]  /*2cc0*/  UMOV UR12, UR33 ;  /* 0x00000021000c7c82 */ /* 0x010fe20008000000 */
[----:B-1----:R-:W-:Y:S05]  /*2cd0*/  BRA.U UP0, `(.L_x_35) ;  /* 0xfffffff900b87547 */ /* 0x002fea000b83ffff */
.L_x_29:
[----:B---34-:R-:W-:Y:S01]  /*2ce0*/  SHF.L.U32 R3, R2, 0x1f, RZ ;  /* 0x0000001f02037819 */ /* 0x018fe200000006ff */
[----:B------:R-:W-:-:S03]  /*2cf0*/  NOP ;  /* 0x0000000000007918 */ /* 0x000fc60000000000 */
[----:B-12---:R-:W1:Y:S02]  /*2d00*/  SYNCS.PHASECHK.TRANS64.TRYWAIT P0, [UR32+0x90], R3 ;  /* 0x00009003ff0075a7 */ /* 0x006e640008001120 */
[----:B-1----:R-:W-:Y:S05]  /*2d10*/  @!P0 BRA `(.L_x_36) ;  /* 0x0000007800048947 */ /* 0x002fea0003800000 */
.L_x_145:
[----:B------:R-:W2:Y:S01]  /*2d20*/  LDS.128 R4, [UR32+0xd0] ;  /* 0x0000d020ff047984 */ /* 0x000ea20008000c00 */
[----:B------:R-:W-:Y:S02]  /*2d30*/  UIADD3 UR4, UPT, UPT, UR32, 0x98, URZ ;  /* 0x0000009820047890 */ /* 0x000fe4000fffe0ff */
[----:B------:R-:W-:Y:S01]  /*2d40*/  UISETP.GE.AND UP0, UPT, UR39, 0x1, UPT ;  /* 0x000000012700788c */ /* 0x000fe2000bf06270 */
[----:B------:R-:W-:Y:S01]  /*2d50*/  @!PT LDS RZ, [RZ] ;  /* 0x00000000fffff984 */ /* 0x000fe20000000800 */
[----:B------:R-:W-:Y:S01]  /*2d60*/  @!PT LDS RZ, [RZ] ;  /* 0x00000000fffff984 */ /* 0x000fe20000000800 */
[----:B------:R-:W-:Y:S01]  /*2d70*/  @!PT LDS RZ, [RZ] ;  /* 0x00000000fffff984 */ /* 0x000fe20000000800 */
[----:B------:R-:W-:Y:S01]  /*2d80*/  @!PT LDS RZ, [RZ] ;  /* 0x00000000fffff984 */ /* 0x000fe20000000800 */
[----:B------:R3:W-:Y:S06]  /*2d90*/  MEMBAR.ALL.CTA ;  /* 0x0000000000007992 */ /* 0x0007ec0000008000 */
[----:B---3--:R-:W3:Y:S01]  /*2da0*/  FENCE.VIEW.ASYNC.S ;  /* 0x00000000000073c6 */ /* 0x008ee20000000000 */
[----:B------:R-:W-:-:S09]  /*2db0*/  UPRMT UR4, URZ, 0x654, UR4 ;  /* 0x00000654ff047896 */ /* 0x000fd20008000004 */
[----:B---3--:R-:W-:Y:S01]  /*2dc0*/  SYNCS.ARRIVE.TRANS64.RED.A1T0 RZ, [UR4], RZ ;  /* 0x000000ffffff79a7 */ /* 0x008fe20008100404 */
[----:B--2---:R-:W-:-:S13]  /*2dd0*/  LOP3.LUT P0, RZ, R6, 0x1, RZ, 0xc0, !PT ;  /* 0x0000000106ff7812 */ /* 0x004fda000780c0ff */
[----:B------:R-:W-:Y:S01]  /*2de0*/  VOTEU.ANY UP1, P0 ;  /* 0x0000000000ff7886 */ /* 0x000fe20000020100 */
[----:B------:R-:W-:-:S13]  /*2df0*/  PLOP3.LUT P0, PT, PT, PT, UP1, 0x80, 0x8 ;  /* 0x000000000008781c */ /* 0x000fda0003f0f018 */
[----:B-1----:R-:W-:Y:S02]  /*2e00*/  @P0 MOV R0, R4 ;  /* 0x0000000400000202 */ /* 0x002fe40000000f00 */
[----:B------:R-:W-:Y:S02]  /*2e10*/  @P0 LOP3.LUT R4, R5, 0xffff, RZ, 0xc0, !PT ;  /* 0x0000ffff05040812 */ /* 0x000fe400078ec0ff */
[----:B------:R-:W-:Y:S02]  /*2e20*/  @P0 R2UR UR6, R0 ;  /* 0x00000000000602ca */ /* 0x000fe400000e0000 */
[----:B------:R-:W-:-:S11]  /*2e30*/  @P0 R2UR UR5, R4 ;  /* 0x00000000040502ca */ /* 0x000fd600000e0000 */
[----:B------:R-:W-:Y:S02]  /*2e40*/  @UP1 UMOV UR67, UR6 ;  /* 0x0000000600431c82 */ /* 0x000fe40008000000 */
[----:B------:R-:W-:Y:S01]  /*2e50*/  @UP1 UMOV UR66, UR5 ;  /* 0x0000000500421c82 */ /* 0x000fe20008000000 */
[----:B------:R-:W-:Y:S05]  /*2e60*/  BRA.U !UP0, `(.L_x_37) ;  /* 0x0000000108d47547 */ /* 0x000fea000b800000 */
[----:B------:R-:W1:Y:S01]  /*2e70*/  LDCU.128 UR16, c[0x0][0xc10] ;  /* 0x00018200ff1077ac */ /* 0x000e620008000c00 */
[----:B------:R-:W2:Y:S01]  /*2e80*/  LDCU UR20, c[0x0][0xc20] ;  /* 0x00018400ff1477ac */ /* 0x000ea20008000800 */
[----:B------:R-:W3:Y:S01]  /*2e90*/  LDCU UR13, c[0x0][0xc0c] ;  /* 0x00018180ff0d77ac */ /* 0x000ee20008000800 */
[----:B------:R-:W4:Y:S01]  /*2ea0*/  LDCU.64 UR14, c[0x0][0xc28] ;  /* 0x00018500ff0e77ac */ /* 0x000f220008000a00 */
[----:B------:R-:W-:Y:S02]  /*2eb0*/  UISETP.NE.AND UP3, UPT, UR39, 0x1, UPT ;  /* 0x000000012700788c */ /* 0x000fe4000bf65270 */
[----:B-1----:R-:W-:Y:S02]  /*2ec0*/  UIMAD.WIDE.U32 UR4, UR70, UR19, URZ ;  /* 0x00000013460472a5 */ /* 0x002fe4000f8e00ff */
[----:B------:R-:W-:Y:S02]  /*2ed0*/  UIMAD.WIDE.U32 UR6, UR71, UR16, URZ ;  /* 0x00000010470672a5 */ /* 0x000fe4000f8e00ff */
[----:B------:R-:W-:-:S02]  /*2ee0*/  UISETP.NE.AND UP0, UPT, UR18, 0x1, UPT ;  /* 0x000000011200788c */ /* 0x000fc4000bf05270 */
[----:B------:R-:W-:Y:S01]  /*2ef0*/  UIMAD.WIDE.U32 UR10, UR66, UR19, URZ ;  /* 0x00000013420a72a5 */ /* 0x000fe2000f8e00ff */
[----:B------:R-:W-:Y:S01]  /*2f00*/  UMOV UR4, UR5 ;  /* 0x0000000500047c82 */ /* 0x000fe20008000000 */
[----:B---3--:R-:W-:Y:S02]  /*2f10*/  UISETP.NE.AND UP2, UPT, UR13, 0x1, UPT ;  /* 0x000000010d00788c */ /* 0x008fe4000bf45270 */
[----:B--2---:R-:W-:Y:S02]  /*2f20*/  USHF.R.U32.HI UR5, URZ, UR20, UR4 ;  /* 0x00000014ff057299 */ /* 0x004fe40008011604 */
[----:B------:R-:W-:Y:S01]  /*2f30*/  UIMAD.WIDE.U32 UR8, UR67, UR16, URZ ;  /* 0x00000010430872a5 */ /* 0x000fe2000f8e00ff */
[----:B------:R-:W-:Y:S01]  /*2f40*/  UMOV UR4, UR7 ;  /* 0x0000000700047c82 */ /* 0x000fe20008000000 */
[----:B------:R-:W-:Y:S02]  /*2f50*/  USEL UR5, UR70, UR5, !UP0 ;  /* 0x0000000546057287 */ /* 0x000fe4000c000000 */
[----:B------:R-:W-:-:S02]  /*2f60*/  USHF.R.U32.HI UR4, URZ, UR17, UR4 ;  /* 0x00000011ff047299 */ /* 0x000fc40008011604 */
[----:B----4-:R-:W-:Y:S02]  /*2f70*/  UIMAD.WIDE.U32 UR6, UR5, UR14, URZ ;  /* 0x0000000e050672a5 */ /* 0x010fe4000f8e00ff */
[----:B------:R-:W-:Y:S01]  /*2f80*/  USEL UR12, UR71, UR4, !UP2 ;  /* 0x00000004470c7287 */ /* 0x000fe2000d000000 */
[----:B------:R-:W-:Y:S02]  /*2f90*/  UMOV UR8, UR9 ;  /* 0x0000000900087c82 */ /* 0x000fe40008000000 */
[----:B------:R-:W-:Y:S01]  /*2fa0*/  UMOV UR4, UR11 ;  /* 0x0000000b00047c82 */ /* 0x000fe20008000000 */
[----:B------:R-:W-:Y:S01]  /*2fb0*/  UIMAD.WIDE.U32 UR10, UR12, UR14, URZ ;  /* 0x0000000e0c0a72a5 */ /* 0x000fe2000f8e00ff */
[----:B------:R-:W-:Y:S01]  /*2fc0*/  UMOV UR6, UR7 ;  /* 0x0000000700067c82 */ /* 0x000fe20008000000 */
[----:B------:R-:W-:Y:S02]  /*2fd0*/  USHF.R.U32.HI UR4, URZ, UR20, UR4 ;  /* 0x00000014ff047299 */ /* 0x000fe40008011604 */
[----:B------:R-:W-:-:S02]  /*2fe0*/  @UP3 USHF.R.U32.HI UR5, URZ, UR15, UR6 ;  /* 0x0000000fff053299 */ /* 0x000fc40008011606 */
[----:B------:R-:W-:Y:S01]  /*2ff0*/  USHF.R.U32.HI UR17, URZ, UR17, UR8 ;  /* 0x00000011ff117299 */ /* 0x000fe20008011608 */
[----:B------:R-:W-:Y:S01]  /*3000*/  UMOV UR6, UR11 ;  /* 0x0000000b00067c82 */ /* 0x000fe20008000000 */
[----:B------:R-:W-:Y:S02]  /*3010*/  USEL UR4, UR66, UR4, !UP0 ;  /* 0x0000000442047287 */ /* 0x000fe4000c000000 */
[----:B------:R-:W-:Y:S02]  /*3020*/  @UP3 USHF.R.U32.HI UR12, URZ, UR15, UR6 ;  /* 0x0000000fff0c3299 */ /* 0x000fe40008011606 */
[----:B------:R-:W-:Y:S02]  /*3030*/  UIMAD UR6, UR39, UR5, URZ ;  /* 0x00000005270672a4 */ /* 0x000fe4000f8e02ff */
[----:B------:R-:W-:Y:S02]  /*3040*/  USEL UR5, UR67, UR17, !UP2 ;  /* 0x0000001143057287 */ /* 0x000fe4000d000000 */
[----:B------:R-:W-:-:S02]  /*3050*/  UIMAD UR8, UR39, UR12, URZ ;  /* 0x0000000c270872a4 */ /* 0x000fc4000f8e02ff */
[----:B------:R-:W-:Y:S02]  /*3060*/  UISETP.GE.AND UP0, UPT, UR4, UR6, UPT ;  /* 0x000000060400728c */ /* 0x000fe4000bf06270 */
[----:B------:R-:W-:Y:S02]  /*3070*/  UIMAD.WIDE.U32 UR6, UR4, UR14, URZ ;  /* 0x0000000e040672a5 */ /* 0x000fe4000f8e00ff */
[----:B------:R-:W-:Y:S02]  /*3080*/  UISETP.GE.OR UP0, UPT, UR5, UR8, UP0 ;  /* 0x000000080500728c */ /* 0x000fe40008706670 */
[----:B------:R-:W-:Y:S02]  /*3090*/  UIMAD.WIDE.U32 UR8, UR5, UR14, URZ ;  /* 0x0000000e050872a5 */ /* 0x000fe4000f8e00ff */
[----:B------:R-:W-:Y:S01]  /*30a0*/  UIADD3 UR10, UPT, UPT, -UR4, URZ, URZ ;  /* 0x000000ff040a7290 */ /* 0x000fe2000fffe1ff */
[----:B------:R-:W-:Y:S02]  /*30b0*/  UMOV UR6, UR7 ;  /* 0x0000000700067c82 */ /* 0x000fe40008000000 */
[----:B------:R-:W-:-:S02]  /*30c0*/  USHF.R.U32.HI UR6, URZ, UR15, UR6 ;  /* 0x0000000fff067299 */ /* 0x000fc40008011606 */
[----:B------:R-:W-:Y:S02]  /*30d0*/  UIMAD UR10, UR18, UR10, UR66 ;  /* 0x0000000a120a72a4 */ /* 0x000fe4000f8e0242 */
[----:B------:R-:W-:Y:S01]  /*30e0*/  USEL UR6, UR4, UR6, !UP3 ;  /* 0x0000000604067287 */ /* 0x000fe2000d800000 */
[----:B------:R-:W-:Y:S01]  /*30f0*/  @!UP0 UMOV UR7, UR9 ;  /* 0x0000000900078c82 */ /* 0x000fe20008000000 */
[----:B------:R-:W-:Y:S02]  /*3100*/  UIADD3 UR9, UPT, UPT, -UR5, URZ, URZ ;  /* 0x000000ff05097290 */ /* 0x000fe4000fffe1ff */
[----:B------:R-:W-:Y:S02]  /*3110*/  @!UP0 USHF.R.U32.HI UR7, URZ, UR15, UR7 ;  /* 0x0000000fff078299 */ /* 0x000fe40008011607 */
[----:B------:R-:W-:Y:S02]  /*3120*/  UIADD3 UR8, UPT, UPT, -UR6, URZ, URZ ;  /* 0x000000ff06087290 */ /* 0x000fe4000fffe1ff */
[----:B------:R-:W-:-:S02]  /*3130*/  @!UP0 USEL UR7, UR5, UR7, !UP3 ;  /* 0x0000000705078287 */ /* 0x000fc4000d800000 */
[----:B------:R-:W-:Y:S02]  /*3140*/  UIMAD UR8, UR39, UR8, UR4 ;  /* 0x00000008270872a4 */ /* 0x000fe4000f8e0204 */
[----:B------:R-:W-:Y:S02]  /*3150*/  @!UP0 UIADD3 UR6, UPT, UPT, UR6, -UR7, URZ ;  /* 0x8000000706068290 */ /* 0x000fe4000fffe0ff */
[----:B------:R-:W-:Y:S02]  /*3160*/  @!UP0 UIMAD UR7, UR8, UR12, UR7 ;  /* 0x0000000c080782a4 */ /* 0x000fe4000f8e0207 */
[----:B------:R-:W-:Y:S02]  /*3170*/  @!UP0 UIMAD UR4, UR39, UR6, UR5 ;  /* 0x00000006270482a4 */ /* 0x000fe4000f8e0205 */
[----:B------:R-:W-:Y:S02]  /*3180*/  UIMAD UR6, UR13, UR9, UR67 ;  /* 0x000000090d0672a4 */ /* 0x000fe4000f8e0243 */
[----:B------:R-:W-:Y:S01]  /*3190*/  UIMAD UR66, UR4, UR18, UR10 ;  /* 0x00000012044272a4 */ /* 0x000fe2000f8e020a */
[----:B------:R-:W-:-:S02]  /*31a0*/  @!UP0 UMOV UR5, UR7 ;  /* 0x0000000700058c82 */ /* 0x000fc40008000000 */
[----:B------:R-:W-:-:S12]  /*31b0*/  UIMAD UR67, UR5, UR13, UR6 ;  /* 0x0000000d054372a4 */ /* 0x000fd8000f8e0206 */
.L_x_37:
[----:B------:R-:W1:Y:S02]  /*31c0*/  LDCU UR4, c[0x0][0xc30] ;  /* 0x00018600ff0477ac */ /* 0x000e640008000800 */
[----:B-1----:R-:W-:-:S09]  /*31d0*/  UISETP.NE.AND UP0, UPT, UR4, 0x1, UPT ;  /* 0x000000010400788c */ /* 0x002fd2000bf05270 */
[----:B------:R-:W-:Y:S05]  /*31e0*/  BRA.U UP0, `(.L_x_38) ;  /* 0x0000000100447547 */ /* 0x000fea000b800000 */
[----:B------:R-:W1:Y:S01]  /*31f0*/  LDCU.128 UR8, c[0x0][0xc10] ;  /* 0x00018200ff0877ac */ /* 0x000e620008000c00 */
[----:B------:R-:W2:Y:S01]  /*3200*/  LDCU UR12, c[0x0][0xc0c] ;  /* 0x00018180ff0c77ac */ /* 0x000ea20008000800 */
[----:B------:R-:W3:Y:S01]  /*3210*/  LDCU UR13, c[0x0][0xc20] ;  /* 0x00018400ff0d77ac */ /* 0x000ee20008000800 */
[----:B-1----:R-:W-:Y:S02]  /*3220*/  UIMAD.WIDE.U32 UR6, UR67, UR8, URZ ;  /* 0x00000008430672a5 */ /* 0x002fe4000f8e00ff */
[----:B------:R-:W-:Y:S02]  /*3230*/  UIMAD.WIDE.U32 UR4, UR66, UR11, URZ ;  /* 0x0000000b420472a5 */ /* 0x000fe4000f8e00ff */
[----:B--2---:R-:W-:Y:S02]  /*3240*/  UISETP.NE.AND UP2, UPT, UR12, 0x1, UPT ;  /* 0x000000010c00788c */ /* 0x004fe4000bf45270 */
[----:B------:R-:W-:Y:S01]  /*3250*/  UISETP.NE.AND UP0, UPT, UR10, 0x1, UPT ;  /* 0x000000010a00788c */ /* 0x000fe2000bf05270 */
[----:B------:R-:W-:-:S02]  /*3260*/  UMOV UR6, UR7 ;  /* 0x0000000700067c82 */ /* 0x000fc40008000000 */
[----:B------:R-:W-:Y:S01]  /*3270*/  UMOV UR4, UR5 ;  /* 0x0000000500047c82 */ /* 0x000fe20008000000 */
[----:B------:R-:W-:Y:S02]  /*3280*/  USHF.R.U32.HI UR6, URZ, UR9, UR6 ;  /* 0x00000009ff067299 */ /* 0x000fe40008011606 */
[----:B---3--:R-:W-:Y:S02]  /*3290*/  USHF.R.U32.HI UR4, URZ, UR13, UR4 ;  /* 0x0000000dff047299 */ /* 0x008fe40008011604 */
[----:B------:R-:W-:Y:S02]  /*32a0*/  USEL UR5, UR67, UR6, !UP2 ;  /* 0x0000000643057287 */ /* 0x000fe4000d000000 */
[----:B------:R-:W-:-:S04]  /*32b0*/  USEL UR4, UR66, UR4, !UP0 ;  /* 0x0000000442047287 */ /* 0x000fc8000c000000 */
[----:B------:R-:W-:Y:S02]  /*32c0*/  UIADD3 UR6, UPT, UPT, UR5, -UR4, URZ ;  /* 0x8000000405067290 */ /* 0x000fe4000fffe0ff */
[----:B------:R-:W-:Y:S02]  /*32d0*/  UIADD3 UR4, UPT, UPT, -UR5, UR4, URZ ;  /* 0x0000000405047290 */ /* 0x000fe4000fffe1ff */
[----:B------:R-:W-:Y:S02]  /*32e0*/  UIMAD UR66, UR6, UR10, UR66 ;  /* 0x0000000a064272a4 */ /* 0x000fe4000f8e0242 */
[----:B------:R-:W-:-:S12]  /*32f0*/  UIMAD UR67, UR4, UR12, UR67 ;  /* 0x0000000c044372a4 */ /* 0x000fd8000f8e0243 */
.L_x_38:
[----:B------:R-:W-:Y:S02]  /*3300*/  R2UR UR5, R64 ;  /* 0x00000000400572ca */ /* 0x000fe400000e0000 */
[----:B------:R-:W-:Y:S02]  /*3310*/  R2UR UR4, R63 ;  /* 0x000000003f0472ca */ /* 0x000fe400000e0000 */
[----:B------:R-:W-:Y:S02]  /*3320*/  PLOP3.LUT P1, PT, PT, PT, PT, 0x80, 0x8 ;  /* 0x000000000008781c */ /* 0x000fe40003f2f070 */
[----:B------:R-:W-:-:S07]  /*3330*/  LOP3.LUT R2, R2, 0x1, RZ, 0x3c, !PT ;  /* 0x0000000102027812 */ /* 0x000fce00078e3cff */
[----:B------:R-:W-:Y:S02]  /*3340*/  UIADD3 UR28, UPT, UPT, UR67, UR5, URZ ;  /* 0x00000005431c7290 */ /* 0x000fe4000fffe0ff */
[----:B------:R-:W-:Y:S01]  /*3350*/  UIADD3 UR21, UPT, UPT, UR66, UR4, URZ ;  /* 0x0000000442157290 */ /* 0x000fe2000fffe0ff */
[----:B------:R-:W-:Y:S11]  /*3360*/  BRA.U UP1, `(.L_x_39) ;  /* 0xffffffe501147547 */ /* 0x000ff6000b83ffff */
[----:B------:R-:W-:Y:S01]  /*3370*/  UIADD3 UR32, UPT, UPT, UR32, 0x20, URZ ;  /* 0x0000002020207890 */ /* 0x000fe2000fffe0ff */
[----:B------:R-:W-:-:S03]  /*3380*/  MOV R2, UR29 ;  /* 0x0000001d00027c02 */ /* 0x000fc60008000f00 */
[----:B------:R-:W-:Y:S01]  /*3390*/  ULEA UR4, UR33, UR32, 0x3 ;  /* 0x0000002021047291 */ /* 0x000fe2000f8e18ff */
[----:B------:R-:W-:-:S08]  /*33a0*/  SHF.L.U32 R2, R2, 0x1f, RZ ;  /* 0x0000001f02027819 */ /* 0x000fd000000006ff */
[----:B------:R-:W1:Y:S02]  /*33b0*/  SYNCS.PHASECHK.TRANS64.TRYWAIT P0, [UR4], R2 ;  /* 0x00000002ff0075a7 */ /* 0x000e640008001104 */
[----:B-1----:R-:W-:Y:S05]  /*33c0*/  @!P0 BRA `(.L_x_40) ;  /* 0x0000007000708947 */ /* 0x002fea0003800000 */
.L_x_147:
[----:B------:R-:W-:-:S04]  /*33d0*/  UIADD3 UR4, UPT, UPT, UR33, 0x1, URZ ;  /* 0x0000000121047890 */ /* 0x000fc8000fffe0ff */
[----:B------:R-:W-:-:S04]  /*33e0*/  UISETP.NE.AND UP0, UPT, UR4, 0x4, UPT ;  /* 0x000000040400788c */ /* 0x000fc8000bf05270 */
[----:B------:R-:W-:Y:S02]  /*33f0*/  USEL UR5, URZ, 0x1, UP0 ;  /* 0x00000001ff057887 */ /* 0x000fe40008000000 */
[----:B------:R-:W-:Y:S02]  /*3400*/  USEL UR4, UR4, URZ, UP0 ;  /* 0x000000ff04047287 */ /* 0x000fe40008000000 */
[----:B------:R-:W-:Y:S02]  /*3410*/  ULOP3.LUT UR29, UR29, UR5, URZ, 0x3c, !UPT ;  /* 0x000000051d1d7292 */ /* 0x000fe4000f8e3cff */
[----:B------:R-:W-:-:S04]  /*3420*/  ULEA UR5, UR4, UR32, 0x3 ;  /* 0x0000002004057291 */ /* 0x000fc8000f8e18ff */
[----:B-1----:R-:W-:-:S04]  /*3430*/  MOV R2, UR29 ;  /* 0x0000001d00027c02 */ /* 0x002fc80008000f00 */
[----:B------:R-:W-:-:S04]  /*3440*/  SHF.L.U32 R2, R2, 0x1f, RZ ;  /* 0x0000001f02027819 */ /* 0x000fc800000006ff */
[----:B------:R-:W1:Y:S02]  /*3450*/  SYNCS.PHASECHK.TRANS64.TRYWAIT P0, [UR5], R2 ;  /* 0x00000002ff0075a7 */ /* 0x000e640008001105 */
[----:B-1----:R-:W-:Y:S05]  /*3460*/  @!P0 BRA `(.L_x_41) ;  /* 0x0000007000608947 */ /* 0x002fea0003800000 */
.L_x_149:
        /* <DEDUP_REMOVED lines=10> */
.L_x_151:
[----:B------:R-:W-:-:S04]  /*3510*/  UIADD3 UR4, UPT, UPT, UR4, 0x1, URZ ;  /* 0x0000000104047890 */ /* 0x000fc8000fffe0ff */
[----:B------:R-:W-:-:S04]  /*3520*/  UISETP.NE.AND UP0, UPT, UR4, 0x4, UPT ;  /* 0x000000040400788c */ /* 0x000fc8000bf05270 */
[----:B------:R-:W-:Y:S02]  /*3530*/  USEL UR5, URZ, 0x1, UP0 ;  /* 0x00000001ff057887 */ /* 0x000fe40008000000 */
[----:B------:R-:W-:Y:S02]  /*3540*/  USEL UR4, UR4, URZ, UP0 ;  /* 0x000000ff04047287 */ /* 0x000fe40008000000 */
[----:B------:R-:W-:Y:S02]  /*3550*/  ULOP3.LUT UR5, UR29, UR5, URZ, 0x3c, !UPT ;  /* 0x000000051d057292 */ /* 0x000fe4000f8e3cff */
[----:B------:R-:W-:-:S04]  /*3560*/  ULEA UR4, UR4, UR32, 0x3 ;  /* 0x0000002004047291 */ /* 0x000fc8000f8e18ff */
[----:B-1----:R-:W-:Y:S02]  /*3570*/  IMAD.U32 R2, RZ, RZ, UR5 ;  /* 0x00000005ff027e24 */ /* 0x002fe4000f8e00ff */
[----:B------:R-:W-:-:S03]  /*3580*/  MOV R0, UR4 ;  /* 0x0000000400007c02 */ /* 0x000fc60008000f00 */
[----:B------:R-:W-:-:S07]  /*3590*/  SHF.L.U32 R2, R2, 0x1f, RZ ;  /* 0x0000001f02027819 */ /* 0x000fce00000006ff */
.L_x_43:
[----:B-1----:R1:W2:Y:S02]  /*35a0*/  SYNCS.PHASECHK.TRANS64.TRYWAIT P0, [R0+URZ], R2 ;  /* 0x00000002000075a7 */ /* 0x0022a400080011ff */
[----:B--2---:R-:W-:Y:S05]  /*35b0*/  @!P0 NANOSLEEP.SYNCS 0x989680 ;  /* 0x009896800000895d */ /* 0x004fea0003900000 */
[----:B------:R-:W2:Y:S02]  /*35c0*/  @!P0 SYNCS.PHASECHK.TRANS64 P0, [R0+URZ], R2 ;  /* 0x00000002000085a7 */ /* 0x000ea400080010ff */
[----:B--2---:R-:W-:Y:S05]  /*35d0*/  @P0 EXIT ;  /* 0x000000000000094d */ /* 0x004fea0003800000 */
[----:B------:R-:W-:Y:S05]  /*35e0*/  BRA `(.L_x_43) ;  /* 0xfffffffc00ec7947 */ /* 0x000fea000383ffff */
.L_x_21:
[----:B------:R-:W2:Y:S02]  /*35f0*/  S2UR UR4, SR_CgaCtaId ;  /* 0x00000000000479c3 */ /* 0x000ea40000008800 */
[----:B--2---:R-:W-:-:S04]  /*3600*/  UISETP.NE.AND UP0, UPT, UR4, URZ, UPT ;  /* 0x000000ff0400728c */ /* 0x004fc8000bf05270 */
[----:B------:R-:W-:-:S09]  /*3610*/  UISETP.NE.OR UP0, UPT, UR18, 0x1, UP0 ;  /* 0x000000011200788c */ /* 0x000fd20008705670 */
[----:B------:R-:W-:Y:S05]  /*3620*/  BRA.U UP0, `(.L_x_44) ;  /* 0x0000000100b47547 */ /* 0x000fea000b800000 */
[----:B------:R-:W2:Y:S01]  /*3630*/  S2UR UR5, SR_CgaCtaId ;  /* 0x00000000000579c3 */ /* 0x000ea20000008800 */
[----:B------:R-:W-:Y:S01]  /*3640*/  UMOV UR4, 0x400 ;  /* 0x0000040000047882 */ /* 0x000fe20000000000 */
[----:B------:R-:W-:Y:S01]  /*3650*/  HFMA2 R2, -RZ, RZ, 0, 5.9604644775390625e-08 ;  /* 0x00000001ff027431 */ /* 0x000fe200000001ff */
[----:B------:R-:W-:Y:S01]  /*3660*/  ISETP.GE.U32.AND P0, PT, R3, 0x2, PT ;  /* 0x000000020300780c */ /* 0x000fe20003f06070 */
[----:B------:R-:W-:Y:S01]  /*3670*/  IMAD.MOV.U32 R8, RZ, RZ, RZ ;  /* 0x000000ffff087224 */ /* 0x000fe200078e00ff */
[----:B--2---:R-:W-:-:S04]  /*3680*/  ULEA UR4, UR5, UR4, 0x18 ;  /* 0x0000000405047291 */ /* 0x004fc8000f8ec0ff */
[----:B------:R-:W-:Y:S02]  /*3690*/  UIADD3 UR5, UPT, UPT, UR4, 0x98, URZ ;  /* 0x0000009804057890 */ /* 0x000fe4000fffe0ff */
[----:B------:R-:W-:Y:S02]  /*36a0*/  UIADD3 UR8, UPT, UPT, UR4, 0x90, URZ ;  /* 0x0000009004087890 */ /* 0x000fe4000fffe0ff */
[----:B------:R-:W-:-:S12]  /*36b0*/  UPRMT UR5, URZ, 0x654, UR5 ;  /* 0x00000654ff057896 */ /* 0x000fd80008000005 */
.L_x_47:
[----:B------:R-:W-:Y:S01]  /*36c0*/  SHF.L.U32 R6, R2, 0x1f, RZ ;  /* 0x0000001f02067819 */ /* 0x000fe200000006ff */
[----:B------:R-:W-:Y:S02]  /*36d0*/  IMAD.U32 R4, RZ, RZ, UR8 ;  /* 0x00000008ff047e24 */ /* 0x000fe4000f8e00ff */
[----:B------:R-:W-:Y:S01]  /*36e0*/  @!P0 IMAD.MOV.U32 R5, RZ, RZ, 0x10 ;  /* 0x00000010ff058424 */ /* 0x000fe200078e00ff */
[----:B------:R-:W2:Y:S02]  /*36f0*/  SYNCS.PHASECHK.TRANS64.TRYWAIT P1, [UR4+0x98], R6 ;  /* 0x00009806ff0075a7 */ /* 0x000ea40008021104 */
[----:B------:R-:W-:-:S04]  /*3700*/  PRMT R4, R3, 0x654, R4 ;  /* 0x0000065403047816 */ /* 0x000fc80000000004 */
[----:B------:R-:W-:Y:S01]  /*3710*/  SEL R0, R4, R0, !P0 ;  /* 0x0000000004007207 */ /* 0x000fe20004000000 */
[----:B--2---:R-:W-:Y:S06]  /*3720*/  @!P1 BRA `(.L_x_45) ;  /* 0x0000006c00e09947 */ /* 0x004fec0003800000 */
.L_x_153:
[----:B------:R-:W-:Y:S01]  /*3730*/  UIADD3 UR6, UPT, UPT, UR4, 0xd0, URZ ;  /* 0x000000d004067890 */ /* 0x000fe2000fffe0ff */
[----:B------:R3:W-:Y:S01]  /*3740*/  @!P0 SYNCS.ARRIVE.TRANS64.RED RZ, [R0+URZ], R5 ;  /* 0x0000000500ff89a7 */ /* 0x0007e200080004ff */
[----:B------:R-:W-:Y:S01]  /*3750*/  UIADD3 UR7, UPT, UPT, UR4, 0x90, URZ ;  /* 0x0000009004077890 */ /* 0x000fe2000fffe0ff */
[----:B------:R-:W-:-:S08]  /*3760*/  LOP3.LUT R2, R2, 0x1, RZ, 0x3c, !PT ;  /* 0x0000000102027812 */ /* 0x000fd000078e3cff */
[----:B------:R-:W-:Y:S06]  /*3770*/  UGETNEXTWORKID.BROADCAST [UR6], [UR7] ;  /* 0x00000000060073ca */ /* 0x000fec0008000100 */
[----:B---3--:R-:W-:-:S04]  /*3780*/  SHF.L.U32 R5, R8, 0x1f, RZ ;  /* 0x0000001f08057819 */ /* 0x008fc800000006ff */
[----:B------:R-:W3:Y:S02]  /*3790*/  SYNCS.PHASECHK.TRANS64.TRYWAIT P1, [UR4+0x90], R5 ;  /* 0x00009005ff0075a7 */ /* 0x000ee40008021104 */
[----:B---3--:R-:W-:Y:S05]  /*37a0*/  @!P1 BRA `(.L_x_46) ;  /* 0x0000006c00d89947 */ /* 0x008fea0003800000 */
.L_x_155:
[----:B--2---:R-:W2:Y:S01]  /*37b0*/  LDS.128 R4, [UR4+0xd0] ;  /* 0x0000d004ff047984 */ /* 0x004ea20008000c00 */
[----:B------:R-:W-:Y:S01]  /*37c0*/  LOP3.LUT R8, R8, 0x1, RZ, 0x3c, !PT ;  /* 0x0000000108087812 */ /* 0x000fe200078e3cff */
[----:B------:R-:W-:Y:S01]  /*37d0*/  @!PT LDS RZ, [RZ] ;  /* 0x00000000fffff984 */ /* 0x000fe20000000800 */
[----:B------:R-:W-:Y:S01]  /*37e0*/  @!PT LDS RZ, [RZ] ;  /* 0x00000000fffff984 */ /* 0x000fe20000000800 */
[----:B------:R-:W-:Y:S01]  /*37f0*/  @!PT LDS RZ, [RZ] ;  /* 0x00000000fffff984 */ /* 0x000fe20000000800 */
[----:B------:R-:W-:Y:S01]  /*3800*/  @!PT LDS RZ, [RZ] ;  /* 0x00000000fffff984 */ /* 0x000fe20000000800 */
[----:B------:R3:W-:Y:S06]  /*3810*/  MEMBAR.ALL.CTA ;  /* 0x0000000000007992 */ /* 0x0007ec0000008000 */
[----:B---3--:R-:W3:Y:S02]  /*3820*/  FENCE.VIEW.ASYNC.S ;  /* 0x00000000000073c6 */ /* 0x008ee40000000000 */
[----:B---3--:R-:W-:Y:S01]  /*3830*/  SYNCS.ARRIVE.TRANS64.RED.A1T0 RZ, [UR5], RZ ;  /* 0x000000ffffff79a7 */ /* 0x008fe20008100405 */
[----:B--2---:R-:W-:-:S13]  /*3840*/  LOP3.LUT P1, RZ, R6, 0x1, RZ, 0xc0, !PT ;  /* 0x0000000106ff7812 */ /* 0x004fda000782c0ff */
[----:B------:R-:W-:Y:S05]  /*3850*/  @P1 BRA `(.L_x_47) ;  /* 0xfffffffc00981947 */ /* 0x000fea000383ffff */
[----:B------:R-:W-:-:S04]  /*3860*/  SHF.L.U32 R0, R2, 0x1f, RZ ;  /* 0x0000001f02007819 */ /* 0x000fc800000006ff */
[----:B------:R-:W2:Y:S02]  /*3870*/  SYNCS.PHASECHK.TRANS64 P0, [UR4+0x98], R0 ;  /* 0x00009800ff0075a7 */ /* 0x000ea40008001004 */
[----:B-12---:R-:W-:Y:S05]  /*3880*/  @P0 EXIT ;  /* 0x000000000000094d */ /* 0x006fea0003800000 */
[----:B------:R-:W-:-:S07]  /*3890*/  MOV R0, UR4 ;  /* 0x0000000400007c02 */ /* 0x000fce0008000f00 */
.L_x_48:
[----:B-1----:R-:W-:-:S04]  /*38a0*/  SHF.L.U32 R3, R2, 0x1f, RZ ;  /* 0x0000001f02037819 */ /* 0x002fc800000006ff */
[----:B------:R1:W2:Y:S03]  /*38b0*/  SYNCS.PHASECHK.TRANS64.TRYWAIT P0, [R0+URZ+0x98], R3 ;  /* 0x00009803000075a7 */ /* 0x0002a600080011ff */
[----:B--2---:R-:W-:Y:S05]  /*38c0*/  @!P0 NANOSLEEP.SYNCS 0x989680 ;  /* 0x009896800000895d */ /* 0x004fea0003900000 */
[----:B------:R-:W2:Y:S02]  /*38d0*/  @!P0 SYNCS.PHASECHK.TRANS64 P0, [R0+URZ+0x98], R3 ;  /* 0x00009803000085a7 */ /* 0x000ea400080010ff */
[----:B--2---:R-:W-:Y:S05]  /*38e0*/  @P0 EXIT ;  /* 0x000000000000094d */ /* 0x004fea0003800000 */
[----:B------:R-:W-:Y:S05]  /*38f0*/  BRA `(.L_x_48) ;  /* 0xfffffffc00e87947 */ /* 0x000fea000383ffff */
.L_x_44:
[----:B------:R-:W-:Y:S05]  /*3900*/  BRA.U UP4, `(.L_x_49) ;  /* 0x0000001504207547 */ /* 0x000fea000b800000 */
[----:B------:R-:W2:Y:S01]  /*3910*/  S2UR UR4, SR_CgaCtaId ;  /* 0x00000000000479c3 */ /* 0x000ea20000008800 */
[----:B------:R-:W-:Y:S01]  /*3920*/  UMOV UR5, 0x40 ;  /* 0x0000004000057882 */ /* 0x000fe20000000000 */
[----:B------:R-:W-:Y:S01]  /*3930*/  NOP ;  /* 0x0000000000007918 */ /* 0x000fe20000000000 */
[----:B------:R-:W-:Y:S01]  /*3940*/  UMOV UR6, 0x400 ;  /* 0x0000040000067882 */ /* 0x000fe20000000000 */
[----:B--2---:R-:W-:Y:S02]  /*3950*/  ULEA UR5, UR4, UR5, 0x18 ;  /* 0x0000000504057291 */ /* 0x004fe4000f8ec0ff */
[----:B------:R-:W-:-:S07]  /*3960*/  ULEA UR6, UR4, UR6, 0x18 ;  /* 0x0000000604067291 */ /* 0x000fce000f8ec0ff */
[----:B------:R-:W2:Y:S02]  /*3970*/  LDS.U8 R3, [UR5+0x1c] ;  /* 0x00001c05ff037984 */ /* 0x000ea40008000000 */
[----:B--2---:R-:W-:-:S13]  /*3980*/  ISETP.NE.AND P0, PT, R3, RZ, PT ;  /* 0x000000ff0300720c */ /* 0x004fda0003f05270 */
[----:B------:R-:W-:Y:S05]  /*3990*/  @P0 BRA `(.L_x_50) ;  /* 0x0000000400080947 */ /* 0x000fea0003800000 */
[----:B------:R-:W-:Y:S02]  /*39a0*/  UISETP.NE.U32.AND UP1, UPT, UR52, 0x1, UPT ;  /* 0x000000013400788c */ /* 0x000fe4000bf25070 */
[----:B------:R-:W-:-:S07]  /*39b0*/  UIADD3 UR7, UPT, UPT, UR5, 0x8, URZ ;  /* 0x0000000805077890 */ /* 0x000fce000fffe0ff */
[----:B------:R-:W-:Y:S05]  /*39c0*/  BRA.U !UP1, `(.L_x_51) ;  /* 0x00000001099c7547 */ /* 0x000fea000b800000 */
[----:B------:R-:W-:Y:S01]  /*39d0*/  ELECT P0, URZ, PT ;  /* 0x0000000000ff782f */ /* 0x000fe20003800000 */
[----:B------:R-:W-:-:S12]  /*39e0*/  BSSY B0, `(.L_x_51) ;  /* 0x0000025000007945 */ /* 0x000fd80003800000 */
[----:B------:R-:W-:Y:S05]  /*39f0*/  @!P0 BRA `(.L_x_52) ;  /* 0x00000000008c8947 */ /* 0x000fea0003800000 */
[----:B------:R-:W-:-:S05]  /*3a00*/  UMOV UR4, 0x10 ;  /* 0x0000001000047882 */ /* 0x000fca0000000000 */
[----:B------:R-:W-:Y:S04]  /*3a10*/  DEPBAR.LE SB2, 0x36 ;  /* 0x0000ad800000791a */ /* 0x000fe80000000000 */
[----:B------:R-:W2:Y:S02]  /*3a20*/  UTCATOMSWS.2CTA.FIND_AND_SET.ALIGN UP0, UR4, UR4 ;  /* 0x00000004000475e3 */ /* 0x000ea40008200800 */
[----:B--2---:R-:W-:Y:S01]  /*3a30*/  MOV R10, UR4 ;  /* 0x00000004000a7c02 */ /* 0x004fe20008000f00 */
[----:B------:R-:W-:Y:S06]  /*3a40*/  BRA.U UP0, `(.L_x_53) ;  /* 0x0000000100187547 */ /* 0x000fec000b800000 */
.L_x_54:
[----:B------:R-:W-:Y:S05]  /*3a50*/  NANOSLEEP 0x64 ;  /* 0x000000640000795d */ /* 0x000fea0003800000 */
[----:B------:R-:W-:-:S05]  /*3a60*/  UMOV UR4, 0x10 ;  /* 0x0000001000047882 */ /* 0x000fca0000000000 */
[----:B------:R-:W-:Y:S04]  /*3a70*/  DEPBAR.LE SB2, 0x36 ;  /* 0x0000ad800000791a */ /* 0x000fe80000000000 */
[----:B------:R-:W2:Y:S02]  /*3a80*/  UTCATOMSWS.2CTA.FIND_AND_SET.ALIGN UP0, UR4, UR4 ;  /* 0x00000004000475e3 */ /* 0x000ea40008200800 */
[----:B--2---:R-:W-:Y:S01]  /*3a90*/  MOV R10, UR4 ;  /* 0x00000004000a7c02 */ /* 0x004fe20008000f00 */
[----:B------:R-:W-:Y:S05]  /*3aa0*/  BRA.U !UP0, `(.L_x_54) ;  /* 0xfffffffd08e87547 */ /* 0x000fea000b83ffff */
.L_x_53:
[----:B------:R-:W2:Y:S01]  /*3ab0*/  LDS R6, [UR5+0x10] ;  /* 0x00001005ff067984 */ /* 0x000ea20008000800 */
[----:B------:R-:W-:Y:S01]  /*3ac0*/  IMAD.U32 R3, RZ, RZ, UR6 ;  /* 0x00000006ff037e24 */ /* 0x000fe2000f8e00ff */
[----:B------:R-:W-:-:S03]  /*3ad0*/  MOV R4, UR51 ;  /* 0x0000003300047c02 */ /* 0x000fc60008000f00 */
[----:B------:R-:W-:Y:S01]  /*3ae0*/  VIADD R3, R3, 0xe0 ;  /* 0x000000e003037836 */ /* 0x000fe20000000000 */
[----:B--2---:R-:W-:-:S04]  /*3af0*/  SHF.L.U32 R6, R6, 0x1f, RZ ;  /* 0x0000001f06067819 */ /* 0x004fc800000006ff */
[----:B------:R-:W2:Y:S02]  /*3b00*/  SYNCS.PHASECHK.TRANS64.TRYWAIT P0, [UR5+0x8], R6 ;  /* 0x00000806ff0075a7 */ /* 0x000ea40008001105 */
[----:B--2---:R-:W-:Y:S05]  /*3b10*/  @P0 BRA `(.L_x_55) ;  /* 0x0000000000080947 */ /* 0x004fea0003800000 */
[----:B------:R-:W2:Y:S02]  /*3b20*/  SYNCS.PHASECHK.TRANS64.TRYWAIT P0, [UR5+0x8], R6 ;  /* 0x00000806ff0075a7 */ /* 0x000ea40008001105 */
[----:B--2---:R-:W-:Y:S05]  /*3b30*/  @!P0 BRA `(.L_x_56) ;  /* 0x0000006c000c8947 */ /* 0x004fea0003800000 */
.L_x_55:
[----:B------:R-:W-:Y:S01]  /*3b40*/  PRMT R4, R4, 0x654, R3 ;  /* 0x0000065404047816 */ /* 0x000fe20000000003 */
[----:B------:R-:W-:Y:S01]  /*3b50*/  HFMA2 R3, -RZ, RZ, 0, 5.9604644775390625e-08 ;  /* 0x00000001ff037431 */ /* 0x000fe200000001ff */
[----:B------:R-:W-:Y:S01]  /*3b60*/  UPRMT UR4, UR51, 0x654, UR7 ;  /* 0x0000065433047896 */ /* 0x000fe20008000007 */
[----:B------:R-:W-:Y:S02]  /*3b70*/  IMAD.MOV.U32 R8, RZ, RZ, 0xffff ;  /* 0x0000ffffff087424 */ /* 0x000fe400078e00ff */
[----:B--2---:R-:W-:Y:S02]  /*3b80*/  IMAD.MOV.U32 R6, RZ, RZ, 0x4 ;  /* 0x00000004ff067424 */ /* 0x004fe400078e00ff */
[----:B------:R-:W-:Y:S01]  /*3b90*/  IMAD.SHL.U32 R9, R10, 0x20, RZ ;  /* 0x000000200a097824 */ /* 0x000fe200078e00ff */
[----:B------:R-:W-:Y:S02]  /*3ba0*/  MOV R5, UR4 ;  /* 0x0000000400057c02 */ /* 0x000fe40008000f00 */
[-C--:B------:R-:W-:Y:S01]  /*3bb0*/  SHF.L.U32 R8, R8, R10.reuse, RZ ;  /* 0x0000000a08087219 */ /* 0x080fe200000006ff */
[----:B------:R2:W-:Y:S01]  /*3bc0*/  SYNCS.ARRIVE.TRANS64.RED RZ, [UR4], R6 ;  /* 0x00000006ffff79a7 */ /* 0x0005e20008000404 */
[----:B------:R-:W-:Y:S01]  /*3bd0*/  SHF.L.U32 R7, R3, R10, RZ ;  /* 0x0000000a03077219 */ /* 0x000fe200000006ff */
[----:B------:R2:W-:Y:S04]  /*3be0*/  STS [UR6+0xe0], R9 ;  /* 0x0000e009ff007988 */ /* 0x0005e80008000806 */
[----:B------:R2:W-:Y:S04]  /*3bf0*/  STAS [R4.64], R10 ;  /* 0x0000000a04007dbd */ /* 0x0005e8000c0008ff */
[----:B------:R2:W-:Y:S04]  /*3c00*/  ATOMS.OR RZ, [UR5+0x14], R8 ;  /* 0x00001408ffff798c */ /* 0x0005e8000b000005 */
[----:B------:R2:W-:Y:S04]  /*3c10*/  ATOMS.OR RZ, [UR5+0x18], R7 ;  /* 0x00001807ffff798c */ /* 0x0005e8000b000005 */
[----:B------:R2:W-:Y:S02]  /*3c20*/  ATOMS.XOR RZ, [UR5+0x10], R3 ;  /* 0x00001003ffff798c */ /* 0x0005e4000b800005 */
.L_x_52:
[----:B-1----:R-:W-:Y:S05]  /*3c30*/  BSYNC B0 ;  /* 0x0000000000007941 */ /* 0x002fea0003800000 */
.L_x_51:
[----:B------:R-:W-:Y:S05]  /*3c40*/  BRA.U UP1, `(.L_x_57) ;  /* 0x00000001016c7547 */ /* 0x000fea000b800000 */
[----:B------:R-:W-:-:S03]  /*3c50*/  UMOV UR4, 0xffffffff ;  /* 0xffffffff00047882 */ /* 0x000fc60000000000 */
[----:B------:R-:W-:Y:S05]  /*3c60*/  BRA.DIV UR4, `(.L_x_58) ;  /* 0x0000006a04d87947 */ /* 0x000fea000b800000 */
[----:B------:R-:W-:-:S13]  /*3c70*/  ELECT P0, URZ, PT ;  /* 0x0000000000ff782f */ /* 0x000fda0003800000 */
.L_x_158:
[----:B------:R-:W-:Y:S05]  /*3c80*/  @!P0 BRA `(.L_x_57) ;  /* 0x00000000005c8947 */ /* 0x000fea0003800000 */
[----:B--2---:R-:W2:Y:S02]  /*3c90*/  LDS R4, [UR5+0x10] ;  /* 0x00001005ff047984 */ /* 0x004ea40008000800 */
[----:B--2---:R-:W-:-:S04]  /*3ca0*/  SHF.L.U32 R4, R4, 0x1f, RZ ;  /* 0x0000001f04047819 */ /* 0x004fc800000006ff */
[----:B------:R-:W2:Y:S02]  /*3cb0*/  SYNCS.PHASECHK.TRANS64.TRYWAIT P0, [UR5+0x8], R4 ;  /* 0x00000804ff0075a7 */ /* 0x000ea40008001105 */
[----:B--2---:R-:W-:Y:S05]  /*3cc0*/  @P0 BRA `(.L_x_59) ;  /* 0x0000000000080947 */ /* 0x004fea0003800000 */
[----:B------:R-:W2:Y:S02]  /*3cd0*/  SYNCS.PHASECHK.TRANS64.TRYWAIT P0, [UR5+0x8], R4 ;  /* 0x00000804ff0075a7 */ /* 0x000ea40008001105 */
[----:B--2---:R-:W-:Y:S05]  /*3ce0*/  @!P0 BRA `(.L_x_60) ;  /* 0x0000006800dc8947 */ /* 0x004fea0003800000 */
.L_x_59:
[----:B------:R-:W3:Y:S01]  /*3cf0*/  LDS R6, [UR6+0xe0] ;  /* 0x0000e006ff067984 */ /* 0x000ee20008000800 */
[----:B--2---:R-:W-:Y:S02]  /*3d00*/  HFMA2 R3, -RZ, RZ, 0, 5.9604644775390625e-08 ;  /* 0x00000001ff037431 */ /* 0x004fe400000001ff */
[----:B------:R-:W-:Y:S01]  /*3d10*/  IMAD.MOV.U32 R4, RZ, RZ, 0xffff ;  /* 0x0000ffffff047424 */ /* 0x000fe200078e00ff */
[----:B------:R-:W-:Y:S01]  /*3d20*/  UPRMT UR4, UR51, 0x654, UR7 ;  /* 0x0000065433047896 */ /* 0x000fe20008000007 */
[----:B---3--:R-:W-:-:S03]  /*3d30*/  IMAD.SHL.U32 R5, R6, 0x20, RZ ;  /* 0x0000002006057824 */ /* 0x008fc600078e00ff */
[-C--:B------:R-:W-:Y:S02]  /*3d40*/  SHF.L.U32 R4, R4, R6.reuse, RZ ;  /* 0x0000000604047219 */ /* 0x080fe400000006ff */
[----:B------:R-:W-:Y:S01]  /*3d50*/  SHF.L.U32 R6, R3, R6, RZ ;  /* 0x0000000603067219 */ /* 0x000fe200000006ff */
[----:B------:R3:W-:Y:S04]  /*3d60*/  STS [UR6+0xe0], R5 ;  /* 0x0000e005ff007988 */ /* 0x0007e80008000806 */
[----:B------:R3:W-:Y:S04]  /*3d70*/  ATOMS.OR RZ, [UR5+0x14], R4 ;  /* 0x00001404ffff798c */ /* 0x0007e8000b000005 */
[----:B------:R3:W-:Y:S01]  /*3d80*/  ATOMS.OR RZ, [UR5+0x18], R6 ;  /* 0x00001806ffff798c */ /* 0x0007e2000b000005 */
[----:B------:R-:W-:Y:S03]  /*3d90*/  SYNCS.ARRIVE.TRANS64.RED.A1T0 RZ, [UR4], RZ ;  /* 0x000000ffffff79a7 */ /* 0x000fe60008100404 */
[----:B------:R3:W-:Y:S01]  /*3da0*/  ATOMS.XOR RZ, [UR5+0x10], R3 ;  /* 0x00001003ffff798c */ /* 0x0007e2000b800005 */
[----:B------:R-:W-:Y:S05]  /*3db0*/  BRA `(.L_x_57) ;  /* 0x0000000000107947 */ /* 0x000fea0003800000 */
.L_x_50:
[----:B------:R-:W-:Y:S02]  /*3dc0*/  MOV R3, 0xffffffff ;  /* 0xffffffff00037802 */ /* 0x000fe40000000f00 */
[----:B------:R-:W-:-:S03]  /*3dd0*/  MOV R4, 0x3e00 ;  /* 0x00003e0000047802 */ /* 0x000fc60000000f00 */
[----:B------:R2:W-:Y:S04]  /*3de0*/  STS [UR6+0xe0], R3 ;  /* 0x0000e003ff007988 */ /* 0x0005e80008000806 */
[----:B-12--5:R-:W-:Y:S05]  /*3df0*/  CALL.REL.NOINC `($__internal_1_$__cuda_sm10x_tcgen05_guardrail_trap_phase_invalid_during_alloc) ;  /* 0x00000070008c7944 */ /* 0x026fea0003c00000 */
.L_x_57:
[----:B------:R-:W-:Y:S05]  /*3e00*/  WARPSYNC.ALL ;  /* 0x0000000000007948 */ /* 0x000fea0003800000 */
[----:B------:R-:W4:Y:S01]  /*3e10*/  S2UR UR23, SR_CgaCtaId ;  /* 0x00000000001779c3 */ /* 0x000f220000008800 */
[----:B------:R-:W-:Y:S01]  /*3e20*/  UMOV UR4, 0x400 ;  /* 0x0000040000047882 */ /* 0x000fe20000000000 */
[----:B------:R-:W-:-:S06]  /*3e30*/  NOP ;  /* 0x0000000000007918 */ /* 0x000fcc0000000000 */
[----:B------:R-:W-:Y:S06]  /*3e40*/  BAR.ARV 0x6, 0xa0 ;  /* 0x0182800000007b1d */ /* 0x000fec0000002000 */
[----:B------:R-:W1:Y:S01]  /*3e50*/  LDCU UR6, c[0x0][0x394] ;  /* 0x00007280ff0677ac */ /* 0x000e620008000800 */
[----:B------:R-:W-:Y:S01]  /*3e60*/  LOP3.LUT R2, R2, 0xffff, RZ, 0xc0, !PT ;  /* 0x0000ffff02027812 */ /* 0x000fe200078ec0ff */
[----:B--2---:R-:W-:Y:S01]  /*3e70*/  IMAD.MOV.U32 R8, RZ, RZ, 0x1 ;  /* 0x00000001ff087424 */ /* 0x004fe200078e00ff */
[----:B------:R-:W-:Y:S01]  /*3e80*/  LOP3.LUT R0, R0, 0xffff, RZ, 0xc0, !PT ;  /* 0x0000ffff00007812 */ /* 0x000fe200078ec0ff */
[----:B------:R-:W-:Y:S01]  /*3e90*/  UMOV UR27, URZ ;  /* 0x000000ff001b7c82 */ /* 0x000fe20008000000 */
[----:B------:R-:W-:Y:S01]  /*3ea0*/  R2UR UR24, R2 ;  /* 0x00000000021872ca */ /* 0x000fe200000e0000 */
[----:B------:R-:W-:Y:S01]  /*3eb0*/  IMAD.MOV.U32 R2, RZ, RZ, RZ ;  /* 0x000000ffff027224 */ /* 0x000fe200078e00ff */
[----:B------:R-:W-:Y:S01]  /*3ec0*/  R2UR UR47, R0 ;  /* 0x00000000002f72ca */ /* 0x000fe200000e0000 */
[----:B------:R-:W-:Y:S01]  /*3ed0*/  IMAD.MOV.U32 R0, RZ, RZ, RZ ;  /* 0x000000ffff007224 */ /* 0x000fe200078e00ff */
[----:B------:R-:W-:Y:S01]  /*3ee0*/  UMOV UR20, URZ ;  /* 0x000000ff00147c82 */ /* 0x000fe20008000000 */
[----:B----4-:R-:W-:-:S02]  /*3ef0*/  ULEA UR23, UR23, UR4, 0x18 ;  /* 0x0000000417177291 */ /* 0x010fc4000f8ec0ff */
[----:B------:R-:W-:Y:S02]  /*3f00*/  UISETP.NE.AND UP4, UPT, UR52, URZ, UPT ;  /* 0x000000ff3400728c */ /* 0x000fe4000bf85270 */
[----:B------:R-:W-:Y:S02]  /*3f10*/  UIADD3 UR4, UPT, UPT, UR23, 0x8400, URZ ;  /* 0x0000840017047890 */ /* 0x000fe4000fffe0ff */
[----:B------:R-:W-:Y:S02]  /*3f20*/  UIADD3 UR5, UPT, UPT, UR23, 0x28400, URZ ;  /* 0x0002840017057890 */ /* 0x000fe4000fffe0ff */
[----:B-1----:R-:W-:Y:S01]  /*3f30*/  UIADD3 UR6, UPT, UPT, UR6, 0x3f, URZ ;  /* 0x0000003f06067890 */ /* 0x002fe2000fffe0ff */
[----:B---3--:R-:W1:Y:S01]  /*3f40*/  LDS R3, [UR23+0xe0] ;  /* 0x0000e017ff037984 */ /* 0x008e620008000800 */
[----:B------:R-:W-:Y:S02]  /*3f50*/  USHF.R.U32.HI UR4, URZ, 0x4, UR4 ;  /* 0x00000004ff047899 */ /* 0x000fe40008011604 */
[----:B------:R-:W-:-:S02]  /*3f60*/  USHF.R.S32.HI UR29, URZ, 0x1f, UR6 ;  /* 0x0000001fff1d7899 */ /* 0x000fc40008011406 */
[----:B------:R-:W-:Y:S02]  /*3f70*/  UIADD3 UR46, UPT, UPT, UR23, 0x98, URZ ;  /* 0x00000098172e7890 */ /* 0x000fe4000fffe0ff */
[----:B------:R-:W-:Y:S02]  /*3f80*/  ULEA.HI UR29, UR29, UR6, URZ, 0x6 ;  /* 0x000000061d1d7291 */ /* 0x000fe4000f8f30ff */
[----:B------:R-:W-:Y:S02]  /*3f90*/  USHF.R.U32.HI UR5, URZ, 0x4, UR5 ;  /* 0x00000004ff057899 */ /* 0x000fe40008011605 */
[----:B------:R-:W-:Y:S02]  /*3fa0*/  USHF.R.S32.HI UR29, URZ, 0x6, UR29 ;  /* 0x00000006ff1d7899 */ /* 0x000fe4000801141d */
[----:B------:R-:W-:Y:S02]  /*3fb0*/  ULOP3.LUT UR25, UR4, 0x3fff, URZ, 0xc0, !UPT ;  /* 0x00003fff04197892 */ /* 0x000fe4000f8ec0ff */
[----:B------:R-:W-:Y:S01]  /*3fc0*/  UISETP.LT.AND UP0, UPT, UR29, 0x1, UPT ;  /* 0x000000011d00788c */ /* 0x000fe2000bf01270 */
[----:B------:R-:W-:Y:S01]  /*3fd0*/  UMOV UR44, 0x0 ;  /* 0x00000000002c7882 */ /* 0x000fe20000000000 */
[----:B------:R-:W-:-:S02]  /*3fe0*/  UMOV UR45, 0x10118910 ;  /* 0x10118910002d7882 */ /* 0x000fc40000000000 */
[----:B------:R-:W-:Y:S01]  /*3ff0*/  USEL UR48, UR29, 0x1, !UP0 ;  /* 0x000000011d307887 */ /* 0x000fe2000c000000 */
[----:B------:R-:W-:Y:S01]  /*4000*/  UMOV UR42, 0x0 ;  /* 0x00000000002a7882 */ /* 0x000fe20000000000 */
[----:B------:R-:W-:Y:S01]  /*4010*/  UMOV UR43, 0x10118910 ;  /* 0x10118910002b7882 */ /* 0x000fe20000000000 */
[----:B------:R-:W-:Y:S01]  /*4020*/  UMOV UR40, 0x0 ;  /* 0x0000000000287882 */ /* 0x000fe20000000000 */
[----:B------:R-:W-:Y:S01]  /*4030*/  UMOV UR41, 0x10118910 ;  /* 0x1011891000297882 */ /* 0x000fe20000000000 */
[----:B------:R-:W-:Y:S01]  /*4040*/  UMOV UR38, 0x0 ;  /* 0x0000000000267882 */ /* 0x000fe20000000000 */
[----:B------:R-:W-:Y:S01]  /*4050*/  UMOV UR39, 0x10118910 ;  /* 0x1011891000277882 */ /* 0x000fe20000000000 */
[----:B------:R-:W-:Y:S02]  /*4060*/  UPRMT UR46, URZ, 0x654, UR46 ;  /* 0x00000654ff2e7896 */ /* 0x000fe4000800002e */
[----:B------:R-:W-:Y:S02]  /*4070*/  ULOP3.LUT UR26, UR5, 0x3fff, URZ, 0xc0, !UPT ;  /* 0x00003fff051a7892 */ /* 0x000fe4000f8ec0ff */
[----:B------:R-:W-:-:S02]  /*4080*/  ULOP3.LUT UR25, UR25, 0x2000000, URZ, 0xfc, !UPT ;  /* 0x0200000019197892 */ /* 0x000fc4000f8efcff */
[----:B------:R-:W-:Y:S01]  /*4090*/  UIADD3 UR48, UPT, UPT, -UR48, URZ, URZ ;  /* 0x000000ff30307290 */ /* 0x000fe2000fffe1ff */
[----:B------:R-:W-:Y:S01]  /*40a0*/  UMOV UR36, 0x0 ;  /* 0x0000000000247882 */ /* 0x000fe20000000000 */
[----:B------:R-:W-:Y:S01]  /*40b0*/  UMOV UR37, 0x10118910 ;  /* 0x1011891000257882 */ /* 0x000fe20000000000 */
[----:B------:R-:W-:Y:S01]  /*40c0*/  UMOV UR34, 0x0 ;  /* 0x0000000000227882 */ /* 0x000fe20000000000 */
[----:B------:R-:W-:Y:S01]  /*40d0*/  UMOV UR35, 0x10118910 ;  /* 0x1011891000237882 */ /* 0x000fe20000000000 */
[----:B------:R-:W-:Y:S01]  /*40e0*/  UMOV UR32, 0x0 ;  /* 0x0000000000207882 */ /* 0x000fe20000000000 */
[C---:B-1----:R-:W-:Y:S01]  /*40f0*/  VIADD R5, R3.reuse, 0x40 ;  /* 0x0000004003057836 */ /* 0x042fe20000000000 */
[----:B------:R-:W-:Y:S01]  /*4100*/  LOP3.LUT R4, R3, 0xffff, RZ, 0xc0, !PT ;  /* 0x0000ffff03047812 */ /* 0x000fe200078ec0ff */
[----:B------:R-:W-:Y:S01]  /*4110*/  UMOV UR33, 0x10118910 ;  /* 0x1011891000217882 */ /* 0x000fe20000000000 */
[----:B------:R-:W-:Y:S01]  /*4120*/  UMOV UR30, 0x0 ;  /* 0x00000000001e7882 */ /* 0x000fe20000000000 */
[----:B------:R-:W-:Y:S01]  /*4130*/  UMOV UR31, 0x10118910 ;  /* 0x10118910001f7882 */ /* 0x000fe20000000000 */
[----:B------:R-:W-:-:S05]  /*4140*/  LOP3.LUT R5, R5, 0xffff, RZ, 0xc0, !PT ;  /* 0x0000ffff05057812 */ /* 0x000fca00078ec0ff */
[----:B------:R1:W-:Y:S02]  /*4150*/  STL.64 [R1], R4 ;  /* 0x0000000401007387 */ /* 0x0003e40000100a00 */
.L_x_69:
[----:B-1----:R-:W-:-:S04]  /*4160*/  SHF.L.U32 R5, R2, 0x1f, RZ ;  /* 0x0000001f02057819 */ /* 0x002fc800000006ff */
[----:B------:R-:W1:Y:S02]  /*4170*/  SYNCS.PHASECHK.TRANS64.TRYWAIT P0, [UR23+0x90], R5 ;  /* 0x00009005ff0075a7 */ /* 0x000e640008001117 */
[----:B-1-3--:R-:W-:Y:S05]  /*4180*/  @!P0 BRA `(.L_x_61) ;  /* 0x0000006400cc8947 */ /* 0x00afea0003800000 */
.L_x_160:
[----:B-1----:R-:W1:Y:S01]  /*4190*/  LDS.128 R4, [UR23+0xd0] ;  /* 0x0000d017ff047984 */ /* 0x002e620008000c00 */
[----:B------:R-:W-:Y:S01]  /*41a0*/  ULEA UR28, UR27, UR23, 0x3 ;  /* 0x000000171b1c7291 */ /* 0x000fe2000f8e18ff */
[----:B------:R-:W-:Y:S01]  /*41b0*/  @!PT LDS RZ, [RZ] ;  /* 0x00000000fffff984 */ /* 0x000fe20000000800 */
[----:B------:R-:W-:Y:S01]  /*41c0*/  @!PT LDS RZ, [RZ] ;  /* 0x00000000fffff984 */ /* 0x000fe20000000800 */
[----:B------:R-:W-:Y:S01]  /*41d0*/  @!PT LDS RZ, [RZ] ;  /* 0x00000000fffff984 */ /* 0x000fe20000000800 */
[----:B------:R-:W-:Y:S01]  /*41e0*/  @!PT LDS RZ, [RZ] ;  /* 0x00000000fffff984 */ /* 0x000fe20000000800 */
[----:B------:R2:W-:Y:S06]  /*41f0*/  MEMBAR.ALL.CTA ;  /* 0x0000000000007992 */ /* 0x0005ec0000008000 */
[----:B--2---:R-:W2:Y:S02]  /*4200*/  FENCE.VIEW.ASYNC.S ;  /* 0x00000000000073c6 */ /* 0x004ea40000000000 */
[----:B--2---:R-:W-:Y:S01]  /*4210*/  SYNCS.ARRIVE.TRANS64.RED.A1T0 RZ, [UR46], RZ ;  /* 0x000000ffffff79a7 */ /* 0x004fe2000810042e */
[----:B-1----:R-:W-:Y:S01]  /*4220*/  LOP3.LUT P3, RZ, R6, 0x1, RZ, 0xc0, !PT ;  /* 0x0000000106ff7812 */ /* 0x002fe2000786c0ff */
[----:B------:R-:W-:-:S12]  /*4230*/  BRA.U UP4, `(.L_x_62) ;  /* 0x00000001040c7547 */ /* 0x000fd8000b800000 */
[----:B------:R-:W-:-:S04]  /*4240*/  SHF.L.U32 R5, R8, 0x1f, RZ ;  /* 0x0000001f08057819 */ /* 0x000fc800000006ff */
[----:B------:R-:W1:Y:S02]  /*4250*/  SYNCS.PHASECHK.TRANS64.TRYWAIT P0, [UR28+0xb0], R5 ;  /* 0x0000b005ff0075a7 */ /* 0x000e64000800111c */
[----:B-1----:R-:W-:Y:S05]  /*4260*/  @!P0 BRA `(.L_x_63) ;  /* 0x0000006400ac8947 */ /* 0x002fea0003800000 */
.L_x_62:
[----:B------:R-:W-:Y:S05]  /*4270*/  BRA.U UP4, `(.L_x_64) ;  /* 0x00000005046c7547 */ /* 0x000fea000b800000 */
[----:B------:R-:W2:Y:S02]  /*4280*/  LDCU UR4, c[0x0][0x394] ;  /* 0x00007280ff0477ac */ /* 0x000ea40008000800 */
[----:B--2---:R-:W-:-:S09]  /*4290*/  UISETP.GE.AND UP0, UPT, UR4, 0x1, UPT ;  /* 0x000000010400788c */ /* 0x004fd2000bf06270 */
[----:B------:R-:W-:Y:S05]  /*42a0*/  BRA.U !UP0, `(.L_x_65) ;  /* 0x0000000508547547 */ /* 0x000fea000b800000 */
[----:B------:R-:W-:Y:S01]  /*42b0*/  ULEA UR4, UR27, UR49, 0x2 ;  /* 0x000000311b047291 */ /* 0x000fe2000f8e10ff */
[----:B-1----:R-:W-:-:S08]  /*42c0*/  SHF.L.U32 R4, R0, 0x1f, RZ ;  /* 0x0000001f00047819 */ /* 0x002fd000000006ff */
[----:B------:R-:W5:Y:S01]  /*42d0*/  LDL R5, [UR4] ;  /* 0x00000004ff057983 */ /* 0x000f620008100800 */
[----:B------:R-:W-:Y:S02]  /*42e0*/  ULEA UR4, UR20, UR23, 0x3 ;  /* 0x0000001714047291 */ /* 0x000fe4000f8e18ff */
[----:B------:R-:W-:Y:S01]  /*42f0*/  UPLOP3.LUT UP2, UPT, UPT, UPT, UPT, 0x40, 0x4 ;  /* 0x000000000004789c */ /* 0x000fe20003f4e870 */
[----:B------:R-:W-:Y:S01]  /*4300*/  UMOV UR22, UR48 ;  /* 0x0000003000167c82 */ /* 0x000fe20008000000 */
[----:B------:R-:W-:-:S05]  /*4310*/  UMOV UR21, UR29 ;  /* 0x0000001d00157c82 */ /* 0x000fca0008000000 */
[----:B------:R1:W2:Y:S01]  /*4320*/  SYNCS.PHASECHK.TRANS64.TRYWAIT P2, [UR4], R4 ;  /* 0x00000004ff0075a7 */ /* 0x0002a20008041104 */
[----:B------:R-:W-:-:S05]  /*4330*/  UMOV UR4, UR20 ;  /* 0x0000001400047c82 */ /* 0x000fca0008000000 */
.L_x_68:
[----:B------:R-:W-:Y:S02]  /*4340*/  UIADD3 UR22, UPT, UPT, UR22, 0x1, URZ ;  /* 0x0000000116167890 */ /* 0x000fe4000fffe0ff */
[----:B------:R-:W-:Y:S02]  /*4350*/  ULEA UR19, UR4, UR23, 0x3 ;  /* 0x0000001704137291 */ /* 0x000fe4000f8e18ff */
[----:B------:R-:W-:Y:S01]  /*4360*/  UISETP.NE.AND UP3, UPT, UR22, URZ, UPT ;  /* 0x000000ff1600728c */ /* 0x000fe2000bf65270 */
[----:B--23--:R-:W-:Y:S10]  /*4370*/  @P2 BRA `(.L_x_66) ;  /* 0x00000000000c2947 */ /* 0x00cff40003800000 */
[----:B------:R-:W-:Y:S04]  /*4380*/  SHF.L.U32 R6, R0, 0x1f, RZ ;  /* 0x0000001f00067819 */ /* 0x000fe800000006ff */
[----:B------:R-:W2:Y:S02]  /*4390*/  SYNCS.PHASECHK.TRANS64.TRYWAIT P0, [UR19], R6 ;  /* 0x00000006ff0075a7 */ /* 0x000ea40008001113 */
[----:B--2---:R-:W-:Y:S05]  /*43a0*/  @!P0 BRA `(.L_x_67) ;  /* 0x0000006400748947 */ /* 0x004fea0003800000 */
.L_x_66:
[----:B------:R-:W-:Y:S01]  /*43b0*/  UISETP.NE.AND UP0, UPT, UR21, 0x1, UPT ;  /* 0x000000011500788c */ /* 0x000fe2000bf05270 */
[----:B------:R-:W-:Y:S01]  /*43c0*/  PLOP3.LUT P2, PT, PT, PT, PT, 0x80, 0x8 ;  /* 0x000000000008781c */ /* 0x000fe20003f4f070 */
[----:B------:R-:W-:Y:S02]  /*43d0*/  UIADD3 UR5, UPT, UPT, UR4, 0x1, URZ ;  /* 0x0000000104057890 */ /* 0x000fe4000fffe0ff */
[----:B------:R-:W-:Y:S02]  /*43e0*/  ULEA UR16, UR4, UR26, 0x9 ;  /* 0x0000001a04107291 */ /* 0x000fe4000f8e48ff */
[----:B------:R-:W-:Y:S01]  /*43f0*/  UISETP.NE.AND UP1, UPT, UR5, 0x4, UPT ;  /* 0x000000040500788c */ /* 0x000fe2000bf25270 */
[----:B------:R-:W-:Y:S01]  /*4400*/  PLOP3.LUT P0, PT, PT, PT, UP0, 0x80, 0x8 ;  /* 0x000000000008781c */ /* 0x000fe20003f0f008 */
[----:B------:R-:W-:Y:S02]  /*4410*/  ULEA UR14, UR4, UR25, 0xb ;  /* 0x00000019040e7291 */ /* 0x000fe4000f8e58ff */
[----:B------:R-:W-:Y:S02]  /*4420*/  USEL UR6, URZ, 0x1, UP1 ;  /* 0x00000001ff067887 */ /* 0x000fe40008800000 */
[----:B------:R-:W-:Y:S01]  /*4430*/  USEL UR20, UR5, URZ, UP1 ;  /* 0x000000ff05147287 */ /* 0x000fe20008800000 */
[----:B------:R-:W-:Y:S11]  /*4440*/  ELECT P1, URZ, PT ;  /* 0x0000000000ff782f */ /* 0x000ff60003820000 */
[----:B------:R-:W-:Y:S02]  /*4450*/  @!UPT UIADD3 URZ, UPT, UPT, URZ, URZ, URZ ;  /* 0x000000fffffff290 */ /* 0x000fe4000fffe0ff */
[C---:B-----5:R-:W-:Y:S01]  /*4460*/  @P1 R2UR.BROADCAST UR4, R5.reuse ;  /* 0x00000000050412ca */ /* 0x060fe200008e0000 */
[----:B------:R-:W-:Y:S01]  /*4470*/  @UP0 ULEA UR5, UR20, UR23, 0x3 ;  /* 0x0000001714050291 */ /* 0x000fe2000f8e18ff */
[----:B------:R-:W-:Y:S01]  /*4480*/  LOP3.LUT R0, R0, UR6, RZ, 0x3c, !PT ;  /* 0x0000000600007c12 */ /* 0x000fe2000f8e3cff */
[----:B------:R-:W-:Y:S02]  /*4490*/  UIADD3 UR10, UPT, UPT, UR16, 0x40, URZ ;  /* 0x00000040100a7890 */ /* 0x000fe4000fffe0ff */
[----:B------:R-:W-:Y:S01]  /*44a0*/  UIADD3 UR6, UPT, UPT, UR14, 0x40, URZ ;  /* 0x000000400e067890 */ /* 0x000fe2000fffe0ff */
[----:B-1----:R-:W-:Y:S01]  /*44b0*/  @P0 SHF.L.U32 R4, R0, 0x1f, RZ ;  /* 0x0000001f00040819 */ /* 0x002fe200000006ff */
[----:B------:R-:W-:Y:S02]  /*44c0*/  UIADD3 UR8, UPT, UPT, UR16, 0x80, URZ ;  /* 0x0000008010087890 */ /* 0x000fe4000fffe0ff */
[----:B------:R-:W-:Y:S01]  /*44d0*/  UIADD3 UR12, UPT, UPT, UR16, 0xc0, URZ ;  /* 0x000000c0100c7890 */ /* 0x000fe2000fffe0ff */
[----:B------:R3:W4:Y:S01]  /*44e0*/  @P0 SYNCS.PHASECHK.TRANS64.TRYWAIT P2, [UR5], R4 ;  /* 0x00000004ff0005a7 */ /* 0x0007220008041105 */
[----:B------:R-:W-:Y:S11]  /*44f0*/  ELECT P0, URZ, PT ;  /* 0x0000000000ff782f */ /* 0x000ff60003800000 */
[----:B------:R-:W-:Y:S02]  /*4500*/  @!UPT UIADD3 URZ, UPT, UPT, URZ, URZ, URZ ;  /* 0x000000fffffff290 */ /* 0x000fe4000fffe0ff */
[C---:B------:R-:W-:Y:S02]  /*4510*/  @P0 R2UR.BROADCAST UR18, R5.reuse ;  /* 0x00000000051202ca */ /* 0x040fe400008e0000 */
[----:B------:R-:W-:Y:S01]  /*4520*/  ELECT P0, URZ, PT ;  /* 0x0000000000ff782f */ /* 0x000fe20003800000 */
[----:B------:R-:W-:Y:S01]  /*4530*/  UIADD3 UR21, UPT, UPT, UR21, -0x1, URZ ;  /* 0xffffffff15157890 */ /* 0x000fe2000fffe0ff */
[----:B------:R-:W-:Y:S01]  /*4540*/  UMOV UR17, 0x20004020 ;  /* 0x2000402000117882 */ /* 0x000fe20000000000 */
[----:B------:R-:W-:Y:S01]  /*4550*/  UMOV UR15, 0x20004020 ;  /* 0x20004020000f7882 */ /* 0x000fe20000000000 */
[----:B------:R-:W-:Y:S01]  /*4560*/  UMOV UR11, 0x20004020 ;  /* 0x20004020000b7882 */ /* 0x000fe20000000000 */
[----:B------:R1:W-:Y:S01]  /*4570*/  UTCHMMA.2CTA gdesc[UR14], gdesc[UR16], tmem[UR4], tmem[UR44], idesc[UR45], UP2 ;  /* 0x00ff2c100e0075ea */ /* 0x0003e20009200004 */
[----:B------:R-:W-:Y:S01]  /*4580*/  UPLOP3.LUT UP2, UPT, UPT, UPT, UPT, 0x80, 0x8 ;  /* 0x000000000008789c */ /* 0x000fe20003f4f070 */
[----:B------:R-:W-:Y:S01]  /*4590*/  UMOV UR7, 0x20004020 ;  /* 0x2000402000077882 */ /* 0x000fe20000000000 */
[----:B------:R-:W-:Y:S03]  /*45a0*/  UMOV UR9, 0x20004020 ;  /* 0x2000402000097882 */ /* 0x000fe60000000000 */
[----:B------:R2:W-:Y:S01]  /*45b0*/  UTCHMMA.2CTA gdesc[UR6], gdesc[UR10], tmem[UR18], tmem[UR42], idesc[UR43], UPT ;  /* 0x00ff2a0a060075ea */ /* 0x0005e2000ba00012 */
[----:B------:R-:W-:Y:S01]  /*45c0*/  UMOV UR5, 0x20004020 ;  /* 0x2000402000057882 */ /* 0x000fe20000000000 */
[----:B------:R-:W-:Y:S01]  /*45d0*/  UMOV UR13, 0x20004020 ;  /* 0x20004020000d7882 */ /* 0x000fe20000000000 */
[----:B-1----:R-:W-:Y:S01]  /*45e0*/  UIADD3 UR4, UPT, UPT, UR14, 0x80, URZ ;  /* 0x000000800e047890 */ /* 0x002fe2000fffe0ff */
[C---:B------:R-:W-:Y:S02]  /*45f0*/  @P0 R2UR.BROADCAST UR15, R5.reuse ;  /* 0x00000000050f02ca */ /* 0x040fe400008e0000 */
[----:B------:R-:W-:Y:S11]  /*4600*/  ELECT P0, URZ, PT ;  /* 0x0000000000ff782f */ /* 0x000ff60003800000 */
[----:B------:R-:W-:Y:S02]  /*4610*/  @!UPT UIADD3 URZ, UPT, UPT, URZ, URZ, URZ ;  /* 0x000000fffffff290 */ /* 0x000fe4000fffe0ff */
[C---:B------:R-:W-:Y:S02]  /*4620*/  @P0 R2UR.BROADCAST UR17, R5.reuse ;  /* 0x00000000051102ca */ /* 0x040fe400008e0000 */
[----:B------:R-:W-:Y:S01]  /*4630*/  ELECT P0, URZ, PT ;  /* 0x0000000000ff782f */ /* 0x000fe20003800000 */
[----:B--2---:R-:W-:Y:S02]  /*4640*/  UIADD3 UR6, UPT, UPT, UR14, 0xc0, URZ ;  /* 0x000000c00e067890 */ /* 0x004fe4000fffe0ff */
[----:B------:R-:W-:Y:S01]  /*4650*/  UIADD3 UR10, UPT, UPT, UR16, 0x100, URZ ;  /* 0x00000100100a7890 */ /* 0x000fe2000fffe0ff */
[----:B------:R1:W-:Y:S07]  /*4660*/  UTCHMMA.2CTA gdesc[UR4], gdesc[UR8], tmem[UR15], tmem[UR40], idesc[UR41], UPT ;  /* 0x00ff2808040075ea */ /* 0x0003ee000ba0000f */
[----:B------:R2:W-:Y:S01]  /*4670*/  UTCHMMA.2CTA gdesc[UR6], gdesc[UR12], tmem[UR17], tmem[UR38], idesc[UR39], UPT ;  /* 0x00ff260c060075ea */ /* 0x0005e2000ba00011 */
[----:B-1----:R-:W-:Y:S01]  /*4680*/  UIADD3 UR4, UPT, UPT, UR14, 0x100, URZ ;  /* 0x000001000e047890 */ /* 0x002fe2000fffe0ff */
[C---:B------:R-:W-:Y:S02]  /*4690*/  @P0 R2UR.BROADCAST UR15, R5.reuse ;  /* 0x00000000050f02ca */ /* 0x040fe400008e0000 */
[----:B------:R-:W-:Y:S11]  /*46a0*/  ELECT P0, URZ, PT ;  /* 0x0000000000ff782f */ /* 0x000ff60003800000 */
[----:B------:R-:W-:Y:S02]  /*46b0*/  @!UPT UIADD3 URZ, UPT, UPT, URZ, URZ, URZ ;  /* 0x000000fffffff290 */ /* 0x000fe4000fffe0ff */
[C---:B--2---:R-:W-:Y:S01]  /*46c0*/  @P0 R2UR.BROADCAST UR17, R5.reuse ;  /* 0x00000000051102ca */ /* 0x044fe200008e0000 */
[----:B------:R-:W-:Y:S02]  /*46d0*/  UIADD3 UR8, UPT, UPT, UR16, 0x140, URZ ;  /* 0x0000014010087890 */ /* 0x000fe4000fffe0ff */
[----:B------:R-:W-:Y:S01]  /*46e0*/  UIADD3 UR6, UPT, UPT, UR14, 0x140, URZ ;  /* 0x000001400e067890 */ /* 0x000fe2000fffe0ff */
[----:B------:R-:W-:Y:S01]  /*46f0*/  ELECT P0, URZ, PT ;  /* 0x0000000000ff782f */ /* 0x000fe20003800000 */
[----:B------:R-:W-:Y:S01]  /*4700*/  UIADD3 UR12, UPT, UPT, UR16, 0x180, URZ ;  /* 0x00000180100c7890 */ /* 0x000fe2000fffe0ff */
[----:B------:R1:W-:Y:S07]  /*4710*/  UTCHMMA.2CTA gdesc[UR4], gdesc[UR10], tmem[UR15], tmem[UR36], idesc[UR37], UPT ;  /* 0x00ff240a040075ea */ /* 0x0003ee000ba0000f */
[----:B------:R2:W-:Y:S01]  /*4720*/  UTCHMMA.2CTA gdesc[UR6], gdesc[UR8], tmem[UR17], tmem[UR34], idesc[UR35], UPT ;  /* 0x00ff2208060075ea */ /* 0x0005e2000ba00011 */
[----:B-1----:R-:W-:Y:S03]  /*4730*/  UIADD3 UR4, UPT, UPT, UR14, 0x180, URZ ;  /* 0x000001800e047890 */ /* 0x002fe6000fffe0ff */
[C---:B------:R-:W-:Y:S02]  /*4740*/  @P0 R2UR.BROADCAST UR15, R5.reuse ;  /* 0x00000000050f02ca */ /* 0x040fe400008e0000 */
[----:B------:R-:W-:Y:S11]  /*4750*/  ELECT P0, URZ, PT ;  /* 0x0000000000ff782f */ /* 0x000ff60003800000 */
[----:B------:R-:W-:Y:S02]  /*4760*/  @!UPT UIADD3 URZ, UPT, UPT, URZ, URZ, URZ ;  /* 0x000000fffffff290 */ /* 0x000fe4000fffe0ff */
[----:B--2---:R-:W-:Y:S01]  /*4770*/  @P0 R2UR.BROADCAST UR9, R5 ;  /* 0x00000000050902ca */ /* 0x004fe200008e0000 */
[----:B------:R-:W-:Y:S02]  /*4780*/  UIADD3 UR10, UPT, UPT, UR16, 0x1c0, URZ ;  /* 0x000001c0100a7890 */ /* 0x000fe4000fffe0ff */
[----:B------:R-:W-:Y:S02]  /*4790*/  UIADD3 UR6, UPT, UPT, UR14, 0x1c0, URZ ;  /* 0x000001c00e067890 */ /* 0x000fe4000fffe0ff */
[----:B------:R-:W-:Y:S01]  /*47a0*/  UIADD3 UR8, UPT, UPT, UR19, 0x20, URZ ;  /* 0x0000002013087890 */ /* 0x000fe2000fffe0ff */
[----:B------:R1:W-:Y:S07]  /*47b0*/  UTCHMMA.2CTA gdesc[UR4], gdesc[UR12], tmem[UR15], tmem[UR32], idesc[UR33], UPT ;  /* 0x00ff200c040075ea */ /* 0x0003ee000ba0000f */
[----:B------:R3:W-:Y:S01]  /*47c0*/  UTCHMMA.2CTA gdesc[UR6], gdesc[UR10], tmem[UR9], tmem[UR30], idesc[UR31], UPT ;  /* 0x00ff1e0a060075ea */ /* 0x0007e2000ba00009 */
[----:B------:R3:W-:Y:S01]  /*47d0*/  UTCBAR.2CTA.MULTICAST [UR8], URZ, UR24 ;  /* 0x000000ff080073e9 */ /* 0x0007e20008200818 */
[----:B-1----:R-:W-:Y:S01]  /*47e0*/  UMOV UR4, UR20 ;  /* 0x0000001400047c82 */ /* 0x002fe20008000000 */
[----:B----4-:R-:W-:Y:S05]  /*47f0*/  BRA.U UP3, `(.L_x_68) ;  /* 0xfffffff903d07547 */ /* 0x010fea000b83ffff */
.L_x_65:
[----:B------:R-:W-:-:S09]  /*4800*/  UIADD3 UR4, UPT, UPT, UR28, 0xa0, URZ ;  /* 0x000000a01c047890 */ /* 0x000fd2000fffe0ff */
[----:B------:R2:W-:Y:S01]  /*4810*/  UTCBAR.2CTA.MULTICAST [UR4], URZ, UR47 ;  /* 0x000000ff040073e9 */ /* 0x0005e2000820082f */
[----:B------:R-:W-:Y:S02]  /*4820*/  NOP ;  /* 0x0000000000007918 */ /* 0x000fe40000000000 */
.L_x_64:
[----:B--2---:R-:W-:Y:S01]  /*4830*/  UIADD3 UR4, UPT, UPT, UR27, 0x1, URZ ;  /* 0x000000011b047890 */ /* 0x004fe2000fffe0ff */
[----:B------:R-:W-:-:S03]  /*4840*/  LOP3.LUT R2, R2, 0x1, RZ, 0x3c, !PT ;  /* 0x0000000102027812 */ /* 0x000fc600078e3cff */
[----:B------:R-:W-:-:S04]  /*4850*/  UISETP.NE.AND UP0, UPT, UR4, 0x2, UPT ;  /* 0x000000020400788c */ /* 0x000fc8000bf05270 */
[----:B------:R-:W-:Y:S02]  /*4860*/  USEL UR5, URZ, 0x1, UP0 ;  /* 0x00000001ff057887 */ /* 0x000fe40008000000 */
[----:B------:R-:W-:-:S04]  /*4870*/  USEL UR27, UR4, URZ, UP0 ;  /* 0x000000ff041b7287 */ /* 0x000fc80008000000 */
[----:B------:R-:W-:Y:S01]  /*4880*/  LOP3.LUT R8, R8, UR5, RZ, 0x3c, !PT ;  /* 0x0000000508087c12 */ /* 0x000fe2000f8e3cff */
[----:B------:R-:W-:Y:S07]  /*4890*/  @P3 BRA `(.L_x_69) ;  /* 0xfffffff800303947 */ /* 0x000fee000383ffff */
[----:B---3--:R-:W2:Y:S01]  /*48a0*/  S2UR UR8, SR_CgaCtaId ;  /* 0x00000000000879c3 */ /* 0x008ea20000008800 */
[----:B------:R-:W-:Y:S01]  /*48b0*/  ELECT P0, URZ, PT ;  /* 0x0000000000ff782f */ /* 0x000fe20003800000 */
[----:B------:R-:W-:Y:S01]  /*48c0*/  HFMA2 R0, -RZ, RZ, 0, 5.9604644775390625e-08 ;  /* 0x00000001ff007431 */ /* 0x000fe200000001ff */
[----:B------:R-:W-:-:S05]  /*48d0*/  UMOV UR4, 0x40 ;  /* 0x0000004000047882 */ /* 0x000fca0000000000 */
[----:B------:R-:W-:Y:S01]  /*48e0*/  UVIRTCOUNT.DEALLOC.SMPOOL 0x80 ;  /* 0x000000800000784c */ /* 0x000fe20000000000 */
[----:B------:R-:W-:Y:S02]  /*48f0*/  UISETP.NE.AND UP0, UPT, UR52, URZ, UPT ;  /* 0x000000ff3400728c */ /* 0x000fe4000bf05270 */
[----:B--2---:R-:W-:-:S09]  /*4900*/  ULEA UR8, UR8, UR4, 0x18 ;  /* 0x0000000408087291 */ /* 0x004fd2000f8ec0ff */
[----:B------:R2:W-:Y:S01]  /*4910*/  @P0 STS.U8 [UR8+0x1c], R0 ;  /* 0x00001c00ff000988 */ /* 0x0005e20008000008 */
[----:B------:R-:W-:Y:S05]  /*4920*/  BRA.U UP0, `(.L_x_70) ;  /* 0x0000000100587547 */ /* 0x000fea000b800000 */
[----:B------:R-:W-:Y:S01]  /*4930*/  UIADD3 UR5, UPT, UPT, UR23, 0xb0, URZ ;  /* 0x000000b017057890 */ /* 0x000fe2000fffe0ff */
[----:B------:R-:W-:-:S03]  /*4940*/  SHF.L.U32 R2, R8, 0x1f, RZ ;  /* 0x0000001f08027819 */ /* 0x000fc600000006ff */
[----:B------:R-:W-:-:S09]  /*4950*/  ULEA UR4, UR27, UR5, 0x3 ;  /* 0x000000051b047291 */ /* 0x000fd2000f8e18ff */
[----:B------:R-:W3:Y:S02]  /*4960*/  SYNCS.PHASECHK.TRANS64.TRYWAIT P0, [UR4], R2 ;  /* 0x00000002ff0075a7 */ /* 0x000ee40008001104 */
[----:B---3--:R-:W-:Y:S05]  /*4970*/  @!P0 BRA `(.L_x_71) ;  /* 0x0000006000188947 */ /* 0x008fea0003800000 */
.L_x_164:
[----:B------:R-:W-:-:S04]  /*4980*/  UIADD3 UR4, UPT, UPT, UR27, 0x1, URZ ;  /* 0x000000011b047890 */ /* 0x000fc8000fffe0ff */
[----:B------:R-:W-:-:S04]  /*4990*/  UISETP.NE.AND UP1, UPT, UR4, 0x2, UPT ;  /* 0x000000020400788c */ /* 0x000fc8000bf25270 */
[----:B------:R-:W-:Y:S02]  /*49a0*/  USEL UR6, URZ, 0x1, UP1 ;  /* 0x00000001ff067887 */ /* 0x000fe40008800000 */
[----:B------:R-:W-:-:S04]  /*49b0*/  USEL UR4, UR4, URZ, UP1 ;  /* 0x000000ff04047287 */ /* 0x000fc80008800000 */
[----:B------:R-:W-:Y:S01]  /*49c0*/  ULEA UR4, UR4, UR5, 0x3 ;  /* 0x0000000504047291 */ /* 0x000fe2000f8e18ff */
[----:B--2---:R-:W-:-:S04]  /*49d0*/  LOP3.LUT R2, R8, UR6, RZ, 0x3c, !PT ;  /* 0x0000000608027c12 */ /* 0x004fc8000f8e3cff */
[----:B------:R-:W-:Y:S01]  /*49e0*/  SHF.L.U32 R2, R2, 0x1f, RZ ;  /* 0x0000001f02027819 */ /* 0x000fe200000006ff */
[----:B------:R-:W-:-:S04]  /*49f0*/  IMAD.U32 R0, RZ, RZ, UR4 ;  /* 0x00000004ff007e24 */ /* 0x000fc8000f8e00ff */
[----:B------:R2:W3:Y:S03]  /*4a00*/  SYNCS.PHASECHK.TRANS64.TRYWAIT P0, [R0+URZ], R2 ;  /* 0x00000002000075a7 */ /* 0x0004e600080011ff */
[----:B---3--:R-:W-:Y:S05]  /*4a10*/  @!P0 NANOSLEEP.SYNCS 0x989680 ;  /* 0x009896800000895d */ /* 0x008fea0003900000 */
[----:B------:R-:W3:Y:S02]  /*4a20*/  @!P0 SYNCS.PHASECHK.TRANS64 P0, [R0+URZ], R2 ;  /* 0x00000002000085a7 */ /* 0x000ee400080010ff */
[----:B---3--:R-:W-:Y:S05]  /*4a30*/  @P0 BRA `(.L_x_72) ;  /* 0x0000000000200947 */ /* 0x008fea0003800000 */
.L_x_73:
[----:B---3--:R3:W4:Y:S02]  /*4a40*/  SYNCS.PHASECHK.TRANS64.TRYWAIT P0, [R0+URZ], R2 ;  /* 0x00000002000075a7 */ /* 0x00872400080011ff */
[----:B----4-:R-:W-:Y:S05]  /*4a50*/  @!P0 NANOSLEEP.SYNCS 0x989680 ;  /* 0x009896800000895d */ /* 0x010fea0003900000 */
[----:B------:R-:W4:Y:S02]  /*4a60*/  @!P0 SYNCS.PHASECHK.TRANS64 P0, [R0+URZ], R2 ;  /* 0x00000002000085a7 */ /* 0x000f2400080010ff */
[----:B----4-:R-:W-:Y:S05]  /*4a70*/  @!P0 BRA `(.L_x_73) ;  /* 0xfffffffc00f08947 */ /* 0x010fea000383ffff */
[----:B------:R-:W-:Y:S05]  /*4a80*/  BRA `(.L_x_72) ;  /* 0x00000000000c7947 */ /* 0x000fea0003800000 */
.L_x_70:
[----:B------:R-:W-:-:S04]  /*4a90*/  UIADD3 UR4, UPT, UPT, UR23, 0xc0, URZ ;  /* 0x000000c017047890 */ /* 0x000fc8000fffe0ff */
[----:B------:R-:W-:-:S09]  /*4aa0*/  UPRMT UR4, UR51, 0x654, UR4 ;  /* 0x0000065433047896 */ /* 0x000fd20008000004 */
[----:B------:R-:W-:Y:S03]  /*4ab0*/  SYNCS.ARRIVE.TRANS64.RED.A1T0 RZ, [UR4], RZ ;  /* 0x000000ffffff79a7 */ /* 0x000fe60008100404 */
.L_x_72:
[----:B--23--:R-:W-:Y:S01]  /*4ac0*/  SHF.L.U32 R2, RZ, 0x1f, RZ ;  /* 0x0000001fff027819 */ /* 0x00cfe200000006ff */
[----:B------:R-:W-:Y:S01]  /*4ad0*/  UIADD3 UR4, UPT, UPT, UR23, 0xc0, URZ ;  /* 0x000000c017047890 */ /* 0x000fe2000fffe0ff */
[----:B------:R-:W-:Y:S02]  /*4ae0*/  PLOP3.LUT P0, PT, PT, PT, UP0, 0x80, 0x8 ;  /* 0x000000000008781c */ /* 0x000fe40003f0f008 */
[----:B------:R-:W2:Y:S02]  /*4af0*/  SYNCS.PHASECHK.TRANS64.TRYWAIT P1, [UR23+0xc0], R2 ;  /* 0x0000c002ff0075a7 */ /* 0x000ea40008021117 */
[----:B--2---:R-:W-:Y:S09]  /*4b00*/  @!P1 BRA `(.L_x_74) ;  /* 0x0000005c00cc9947 */ /* 0x004ff20003800000 */
.L_x_166:
[----:B------:R-:W-:Y:S01]  /*4b10*/  @!UP0 UPRMT UR4, UR51, 0x654, UR4 ;  /* 0x0000065433048896 */ /* 0x000fe20008000004 */
[----:B------:R-:W-:Y:S01]  /*4b20*/  LOP3.LUT R3, R3, 0xffff, RZ, 0xc0, !PT ;  /* 0x0000ffff03037812 */ /* 0x000fe200078ec0ff */
[----:B--2---:R-:W-:-:S03]  /*4b30*/  IMAD.MOV.U32 R2, RZ, RZ, 0xffff ;  /* 0x0000ffffff027424 */ /* 0x004fc600078e00ff */
[----:B------:R-:W-:-:S04]  /*4b40*/  SHF.R.U32.HI R3, RZ, 0x5, R3 ;  /* 0x00000005ff037819 */ /* 0x000fc80000011603 */
[----:B------:R-:W-:Y:S01]  /*4b50*/  @!P0 SYNCS.ARRIVE.TRANS64.RED.A1T0 RZ, [UR4], RZ ;  /* 0x000000ffffff89a7 */ /* 0x000fe20008100404 */
[----:B------:R-:W-:Y:S01]  /*4b60*/  NOP ;  /* 0x0000000000007918 */ /* 0x000fe20000000000 */
[----:B------:R-:W2:Y:S01]  /*4b70*/  LDS R0, [UR8+0x14] ;  /* 0x00001408ff007984 */ /* 0x000ea20008000800 */
[----:B------:R-:W-:-:S04]  /*4b80*/  SHF.L.U32 R2, R2, R3, RZ ;  /* 0x0000000302027219 */ /* 0x000fc800000006ff */
[----:B--2---:R-:W-:-:S04]  /*4b90*/  LOP3.LUT R0, R0, R2, RZ, 0xc0, !PT ;  /* 0x0000000200007212 */ /* 0x004fc800078ec0ff */
[----:B------:R-:W-:Y:S01]  /*4ba0*/  ISETP.NE.AND P0, PT, R0, R2, PT ;  /* 0x000000020000720c */ /* 0x000fe20003f05270 */
[----:B------:R-:W-:-:S05]  /*4bb0*/  IMAD.MOV.U32 R0, RZ, RZ, 0x1 ;  /* 0x00000001ff007424 */ /* 0x000fca00078e00ff */
[----:B------:R-:W-:-:S07]  /*4bc0*/  SHF.L.U32 R0, R0, R3, RZ ;  /* 0x0000000300007219 */ /* 0x000fce00000006ff */
[----:B------:R-:W-:Y:S05]  /*4bd0*/  @P0 BRA `(.L_x_75) ;  /* 0x00000000005c0947 */ /* 0x000fea0003800000 */
[----:B------:R-:W2:Y:S02]  /*4be0*/  LDS R3, [UR8+0x18] ;  /* 0x00001808ff037984 */ /* 0x000ea40008000800 */
[----:B--2---:R-:W-:-:S04]  /*4bf0*/  LOP3.LUT R3, R3, R0, RZ, 0xc0, !PT ;  /* 0x0000000003037212 */ /* 0x004fc800078ec0ff */
[----:B------:R-:W-:-:S13]  /*4c00*/  ISETP.NE.AND P0, PT, R3, R0, PT ;  /* 0x000000000300720c */ /* 0x000fda0003f05270 */
[----:B------:R-:W-:Y:S05]  /*4c10*/  @P0 BRA `(.L_x_76) ;  /* 0x0000000000400947 */ /* 0x000fea0003800000 */
[----:B------:R-:W-:Y:S01]  /*4c20*/  R2UR UR4, R2 ;  /* 0x00000000020472ca */ /* 0x000fe200000e0000 */
[----:B------:R-:W2:Y:S01]  /*4c30*/  S2R R3, SR_LANEID ;  /* 0x0000000000037919 */ /* 0x000ea20000000000 */
[----:B------:R-:W-:-:S04]  /*4c40*/  LOP3.LUT R0, RZ, R0, RZ, 0x33, !PT ;  /* 0x00000000ff007212 */ /* 0x000fc800078e33ff */
[----:B------:R-:W3:Y:S07]  /*4c50*/  REDUX UR6, R0 ;  /* 0x00000000000673c4 */ /* 0x000eee0000000000 */
[----:B------:R-:W-:-:S03]  /*4c60*/  ULOP3.LUT UR5, URZ, UR4, URZ, 0x33, !UPT ;  /* 0x00000004ff057292 */ /* 0x000fc6000f8e33ff */
[----:B------:R-:W-:Y:S02]  /*4c70*/  VOTEU.ANY UR4, UPT, PT ;  /* 0x0000000000047886 */ /* 0x000fe400038e0100 */
[----:B------:R-:W-:Y:S01]  /*4c80*/  UFLO.U32 UR4, UR4 ;  /* 0x00000004000472bd */ /* 0x000fe200080e0000 */
[----:B------:R-:W-:-:S04]  /*4c90*/  IMAD.U32 R2, RZ, RZ, UR5 ;  /* 0x00000005ff027e24 */ /* 0x000fc8000f8e00ff */
[----:B------:R-:W4:Y:S02]  /*4ca0*/  REDUX UR7, R2 ;  /* 0x00000000020773c4 */ /* 0x000f240000000000 */
[----:B------:R1:W-:Y:S01]  /*4cb0*/  UTCATOMSWS.AND URZ, UR5 ;  /* 0x0000000500ff79e3 */ /* 0x0003e20008000000 */
[----:B---3--:R-:W-:Y:S01]  /*4cc0*/  IMAD.U32 R0, RZ, RZ, UR6 ;  /* 0x00000006ff007e24 */ /* 0x008fe2000f8e00ff */
[----:B--2---:R-:W-:Y:S01]  /*4cd0*/  ISETP.EQ.U32.AND P0, PT, R3, UR4, PT ;  /* 0x0000000403007c0c */ /* 0x004fe2000bf02070 */
[----:B----4-:R-:W-:-:S12]  /*4ce0*/  IMAD.U32 R2, RZ, RZ, UR7 ;  /* 0x00000007ff027e24 */ /* 0x010fd8000f8e00ff */
[----:B------:R1:W-:Y:S04]  /*4cf0*/  @P0 ATOMS.AND RZ, [UR8+0x14], R2 ;  /* 0x00001402ffff098c */ /* 0x0003e8000a800008 */
[----:B------:R1:W-:Y:S01]  /*4d00*/  @P0 ATOMS.AND RZ, [UR8+0x18], R0 ;  /* 0x00001800ffff098c */ /* 0x0003e2000a800008 */
[----:B------:R-:W-:Y:S05]  /*4d10*/  BRA `(.L_x_77) ;  /* 0x0000000000147947 */ /* 0x000fea0003800000 */
.L_x_76:
[----:B------:R-:W-:Y:S02]  /*4d20*/  MOV R2, 0x4d40 ;  /* 0x00004d4000027802 */ /* 0x000fe40000000f00 */
[----:B-1---5:R-:W-:Y:S05]  /*4d30*/  CALL.REL.NOINC `($__internal_0_$__cuda_sm10x_tcgen05_guardrail_trap_col_being_dealloced_not_returned_by_alloc) ;  /* 0x0000006000b07944 */ /* 0x022fea0003c00000 */
[----:B------:R-:W-:Y:S05]  /*4d40*/  BRA `(.L_x_77) ;  /* 0x0000000000087947 */ /* 0x000fea0003800000 */
.L_x_75:
[----:B------:R-:W-:Y:S02]  /*4d50*/  MOV R2, 0x4d70 ;  /* 0x00004d7000027802 */ /* 0x000fe40000000f00 */
[----:B-1---5:R-:W-:Y:S05]  /*4d60*/  CALL.REL.NOINC `($__internal_2_$__cuda_sm10x_tcgen05_guardrail_trap_unallocated_columns_being_dealloced) ;  /* 0x0000006000bc7944 */ /* 0x022fea0003c00000 */
.L_x_77:
[----:B------:R-:W-:Y:S01]  /*4d70*/  NOP ;  /* 0x0000000000007918 */ /* 0x000fe20000000000 */
[----:B-1----:R-:W-:Y:S05]  /*4d80*/  EXIT ;  /* 0x000000000000794d */ /* 0x002fea0003800000 */
.L_x_49:
[----:B------:R-:W2:Y:S01]  /*4d90*/  LDCU UR5, c[0x0][0x384] ;  /* 0x00007080ff0577ac */ /* 0x000ea20008000800 */
[----:B------:R-:W-:Y:S02]  /*4da0*/  UISETP.NE.OR UP0, UPT, UR18, 0x3, !UP3 ;  /* 0x000000031200788c */ /* 0x000fe4000df05670 */
[----:B--2---:R-:W-:-:S07]  /*4db0*/  UIADD3 UR5, UPT, UPT, UR5, 0x3f, URZ ;  /* 0x0000003f05057890 */ /* 0x004fce000fffe0ff */
[----:B------:R-:W-:Y:S05]  /*4dc0*/  BRA.U UP0, `(.L_x_78) ;  /* 0x0000001500fc7547 */ /* 0x000fea000b800000 */
[----:B------:R-:W2:Y:S01]  /*4dd0*/  LDCU UR54, c[0x0][0x388] ;  /* 0x00007100ff3677ac */ /* 0x000ea20008000800 */
[----:B------:R-:W3:Y:S01]  /*4de0*/  S2UR UR10, SR_CgaCtaId ;  /* 0x00000000000a79c3 */ /* 0x000ee20000008800 */
[----:B------:R-:W-:Y:S01]  /*4df0*/  IMAD.MOV.U32 R10, RZ, RZ, 0x1 ;  /* 0x00000001ff0a7424 */ /* 0x000fe200078e00ff */
[----:B------:R-:W-:Y:S01]  /*4e00*/  USHF.R.S32.HI UR4, URZ, 0x1f, UR5 ;  /* 0x0000001fff047899 */ /* 0x000fe20008011405 */
[----:B------:R-:W-:Y:S01]  /*4e10*/  IMAD.MOV.U32 R9, RZ, RZ, RZ ;  /* 0x000000ffff097224 */ /* 0x000fe200078e00ff */
[----:B------:R-:W4:Y:S04]  /*4e20*/  LDCU UR41, c[0x0][0x370] ;  /* 0x00006e00ff2977ac */ /* 0x000f280008000800 */
[----:B------:R-:W1:Y:S01]  /*4e30*/  LDC.64 R14, c[0x0][0x348] ;  /* 0x0000d200ff0e7b82 */ /* 0x000e620000000a00 */
[----:B------:R-:W-:Y:S01]  /*4e40*/  ULEA.HI UR4, UR4, UR5, URZ, 0x6 ;  /* 0x0000000504047291 */ /* 0x000fe2000f8f30ff */
[----:B------:R-:W4:Y:S03]  /*4e50*/  LDCU.128 UR32, c[0x0][0xc10] ;  /* 0x00018200ff2077ac */ /* 0x000f260008000c00 */
[----:B------:R-:W-:Y:S01]  /*4e60*/  USHF.R.S32.HI UR27, URZ, 0x6, UR4 ;  /* 0x00000006ff1b7899 */ /* 0x000fe20008011404 */
[----:B--2---:R-:W-:Y:S01]  /*4e70*/  IMAD.U32 R0, RZ, RZ, UR54 ;  /* 0x00000036ff007e24 */ /* 0x004fe2000f8e00ff */
[----:B------:R-:W2:Y:S04]  /*4e80*/  LDCU UR40, c[0x0][0x374] ;  /* 0x00006e80ff2877ac */ /* 0x000ea80008000800 */
[----:B------:R-:W-:Y:S01]  /*4e90*/  IMAD.U32 R3, RZ, RZ, UR27 ;  /* 0x0000001bff037e24 */ /* 0x000fe2000f8e00ff */
[----:B------:R-:W-:Y:S01]  /*4ea0*/  IABS R0, R0 ;  /* 0x0000000000007213 */ /* 0x000fe20000000000 */
[----:B------:R-:W4:Y:S03]  /*4eb0*/  LDCU.64 UR4, c[0x0][0x988] ;  /* 0x00013100ff0477ac */ /* 0x000f260008000a00 */
[----:B------:R-:W-:Y:S01]  /*4ec0*/  IABS R2, R3 ;  /* 0x0000000300027213 */ /* 0x000fe20000000000 */
[----:B------:R-:W2:Y:S01]  /*4ed0*/  LDCU.64 UR30, c[0x0][0x990] ;  /* 0x00013200ff1e77ac */ /* 0x000ea20008000a00 */
[----:B------:R-:W-:-:S02]  /*4ee0*/  R2UR UR25, R0 ;  /* 0x00000000001972ca */ /* 0x000fc400000e0000 */
[----:B------:R-:W-:Y:S01]  /*4ef0*/  R2UR UR26, R2 ;  /* 0x00000000021a72ca */ /* 0x000fe200000e0000 */
[----:B------:R-:W-:Y:S01]  /*4f00*/  UMOV UR20, 0x400 ;  /* 0x0000040000147882 */ /* 0x000fe20000000000 */
[----:B------:R-:W1:Y:S01]  /*4f10*/  LDCU UR17, c[0x0][0xc0c] ;  /* 0x00018180ff1177ac */ /* 0x000e620008000800 */
[----:B---3--:R-:W-:Y:S01]  /*4f20*/  ULEA UR20, UR10, UR20, 0x18 ;  /* 0x000000140a147291 */ /* 0x008fe2000f8ec0ff */
[----:B------:R-:W3:Y:S07]  /*4f30*/  LDCU UR55, c[0x0][0xc20] ;  /* 0x00018400ff3777ac */ /* 0x000eee0008000800 */
[----:B------:R-:W2:Y:S01]  /*4f40*/  I2F.RP R0, UR25 ;  /* 0x0000001900007d06 */ /* 0x000ea20008209400 */
[----:B----4-:R-:W-:Y:S01]  /*4f50*/  UISETP.NE.U32.AND UP0, UPT, UR4, URZ, UPT ;  /* 0x000000ff0400728c */ /* 0x010fe2000bf05070 */
[----:B------:R-:W4:Y:S01]  /*4f60*/  LDCU UR4, c[0x0][0xc30] ;  /* 0x00018600ff0477ac */ /* 0x000f220008000800 */
[----:B------:R-:W4:Y:S05]  /*4f70*/  LDCU UR29, c[0x0][0x38c] ;  /* 0x00007180ff1d77ac */ /* 0x000f2a0008000800 */
[----:B------:R-:W3:Y:S01]  /*4f80*/  I2F.RP R2, UR26 ;  /* 0x0000001a00027d06 */ /* 0x000ee20008209400 */
[----:B------:R-:W-:-:S02]  /*4f90*/  UISETP.NE.AND.EX UP0, UPT, UR5, URZ, UPT, UP0 ;  /* 0x000000ff0500728c */ /* 0x000fc4000bf05300 */
[----:B------:R-:W-:Y:S02]  /*4fa0*/  UIADD3 UR48, UPT, UPT, UR20, 0x58, URZ ;  /* 0x0000005814307890 */ /* 0x000fe4000fffe0ff */
[----:B------:R-:W-:-:S03]  /*4fb0*/  UIADD3 UR38, UPT, UPT, UR20, 0x40, URZ ;  /* 0x0000004014267890 */ /* 0x000fc6000fffe0ff */
[----:B--2---:R-:W2:Y:S01]  /*4fc0*/  MUFU.RCP R0, R0 ;  /* 0x0000000000007308 */ /* 0x004ea20000001000 */
[----:B------:R-:W-:Y:S02]  /*4fd0*/  UIADD3 UR37, UPT, UPT, UR20, 0x48, URZ ;  /* 0x0000004814257890 */ /* 0x000fe4000fffe0ff */
[----:B------:R-:W-:Y:S02]  /*4fe0*/  UIADD3 UR36, UPT, UPT, UR20, 0x50, URZ ;  /* 0x0000005014247890 */ /* 0x000fe4000fffe0ff */
[----:B------:R-:W-:Y:S02]  /*4ff0*/  UPRMT UR48, UR10, 0x654, UR48 ;  /* 0x000006540a307896 */ /* 0x000fe40008000030 */
[----:B------:R-:W-:Y:S01]  /*5000*/  UPRMT UR52, UR10, 0x654, UR38 ;  /* 0x000006540a347896 */ /* 0x000fe20008000026 */
[----:B---3--:R-:W3:Y:S01]  /*5010*/  MUFU.RCP R2, R2 ;  /* 0x0000000200027308 */ /* 0x008ee20000001000 */
[----:B------:R-:W-:Y:S02]  /*5020*/  UPRMT UR51, UR10, 0x654, UR37 ;  /* 0x000006540a337896 */ /* 0x000fe40008000025 */
[----:B------:R-:W-:-:S02]  /*5030*/  UPRMT UR49, UR10, 0x654, UR36 ;  /* 0x000006540a317896 */ /* 0x000fc40008000024 */
[----:B------:R-:W-:Y:S02]  /*5040*/  UIMAD.WIDE.U32 UR12, UR41, UR32, URZ ;  /* 0x00000020290c72a5 */ /* 0x000fe4000f8e00ff */
[----:B------:R-:W-:Y:S01]  /*5050*/  UIMAD.WIDE.U32 UR14, UR40, UR35, URZ ;  /* 0x00000023280e72a5 */ /* 0x000fe2000f8e00ff */
[----:B--2---:R-:W-:Y:S01]  /*5060*/  VIADD R0, R0, 0xffffffe ;  /* 0x0ffffffe00007836 */ /* 0x004fe20000000000 */
[----:B------:R-:W-:Y:S01]  /*5070*/  UMOV UR8, URZ ;  /* 0x000000ff00087c82 */ /* 0x000fe20008000000 */
[----:B------:R-:W-:Y:S02]  /*5080*/  UP2UR UR53, UPR, URZ, 0x1 ;  /* 0x00000001ff357883 */ /* 0x000fe40008000000 */
[----:B------:R-:W-:Y:S02]  /*5090*/  UISETP.NE.AND UP0, UPT, UR39, 0x1, UPT ;  /* 0x000000012700788c */ /* 0x000fe4000bf05270 */
[----:B------:R-:W2:Y:S01]  /*50a0*/  F2I.FTZ.U32.TRUNC.NTZ R0, R0 ;  /* 0x0000000000007305 */ /* 0x000ea2000021f000 */
[----:B------:R-:W-:Y:S01]  /*50b0*/  UISETP.NE.U32.AND UP0, UPT, UR30, URZ, UPT ;  /* 0x000000ff1e00728c */ /* 0x000fe2000bf05070 */
[----:B---3--:R-:W-:Y:S01]  /*50c0*/  VIADD R2, R2, 0xffffffe ;  /* 0x0ffffffe02027836 */ /* 0x008fe20000000000 */
[----:B------:R-:W-:-:S02]  /*50d0*/  UIADD3 UR46, UPT, UPT, UR20, 0x98, URZ ;  /* 0x00000098142e7890 */ /* 0x000fc4000fffe0ff */
[----:B------:R-:W-:Y:S02]  /*50e0*/  UISETP.GE.AND UP3, UPT, UR39, 0x1, UPT ;  /* 0x000000012700788c */ /* 0x000fe4000bf66270 */
[----:B------:R-:W-:Y:S01]  /*50f0*/  UISETP.NE.AND.EX UP5, UPT, UR31, URZ, UPT, UP0 ;  /* 0x000000ff1f00728c */ /* 0x000fe2000bfa5300 */
[----:B------:R-:W3:Y:S01]  /*5100*/  F2I.FTZ.U32.TRUNC.NTZ R2, R2 ;  /* 0x0000000200027305 */ /* 0x000ee2000021f000 */
[----:B------:R-:W-:Y:S01]  /*5110*/  UMOV UR45, UR13 ;  /* 0x0000000d002d7c82 */ /* 0x000fe20008000000 */
[----:B------:R-:W-:Y:S01]  /*5120*/  UMOV UR44, UR15 ;  /* 0x0000000f002c7c82 */ /* 0x000fe20008000000 */
[----:B-1----:R-:W-:Y:S02]  /*5130*/  UISETP.NE.AND UP3, UPT, UR17, 0x1, UPT ;  /* 0x000000011100788c */ /* 0x002fe4000bf65270 */
[----:B------:R-:W-:Y:S01]  /*5140*/  UISETP.NE.AND UP0, UPT, UR34, 0x1, UPT ;  /* 0x000000012200788c */ /* 0x000fe2000bf05270 */
[----:B--2---:R-:W-:Y:S01]  /*5150*/  R2UR UR7, R0 ;  /* 0x00000000000772ca */ /* 0x004fe200000e0000 */
[----:B------:R-:W-:Y:S01]  /*5160*/  UPLOP3.LUT UP2, UPT, UPT, UPT, UPT, 0x40, 0x4 ;  /* 0x000000000004789c */ /* 0x000fe20003f4e870 */
[----:B------:R-:W-:Y:S01]  /*5170*/  IABS R0, R3 ;  /* 0x0000000300007213 */ /* 0x000fe20000000000 */
[----:B------:R-:W1:Y:S04]  /*5180*/  LDCU.64 UR18, c[0x0][0xc28] ;  /* 0x00018500ff1277ac */ /* 0x000e680008000a00 */
[----:B------:R-:W-:Y:S01]  /*5190*/  IMAD.MOV R0, RZ, RZ, -R0 ;  /* 0x000000ffff007224 */ /* 0x000fe200078e0a00 */
[----:B---3--:R-:W-:Y:S01]  /*51a0*/  R2UR UR9, R2 ;  /* 0x00000000020972ca */ /* 0x008fe200000e0000 */
[----:B------:R-:W-:Y:S01]  /*51b0*/  IMAD.MOV.U32 R2, RZ, RZ, 0x2000 ;  /* 0x00002000ff027424 */ /* 0x000fe200078e00ff */
[----:B------:R-:W-:-:S02]  /*51c0*/  UPRMT UR46, URZ, 0x654, UR46 ;  /* 0x00000654ff2e7896 */ /* 0x000fc4000800002e */
[----:B------:R-:W-:Y:S01]  /*51d0*/  R2UR UR47, R0 ;  /* 0x00000000002f72ca */ /* 0x000fe200000e0000 */
[----:B------:R-:W-:Y:S02]  /*51e0*/  UIADD3 UR5, UPT, UPT, URZ, -UR7, URZ ;  /* 0x80000007ff057290 */ /* 0x000fe4000fffe0ff */
[----:B------:R-:W-:Y:S02]  /*51f0*/  USHF.R.U32.HI UR45, URZ, UR33, UR45 ;  /* 0x00000021ff2d7299 */ /* 0x000fe4000801162d */
[----:B------:R-:W-:Y:S02]  /*5200*/  UIMAD UR5, UR5, UR25, URZ ;  /* 0x00000019050572a4 */ /* 0x000fe4000f8e02ff */
[----:B------:R-:W-:Y:S02]  /*5210*/  USHF.R.U32.HI UR44, URZ, UR55, UR44 ;  /* 0x00000037ff2c7299 */ /* 0x000fe4000801162c */
[----:B------:R-:W-:Y:S02]  /*5220*/  UIADD3 UR6, UPT, UPT, URZ, -UR9, URZ ;  /* 0x80000009ff067290 */ /* 0x000fe4000fffe0ff */
[----:B----4-:R-:W-:-:S02]  /*5230*/  UISETP.NE.AND UP4, UPT, UR4, 0x1, UPT ;  /* 0x000000010400788c */ /* 0x010fc4000bf85270 */
[----:B------:R-:W-:Y:S02]  /*5240*/  UIMAD UR10, UR6, UR26, URZ ;  /* 0x0000001a060a72a4 */ /* 0x000fe4000f8e02ff */
[----:B------:R-:W-:Y:S01]  /*5250*/  UISETP.NE.AND UP3, UPT, UR54, URZ, UPT ;  /* 0x000000ff3600728c */ /* 0x000fe2000bf65270 */
[----:B------:R-:W-:Y:S01]  /*5260*/  UMOV UR6, URZ ;  /* 0x000000ff00067c82 */ /* 0x000fe20008000000 */
[----:B------:R-:W-:Y:S02]  /*5270*/  UIMAD.WIDE.U32 UR8, UR9, UR10, UR8 ;  /* 0x0000000a090872a5 */ /* 0x000fe4000f8e0008 */
[----:B------:R-:W-:Y:S02]  /*5280*/  UIMAD.WIDE.U32 UR42, UR7, UR5, UR6 ;  /* 0x00000005072a72a5 */ /* 0x000fe4000f8e0006 */
[----:B------:R-:W-:Y:S02]  /*5290*/  UISETP.NE.AND UP0, UPT, UR29, URZ, UPT ;  /* 0x000000ff1d00728c */ /* 0x000fe4000bf05270 */
[----:B------:R-:W-:-:S03]  /*52a0*/  UISETP.NE.AND UP6, UPT, UR27, URZ, UPT ;  /* 0x000000ff1b00728c */ /* 0x000fc6000bfc5270 */
[----:B------:R-:W-:Y:S01]  /*52b0*/  UMOV UR42, UR43 ;  /* 0x0000002b002a7c82 */ /* 0x000fe20008000000 */
[----:B-1----:R-:W-:-:S07]  /*52c0*/  UMOV UR43, UR9 ;  /* 0x00000009002b7c82 */ /* 0x002fce0008000000 */
.L_x_89:
[----:B------:R-:W-:Y:S04]  /*52d0*/  SHF.L.U32 R3, R9, 0x1f, RZ ;  /* 0x0000001f09037819 */ /* 0x000fe800000006ff */
[----:B-1----:R-:W1:Y:S02]  /*52e0*/  SYNCS.PHASECHK.TRANS64.TRYWAIT P0, [UR20+0x90], R3 ;  /* 0x00009003ff0075a7 */ /* 0x002e640008001114 */
[----:B-1----:R-:W-:Y:S05]  /*52f0*/  @!P0 BRA `(.L_x_79) ;  /* 0x0000005400e88947 */ /* 0x002fea0003800000 */
.L_x_168:
[----:B------:R-:W2:Y:S01]  /*5300*/  LDS.128 R4, [UR20+0xd0] ;  /* 0x0000d014ff047984 */ /* 0x000ea20008000c00 */
[----:B------:R-:W-:Y:S01]  /*5310*/  UISETP.GE.AND UP0, UPT, UR39, 0x1, UPT ;  /* 0x000000012700788c */ /* 0x000fe2000bf06270 */
[----:B------:R-:W-:Y:S01]  /*5320*/  @!PT LDS RZ, [RZ] ;  /* 0x00000000fffff984 */ /* 0x000fe20000000800 */
[----:B------:R-:W-:Y:S01]  /*5330*/  @!PT LDS RZ, [RZ] ;  /* 0x00000000fffff984 */ /* 0x000fe20000000800 */
[----:B------:R-:W-:Y:S01]  /*5340*/  @!PT LDS RZ, [RZ] ;  /* 0x00000000fffff984 */ /* 0x000fe20000000800 */
[----:B------:R-:W-:Y:S01]  /*5350*/  @!PT LDS RZ, [RZ] ;  /* 0x00000000fffff984 */ /* 0x000fe20000000800 */
[----:B------:R3:W-:Y:S06]  /*5360*/  MEMBAR.ALL.CTA ;  /* 0x0000000000007992 */ /* 0x0007ec0000008000 */
[----:B---3--:R-:W3:Y:S02]  /*5370*/  FENCE.VIEW.ASYNC.S ;  /* 0x00000000000073c6 */ /* 0x008ee40000000000 */
[----:B---3--:R-:W-:Y:S01]  /*5380*/  SYNCS.ARRIVE.TRANS64.RED.A1T0 RZ, [UR46], RZ ;  /* 0x000000ffffff79a7 */ /* 0x008fe2000810042e */
[----:B--2---:R-:W-:Y:S11]  /*5390*/  LOP3.LUT P0, RZ, R6, 0x1, RZ, 0xc0, !PT ;  /* 0x0000000106ff7812 */ /* 0x004ff6000780c0ff */
[----:B------:R-:W-:Y:S02]  /*53a0*/  @!UPT UIADD3 URZ, UPT, UPT, URZ, URZ, URZ ;  /* 0x000000fffffff290 */ /* 0x000fe4000fffe0ff */
[----:B------:R-:W-:Y:S01]  /*53b0*/  VOTEU.ANY UP3, P0 ;  /* 0x0000000000ff7886 */ /* 0x000fe20000060100 */
[----:B------:R-:W-:Y:S11]  /*53c0*/  PLOP3.LUT P0, PT, PT, PT, UP3, 0x80, 0x8 ;  /* 0x000000000008781c */ /* 0x000ff60003f0f038 */
[----:B------:R-:W-:Y:S02]  /*53d0*/  @!UPT UIADD3 URZ, UPT, UPT, URZ, URZ, URZ ;  /* 0x000000fffffff290 */ /* 0x000fe4000fffe0ff */
[----:B-1----:R-:W-:Y:S02]  /*53e0*/  @P0 MOV R3, R4 ;  /* 0x0000000400030202 */ /* 0x002fe40000000f00 */
[----:B------:R-:W-:Y:S02]  /*53f0*/  @P0 LOP3.LUT R0, R5, 0xffff, RZ, 0xc0, !PT ;  /* 0x0000ffff05000812 */ /* 0x000fe400078ec0ff */
[----:B------:R-:W-:Y:S02]  /*5400*/  @P0 R2UR UR5, R3 ;  /* 0x00000000030502ca */ /* 0x000fe400000e0000 */
[----:B------:R-:W-:Y:S11]  /*5410*/  @P0 R2UR UR4, R0 ;  /* 0x00000000000402ca */ /* 0x000ff600000e0000 */
[----:B------:R-:W-:Y:S02]  /*5420*/  @UP3 UMOV UR16, UR5 ;  /* 0x0000000500103c82 */ /* 0x000fe40008000000 */
[----:B------:R-:W-:Y:S01]  /*5430*/  @UP3 UMOV UR15, UR4 ;  /* 0x00000004000f3c82 */ /* 0x000fe20008000000 */
[----:B------:R-:W-:Y:S05]  /*5440*/  BRA.U !UP0, `(.L_x_80) ;  /* 0x0000000108c07547 */ /* 0x000fea000b800000 */
[----:B------:R-:W-:Y:S02]  /*5450*/  UIMAD.WIDE.U32 UR8, UR15, UR35, URZ ;  /* 0x000000230f0872a5 */ /* 0x000fe4000f8e00ff */
[----:B------:R-:W-:Y:S02]  /*5460*/  UP2UR UR14, UPR, URZ, 0x4 ;  /* 0x00000004ff0e7883 */ /* 0x000fe40008000000 */
[----:B------:R-:W-:Y:S02]  /*5470*/  UISETP.NE.AND UP2, UPT, UR34, 0x1, UPT ;  /* 0x000000012200788c */ /* 0x000fe4000bf45270 */
[----:B------:R-:W-:Y:S02]  /*5480*/  UIMAD.WIDE.U32 UR10, UR16, UR32, URZ ;  /* 0x00000020100a72a5 */ /* 0x000fe4000f8e00ff */
[----:B------:R-:W-:Y:S02]  /*5490*/  USEL UR4, UR40, UR44, !UP2 ;  /* 0x0000002c28047287 */ /* 0x000fe4000d000000 */
[----:B------:R-:W-:Y:S02]  /*54a0*/  UISETP.NE.AND UP0, UPT, UR17, 0x1, UPT ;  /* 0x000000011100788c */ /* 0x000fe4000bf05270 */
[----:B------:R-:W-:Y:S02]  /*54b0*/  UP2UR UR24, UPR, URZ, 0x2 ;  /* 0x00000002ff187883 */ /* 0x000fe40008000000 */
[----:B------:R-:W-:Y:S02]  /*54c0*/  UISETP.NE.AND UP1, UPT, UR39, 0x1, UPT ;  /* 0x000000012700788c */ /* 0x000fe4000bf25270 */
[----:B------:R-:W-:Y:S02]  /*54d0*/  UIMAD.WIDE.U32 UR12, UR4, UR18, URZ ;  /* 0x00000012040c72a5 */ /* 0x000fe4000f8e00ff */
[----:B------:R-:W-:Y:S01]  /*54e0*/  USEL UR7, UR41, UR45, !UP0 ;  /* 0x0000002d29077287 */ /* 0x000fe2000c000000 */
[----:B------:R-:W-:Y:S02]  /*54f0*/  UMOV UR5, UR9 ;  /* 0x0000000900057c82 */ /* 0x000fe40008000000 */
[----:B------:R-:W-:Y:S02]  /*5500*/  USHF.R.U32.HI UR6, URZ, UR55, UR5 ;  /* 0x00000037ff067299 */ /* 0x000fe40008011605 */
[----:B------:R-:W-:Y:S02]  /*5510*/  UIMAD.WIDE.U32 UR22, UR7, UR18, URZ ;  /* 0x00000012071672a5 */ /* 0x000fe4000f8e00ff */
[----:B------:R-:W-:Y:S02]  /*5520*/  USEL UR6, UR15, UR6, !UP2 ;  /* 0x000000060f067287 */ /* 0x000fe4000d000000 */
[----:B------:R-:W-:Y:S01]  /*5530*/  UISETP.NE.AND UP2, UPT, UR14, URZ, UPT ;  /* 0x000000ff0e00728c */ /* 0x000fe2000bf45270 */
[----:B------:R-:W-:Y:S01]  /*5540*/  UMOV UR5, UR11 ;  /* 0x0000000b00057c82 */ /* 0x000fe20008000000 */
[----:B------:R-:W-:Y:S02]  /*5550*/  UIMAD.WIDE.U32 UR10, UR6, UR18, URZ ;  /* 0x00000012060a72a5 */ /* 0x000fe4000f8e00ff */
[----:B------:R-:W-:Y:S03]  /*5560*/  USHF.R.U32.HI UR8, URZ, UR33, UR5 ;  /* 0x00000021ff087299 */ /* 0x000fe60008011605 */
[----:B------:R-:W-:Y:S02]  /*5570*/  UMOV UR5, UR13 ;  /* 0x0000000d00057c82 */ /* 0x000fe40008000000 */
[----:B------:R-:W-:Y:S03]  /*5580*/  @UP1 USHF.R.U32.HI UR4, URZ, UR19, UR5 ;  /* 0x00000013ff041299 */ /* 0x000fe60008011605 */
[----:B------:R-:W-:Y:S01]  /*5590*/  UMOV UR5, UR23 ;  /* 0x0000001700057c82 */ /* 0x000fe20008000000 */
[----:B------:R-:W-:Y:S02]  /*55a0*/  UIMAD UR4, UR39, UR4, URZ ;  /* 0x00000004270472a4 */ /* 0x000fe4000f8e02ff */
[----:B------:R-:W-:Y:S02]  /*55b0*/  @UP1 USHF.R.U32.HI UR7, URZ, UR19, UR5 ;  /* 0x00000013ff071299 */ /* 0x000fe40008011605 */
[----:B------:R-:W-:Y:S02]  /*55c0*/  USEL UR5, UR16, UR8, !UP0 ;  /* 0x0000000810057287 */ /* 0x000fe4000c000000 */
[----:B------:R-:W-:Y:S02]  /*55d0*/  UIMAD UR8, UR39, UR7, URZ ;  /* 0x00000007270872a4 */ /* 0x000fe4000f8e02ff */
[----:B------:R-:W-:Y:S03]  /*55e0*/  UISETP.GE.AND UP0, UPT, UR6, UR4, UPT ;  /* 0x000000040600728c */ /* 0x000fe6000bf06270 */
[----:B------:R-:W-:Y:S01]  /*55f0*/  UMOV UR4, UR11 ;  /* 0x0000000b00047c82 */ /* 0x000fe20008000000 */
[----:B------:R-:W-:Y:S02]  /*5600*/  UISETP.GE.OR UP0, UPT, UR5, UR8, UP0 ;  /* 0x000000080500728c */ /* 0x000fe40008706670 */
[----:B------:R-:W-:Y:S02]  /*5610*/  USHF.R.U32.HI UR4, URZ, UR19, UR4 ;  /* 0x00000013ff047299 */ /* 0x000fe40008011604 */
[----:B------:R-:W-:Y:S02]  /*5620*/  UIMAD.WIDE.U32 UR8, UR5, UR18, URZ ;  /* 0x00000012050872a5 */ /* 0x000fe4000f8e00ff */
[----:B------:R-:W-:Y:S04]  /*5630*/  USEL UR10, UR6, UR4, !UP1 ;  /* 0x00000004060a7287 */ /* 0x000fe8000c800000 */
[----:B------:R-:W-:Y:S01]  /*5640*/  UIADD3 UR11, UPT, UPT, -UR10, URZ, URZ ;  /* 0x000000ff0a0b7290 */ /* 0x000fe2000fffe1ff */
[----:B------:R-:W-:Y:S02]  /*5650*/  @!UP0 UMOV UR4, UR9 ;  /* 0x0000000900048c82 */ /* 0x000fe40008000000 */
[----:B------:R-:W-:Y:S02]  /*5660*/  @!UP0 USHF.R.U32.HI UR4, URZ, UR19, UR4 ;  /* 0x00000013ff048299 */ /* 0x000fe40008011604 */
[----:B------:R-:W-:Y:S02]  /*5670*/  UIMAD UR8, UR39, UR11, UR6 ;  /* 0x0000000b270872a4 */ /* 0x000fe4000f8e0206 */
[----:B------:R-:W-:Y:S02]  /*5680*/  @!UP0 USEL UR4, UR5, UR4, !UP1 ;  /* 0x0000000405048287 */ /* 0x000fe4000c800000 */
[----:B------:R-:W-:Y:S02]  /*5690*/  UISETP.NE.AND UP1, UPT, UR24, URZ, UPT ;  /* 0x000000ff1800728c */ /* 0x000fe4000bf25270 */
[----:B------:R-:W-:Y:S02]  /*56a0*/  @!UP0 UIMAD UR8, UR7, UR8, UR4 ;  /* 0x00000008070882a4 */ /* 0x000fe4000f8e0204 */
[----:B------:R-:W-:Y:S02]  /*56b0*/  @!UP0 UIADD3 UR9, UPT, UPT, UR10, -UR4, URZ ;  /* 0x800000040a098290 */ /* 0x000fe4000fffe0ff */
[----:B------:R-:W-:Y:S02]  /*56c0*/  UIADD3 UR4, UPT, UPT, -UR5, URZ, URZ ;  /* 0x000000ff05047290 */ /* 0x000fe4000fffe1ff */
[----:B------:R-:W-:Y:S02]  /*56d0*/  UIADD3 UR7, UPT, UPT, -UR6, URZ, URZ ;  /* 0x000000ff06077290 */ /* 0x000fe4000fffe1ff */
[----:B------:R-:W-:Y:S02]  /*56e0*/  @!UP0 UIMAD UR6, UR9, UR39, UR5 ;  /* 0x00000027090682a4 */ /* 0x000fe4000f8e0205 */
[----:B------:R-:W-:Y:S02]  /*56f0*/  UIMAD UR16, UR17, UR4, UR16 ;  /* 0x00000004111072a4 */ /* 0x000fe4000f8e0210 */
[----:B------:R-:W-:Y:S01]  /*5700*/  UIMAD UR15, UR34, UR7, UR15 ;  /* 0x00000007220f72a4 */ /* 0x000fe2000f8e020f */
[----:B------:R-:W-:Y:S02]  /*5710*/  @!UP0 UMOV UR5, UR8 ;  /* 0x0000000800058c82 */ /* 0x000fe40008000000 */
[----:B------:R-:W-:Y:S02]  /*5720*/  UIMAD UR16, UR5, UR17, UR16 ;  /* 0x00000011051072a4 */ /* 0x000fe4000f8e0210 */
[----:B------:R-:W-:Y:S11]  /*5730*/  UIMAD UR15, UR6, UR34, UR15 ;  /* 0x00000022060f72a4 */ /* 0x000ff6000f8e020f */
[----:B------:R-:W-:Y:S01]  /*5740*/  @!UPT UIADD3 URZ, UPT, UPT, URZ, URZ, URZ ;  /* 0x000000fffffff290 */ /* 0x000fe2000fffe0ff */
.L_x_80:
[----:B------:R-:W1:Y:S01]  /*5750*/  @!UP4 LDCU.128 UR8, c[0x0][0xc10] ;  /* 0x00018200ff08c7ac */ /* 0x000e620008000c00 */
[----:B------:R-:W-:Y:S04]  /*5760*/  MOV R0, UR21 ;  /* 0x0000001500007c02 */ /* 0x000fe80008000f00 */
[----:B------:R-:W-:Y:S01]  /*5770*/  IABS R0, R0 ;  /* 0x0000000000007213 */ /* 0x000fe20000000000 */
[----:B------:R-:W2:Y:S01]  /*5780*/  @!UP4 LDCU UR5, c[0x0][0xc0c] ;  /* 0x00018180ff05c7ac */ /* 0x000ea20008000800 */
[----:B-1----:R-:W-:Y:S07]  /*5790*/  UIMAD.WIDE.U32 UR6, UR16, UR8, URZ ;  /* 0x00000008100672a5 */ /* 0x002fee000f8e00ff */
[----:B------:R-:W-:Y:S01]  /*57a0*/  @!UP4 UMOV UR4, UR7 ;  /* 0x000000070004cc82 */ /* 0x000fe20008000000 */
[----:B--2---:R-:W-:Y:S02]  /*57b0*/  @!UP4 UISETP.NE.AND UP0, UPT, UR5, 0x1, UPT ;  /* 0x000000010500c88c */ /* 0x004fe4000bf05270 */
[----:B------:R-:W-:Y:S02]  /*57c0*/  @!UP4 USHF.R.U32.HI UR4, URZ, UR9, UR4 ;  /* 0x00000009ff04c299 */ /* 0x000fe40008011604 */
[----:B------:R-:W-:Y:S02]  /*57d0*/  UIMAD.WIDE.U32 UR6, UR15, UR11, URZ ;  /* 0x0000000b0f0672a5 */ /* 0x000fe4000f8e00ff */
[----:B------:R-:W-:Y:S02]  /*57e0*/  @!UP4 USEL UR8, UR16, UR4, !UP0 ;  /* 0x000000041008c287 */ /* 0x000fe4000c000000 */
[----:B------:R-:W-:Y:S03]  /*57f0*/  @!UP4 UISETP.NE.AND UP0, UPT, UR10, 0x1, UPT ;  /* 0x000000010a00c88c */ /* 0x000fe6000bf05270 */
[----:B------:R-:W-:Y:S02]  /*5800*/  @!UP4 UMOV UR6, UR7 ;  /* 0x000000070006cc82 */ /* 0x000fe40008000000 */
[----:B------:R-:W1:Y:S02]  /*5810*/  @!UP4 LDCU UR4, c[0x0][0xc20] ;  /* 0x00018400ff04c7ac */ /* 0x000e640008000800 */
[----:B-1----:R-:W-:Y:S04]  /*5820*/  @!UP4 USHF.R.U32.HI UR6, URZ, UR4, UR6 ;  /* 0x00000004ff06c299 */ /* 0x002fe80008011606 */
[----:B------:R-:W-:Y:S04]  /*5830*/  @!UP4 USEL UR6, UR15, UR6, !UP0 ;  /* 0x000000060f06c287 */ /* 0x000fe8000c000000 */
[----:B------:R-:W-:Y:S02]  /*5840*/  @!UP4 UIADD3 UR4, UPT, UPT, -UR8, UR6, URZ ;  /* 0x000000060804c290 */ /* 0x000fe4000fffe1ff */
[----:B------:R-:W-:Y:S02]  /*5850*/  @!UP4 UIADD3 UR6, UPT, UPT, UR8, -UR6, URZ ;  /* 0x800000060806c290 */ /* 0x000fe4000fffe0ff */
[----:B------:R-:W-:Y:S02]  /*5860*/  @!UP4 UIMAD UR16, UR4, UR5, UR16 ;  /* 0x000000050410c2a4 */ /* 0x000fe4000f8e0210 */
[----:B------:R-:W-:Y:S01]  /*5870*/  @!UP4 UIMAD UR15, UR6, UR10, UR15 ;  /* 0x0000000a060fc2a4 */ /* 0x000fe2000f8e020f */
[----:B------:R-:W-:Y:S11]  /*5880*/  BRA.U UP2, `(.L_x_81) ;  /* 0x0000000102107547 */ /* 0x000ff6000b800000 */
[----:B------:R-:W-:Y:S04]  /*5890*/  MOV R8, UR63 ;  /* 0x0000003f00087c02 */ /* 0x000fe80008000f00 */
[----:B------:R-:W-:Y:S04]  /*58a0*/  SHF.L.U32 R8, R8, 0x1f, RZ ;  /* 0x0000001f08087819 */ /* 0x000fe800000006ff */
[----:B------:R-:W1:Y:S02]  /*58b0*/  SYNCS.PHASECHK.TRANS64.TRYWAIT P1, [UR20+0x88], R8 ;  /* 0x00008808ff0075a7 */ /* 0x000e640008021114 */
[----:B-1----:R-:W-:Y:S05]  /*58c0*/  @!P1 BRA `(.L_x_82) ;  /* 0x00000050008c9947 */ /* 0x002fea0003800000 */
.L_x_81:
[----:B------:R-:W-:Y:S01]  /*58d0*/  UISETP.NE.AND UP2, UPT, UR54, URZ, UPT ;  /* 0x000000ff3600728c */ /* 0x000fe2000bf45270 */
[----:B------:R-:W-:Y:S01]  /*58e0*/  R2UR UR4, R0 ;  /* 0x00000000000472ca */ /* 0x000fe200000e0000 */
[----:B------:R-:W-:Y:S01]  /*58f0*/  USHF.L.U32 UR11, UR28, 0x7, URZ ;  /* 0x000000071c0b7899 */ /* 0x000fe200080006ff */
[----:B-1----:R-:W-:Y:S05]  /*5900*/  IMAD.U32 R8, RZ, RZ, UR29 ;  /* 0x0000001dff087e24 */ /* 0x002fea000f8e00ff */
[----:B------:R-:W-:Y:S04]  /*5910*/  IABS R8, R8 ;  /* 0x0000000800087213 */ /* 0x000fe80000000000 */
[----:B------:R-:W1:Y:S02]  /*5920*/  I2F.RP R12, R8 ;  /* 0x00000008000c7306 */ /* 0x000e640000209400 */
[----:B------:R-:W-:Y:S07]  /*5930*/  UIMAD.WIDE.U32 UR6, UR43, UR4, URZ ;  /* 0x000000042b0672a5 */ /* 0x000fee000f8e00ff */
[----:B------:R-:W-:Y:S02]  /*5940*/  UMOV UR12, UR7 ;  /* 0x00000007000c7c82 */ /* 0x000fe40008000000 */
[----:B------:R-:W-:Y:S04]  /*5950*/  UIMAD UR4, UR12, UR47, UR4 ;  /* 0x0000002f0c0472a4 */ /* 0x000fe8000f8e0204 */
[----:B------:R-:W-:Y:S01]  /*5960*/  UISETP.GT.U32.AND UP0, UPT, UR26, UR4, UPT ;  /* 0x000000041a00728c */ /* 0x000fe2000bf04070 */
[----:B-1----:R-:W1:Y:S10]  /*5970*/  MUFU.RCP R12, R12 ;  /* 0x0000000c000c7308 */ /* 0x002e740000001000 */
[----:B------:R-:W-:Y:S02]  /*5980*/  @!UP0 UIADD3 UR4, UPT, UPT, UR4, -UR26, URZ ;  /* 0x8000001a04048290 */ /* 0x000fe4000fffe0ff */
[----:B------:R-:W-:Y:S02]  /*5990*/  @!UP0 UIADD3 UR12, UPT, UPT, UR12, 0x1, URZ ;  /* 0x000000010c0c8890 */ /* 0x000fe4000fffe0ff */
[----:B------:R-:W-:Y:S02]  /*59a0*/  UISETP.GE.U32.AND UP0, UPT, UR4, UR26, UPT ;  /* 0x0000001a0400728c */ /* 0x000fe4000bf06070 */
[----:B------:R-:W-:Y:S01]  /*59b0*/  ULOP3.LUT UR4, UR21, UR27, URZ, 0x3c, !UPT ;  /* 0x0000001b15047292 */ /* 0x000fe2000f8e3cff */
[----:B-1----:R-:W-:Y:S04]  /*59c0*/  VIADD R12, R12, 0xffffffe ;  /* 0x0ffffffe0c0c7836 */ /* 0x002fe80000000000 */
[----:B------:R-:W1:Y:S04]  /*59d0*/  F2I.FTZ.U32.TRUNC.NTZ R13, R12 ;  /* 0x0000000c000d7305 */ /* 0x000e68000021f000 */
[----:B------:R-:W-:Y:S02]  /*59e0*/  @UP0 UIADD3 UR12, UPT, UPT, UR12, 0x1, URZ ;  /* 0x000000010c0c0890 */ /* 0x000fe4000fffe0ff */
[----:B------:R-:W-:Y:S01]  /*59f0*/  UISETP.GE.AND UP0, UPT, UR4, URZ, UPT ;  /* 0x000000ff0400728c */ /* 0x000fe2000bf06270 */
[----:B-1----:R-:W-:Y:S01]  /*5a00*/  IADD3 R3, PT, PT, RZ, -R13, RZ ;  /* 0x8000000dff037210 */ /* 0x002fe20007ffe0ff */
[----:B------:R-:W-:Y:S09]  /*5a10*/  IMAD.MOV.U32 R12, RZ, RZ, RZ ;  /* 0x000000ffff0c7224 */ /* 0x000ff200078e00ff */
[----:B------:R-:W-:Y:S02]  /*5a20*/  @!UP0 UIADD3 UR12, UPT, UPT, -UR12, URZ, URZ ;  /* 0x000000ff0c0c8290 */ /* 0x000fe4000fffe1ff */
[----:B------:R-:W-:Y:S01]  /*5a30*/  @!UP6 ULOP3.LUT UR12, URZ, UR27, URZ, 0x33, !UPT ;  /* 0x0000001bff0ce292 */ /* 0x000fe2000f8e33ff */
[----:B------:R-:W-:Y:S04]  /*5a40*/  IMAD R3, R3, R8, RZ ;  /* 0x0000000803037224 */ /* 0x000fe800078e02ff */
[----:B------:R-:W-:Y:S04]  /*5a50*/  IMAD.HI.U32 R13, R13, R3, R12 ;  /* 0x000000030d0d7227 */ /* 0x000fe800078e000c */
[----:B------:R-:W-:Y:S05]  /*5a60*/  IMAD.U32 R0, RZ, RZ, UR12 ;  /* 0x0000000cff007e24 */ /* 0x000fea000f8e00ff */
[----:B------:R-:W-:Y:S04]  /*5a70*/  IABS R0, R0 ;  /* 0x0000000000007213 */ /* 0x000fe80000000000 */
[----:B------:R-:W-:Y:S11]  /*5a80*/  R2UR UR4, R0 ;  /* 0x00000000000472ca */ /* 0x000ff600000e0000 */
[----:B------:R-:W-:Y:S02]  /*5a90*/  @!UPT UIADD3 URZ, UPT, UPT, URZ, URZ, URZ ;  /* 0x000000fffffff290 */ /* 0x000fe4000fffe0ff */
[----:B------:R-:W-:Y:S07]  /*5aa0*/  UIMAD.WIDE.U32 UR6, UR42, UR4, URZ ;  /* 0x000000042a0672a5 */ /* 0x000fee000f8e00ff */
[----:B------:R-:W-:Y:S02]  /*5ab0*/  UMOV UR13, UR7 ;  /* 0x00000007000d7c82 */ /* 0x000fe40008000000 */
[----:B------:R-:W-:Y:S04]  /*5ac0*/  UIADD3 UR5, UPT, UPT, -UR13, URZ, URZ ;  /* 0x000000ff0d057290 */ /* 0x000fe8000fffe1ff */
[----:B------:R-:W-:Y:S04]  /*5ad0*/  UIMAD UR4, UR25, UR5, UR4 ;  /* 0x00000005190472a4 */ /* 0x000fe8000f8e0204 */
[----:B------:R-:W-:Y:S11]  /*5ae0*/  UISETP.GT.U32.AND UP0, UPT, UR25, UR4, UPT ;  /* 0x000000041900728c */ /* 0x000ff6000bf04070 */
[----:B------:R-:W-:Y:S02]  /*5af0*/  @!UP0 UIADD3 UR4, UPT, UPT, UR4, -UR25, URZ ;  /* 0x8000001904048290 */ /* 0x000fe4000fffe0ff */
[----:B------:R-:W-:Y:S02]  /*5b00*/  @!UP0 UIADD3 UR13, UPT, UPT, UR13, 0x1, URZ ;  /* 0x000000010d0d8890 */ /* 0x000fe4000fffe0ff */
[----:B------:R-:W-:Y:S02]  /*5b10*/  UISETP.GE.U32.AND UP0, UPT, UR4, UR25, UPT ;  /* 0x000000190400728c */ /* 0x000fe4000bf06070 */
[----:B------:R-:W-:Y:S09]  /*5b20*/  ULOP3.LUT UR4, UR12, UR54, URZ, 0x3c, !UPT ;  /* 0x000000360c047292 */ /* 0x000ff2000f8e3cff */
[----:B------:R-:W-:Y:S02]  /*5b30*/  @UP0 UIADD3 UR13, UPT, UPT, UR13, 0x1, URZ ;  /* 0x000000010d0d0890 */ /* 0x000fe4000fffe0ff */
[----:B------:R-:W-:Y:S11]  /*5b40*/  UISETP.GE.AND UP0, UPT, UR4, URZ, UPT ;  /* 0x000000ff0400728c */ /* 0x000ff6000bf06270 */
[----:B------:R-:W-:Y:S02]  /*5b50*/  @!UP0 UIADD3 UR13, UPT, UPT, -UR13, URZ, URZ ;  /* 0x000000ff0d0d8290 */ /* 0x000fe4000fffe1ff */
[----:B------:R-:W-:Y:S02]  /*5b60*/  @!UP2 ULOP3.LUT UR13, URZ, UR54, URZ, 0x33, !UPT ;  /* 0x00000036ff0da292 */ /* 0x000fe4000f8e33ff */
[----:B------:R-:W-:Y:S02]  /*5b70*/  UISETP.NE.AND UP2, UPT, UR29, URZ, UPT ;  /* 0x000000ff1d00728c */ /* 0x000fe4000bf45270 */
[----:B------:R-:W-:Y:S02]  /*5b80*/  ULOP3.LUT UR4, UR13, UR29, URZ, 0x3c, !UPT ;  /* 0x0000001d0d047292 */ /* 0x000fe4000f8e3cff */
[----:B------:R-:W-:Y:S01]  /*5b90*/  UIADD3 UR5, UPT, UPT, -UR13, URZ, URZ ;  /* 0x000000ff0d057290 */ /* 0x000fe2000fffe1ff */
[----:B------:R-:W-:Y:S01]  /*5ba0*/  IMAD.U32 R0, RZ, RZ, UR13 ;  /* 0x0000000dff007e24 */ /* 0x000fe2000f8e00ff */
[----:B------:R-:W-:Y:S02]  /*5bb0*/  UISETP.GE.AND UP0, UPT, UR4, URZ, UPT ;  /* 0x000000ff0400728c */ /* 0x000fe4000bf06270 */
[----:B------:R-:W-:Y:S02]  /*5bc0*/  UIADD3 UR4, UPT, UPT, -UR12, URZ, URZ ;  /* 0x000000ff0c047290 */ /* 0x000fe4000fffe1ff */
[----:B------:R-:W-:Y:S01]  /*5bd0*/  IABS R0, R0 ;  /* 0x0000000000007213 */ /* 0x000fe20000000000 */
[----:B------:R-:W-:Y:S02]  /*5be0*/  UIMAD UR12, UR54, UR5, UR12 ;  /* 0x00000005360c72a4 */ /* 0x000fe4000f8e020c */
[----:B------:R-:W-:Y:S02]  /*5bf0*/  UIMAD UR4, UR27, UR4, UR21 ;  /* 0x000000041b0472a4 */ /* 0x000fe4000f8e0215 */
[----:B------:R-:W-:Y:S02]  /*5c00*/  IMAD.HI.U32 R13, R13, R0, RZ ;  /* 0x000000000d0d7227 */ /* 0x000fe400078e00ff */
[----:B------:R-:W-:Y:S03]  /*5c10*/  USHF.L.U32 UR4, UR4, 0x6, URZ ;  /* 0x0000000604047899 */ /* 0x000fe600080006ff */
[C---:B------:R-:W-:Y:S05]  /*5c20*/  IADD3 R3, PT, PT, -R13.reuse, RZ, RZ ;  /* 0x000000ff0d037210 */ /* 0x040fea0007ffe1ff */
[C---:B------:R-:W-:Y:S05]  /*5c30*/  IMAD R0, R8.reuse, R3, R0 ;  /* 0x0000000308007224 */ /* 0x040fea00078e0200 */
[----:B------:R-:W-:Y:S11]  /*5c40*/  ISETP.GT.U32.AND P1, PT, R8, R0, PT ;  /* 0x000000000800720c */ /* 0x000ff60003f24070 */
[----:B------:R-:W-:Y:S02]  /*5c50*/  @!UPT UIADD3 URZ, UPT, UPT, URZ, URZ, URZ ;  /* 0x000000fffffff290 */ /* 0x000fe4000fffe0ff */
[----:B------:R-:W-:Y:S02]  /*5c60*/  @!P1 IMAD.IADD R0, R0, 0x1, -R8 ;  /* 0x0000000100009824 */ /* 0x000fe400078e0a08 */
[----:B------:R-:W-:Y:S01]  /*5c70*/  @!P1 VIADD R13, R13, 0x1 ;  /* 0x000000010d0d9836 */ /* 0x000fe20000000000 */
[----:B------:R-:W-:Y:S02]  /*5c80*/  ISETP.NE.U32.AND P1, PT, RZ, UR30, PT ;  /* 0x0000001eff007c0c */ /* 0x000fe4000bf25070 */
[----:B------:R-:W-:Y:S02]  /*5c90*/  ISETP.GE.U32.AND P2, PT, R0, R8, PT ;  /* 0x000000080000720c */ /* 0x000fe40003f46070 */
[----:B------:R-:W-:Y:S02]  /*5ca0*/  ISETP.NE.AND.EX P1, PT, RZ, UR31, PT, P1 ;  /* 0x0000001fff007c0c */ /* 0x000fe4000bf25310 */
[----:B------:R-:W-:Y:S09]  /*5cb0*/  SHF.L.U32 R8, R10, 0x1f, RZ ;  /* 0x0000001f0a087819 */ /* 0x000ff200000006ff */
[----:B------:R-:W-:Y:S04]  /*5cc0*/  @P2 IADD3 R13, PT, PT, R13, 0x1, RZ ;  /* 0x000000010d0d2810 */ /* 0x000fe80007ffe0ff */
[----:B------:R-:W-:Y:S11]  /*5cd0*/  R2UR UR14, R13 ;  /* 0x000000000d0e72ca */ /* 0x000ff600000e0000 */
[----:B------:R-:W-:Y:S02]  /*5ce0*/  @!UPT UIADD3 URZ, UPT, UPT, URZ, URZ, URZ ;  /* 0x000000fffffff290 */ /* 0x000fe4000fffe0ff */
[----:B------:R-:W-:Y:S02]  /*5cf0*/  @!UP0 UIADD3 UR14, UPT, UPT, -UR14, URZ, URZ ;  /* 0x000000ff0e0e8290 */ /* 0x000fe4000fffe1ff */
[----:B------:R-:W-:Y:S04]  /*5d00*/  @!UP2 ULOP3.LUT UR14, URZ, UR29, URZ, 0x33, !UPT ;  /* 0x0000001dff0ea292 */ /* 0x000fe8000f8e33ff */
[----:B------:R-:W-:Y:S04]  /*5d10*/  UIADD3 UR6, UPT, UPT, -UR14, URZ, URZ ;  /* 0x000000ff0e067290 */ /* 0x000fe8000fffe1ff */
[----:B------:R-:W-:Y:S01]  /*5d20*/  UIMAD UR13, UR29, UR6, UR13 ;  /* 0x000000061d0d72a4 */ /* 0x000fe2000f8e020d */
[----:B------:R-:W-:Y:S11]  /*5d30*/  BRA.U !UP5, `(.L_x_83) ;  /* 0x000000010d387547 */ /* 0x000ff6000b800000 */
[----:B------:R-:W-:Y:S01]  /*5d40*/  UISETP.NE.AND UP1, UPT, UR53, URZ, UPT ;  /* 0x000000ff3500728c */ /* 0x000fe2000bf25270 */
[----:B------:R-:W-:Y:S01]  /*5d50*/  HFMA2 R0, -RZ, RZ, 0, 5.9604644775390625e-08 ;  /* 0x00000001ff007431 */ /* 0x000fe200000001ff */
[----:B------:R-:W1:Y:S01]  /*5d60*/  LDCU.64 UR8, c[0x0][0x358] ;  /* 0x00006b00ff0877ac */ /* 0x000e620008000a00 */
[----:B------:R-:W-:Y:S03]  /*5d70*/  IMAD.MOV.U32 R59, RZ, RZ, 0x1 ;  /* 0x00000001ff3b7424 */ /* 0x000fe600078e00ff */
[----:B------:R-:W-:Y:S05]  /*5d80*/  PLOP3.LUT P2, PT, PT, PT, UP1, 0x80, 0x8 ;  /* 0x000000000008781c */ /* 0x000fea0003f4f018 */
[----:B------:R-:W2:Y:S01]  /*5d90*/  @UP1 LDCU.64 UR6, c[0x0][0x988] ;  /* 0x00013100ff0617ac */ /* 0x000ea20008000a00 */
[----:B------:R-:W-:Y:S07]  /*5da0*/  @UP1 UIMAD UR5, UR50, UR30, URZ ;  /* 0x0000001e320512a4 */ /* 0x000fee000f8e02ff */
[----:B------:R-:W-:Y:S01]  /*5db0*/  @!P2 PRMT R59, R0, 0x7610, R59 ;  /* 0x00007610003ba816 */ /* 0x000fe2000000003b */
[----:B--2---:R-:W-:Y:S03]  /*5dc0*/  @UP1 UIMAD.WIDE UR6, UR5, 0x4, UR6 ;  /* 0x00000004050618a5 */ /* 0x004fe6000f8e0206 */
[----:B------:R-:W2:Y:S03]  /*5dd0*/  @!UP1 LDCU UR5, c[0x0][0x980] ;  /* 0x00013000ff0597ac */ /* 0x000ea60008000800 */
[----:B------:R-:W-:Y:S01]  /*5de0*/  IMAD.U32 R12, RZ, RZ, UR6 ;  /* 0x00000006ff0c7e24 */ /* 0x000fe2000f8e00ff */
[----:B------:R-:W-:Y:S05]  /*5df0*/  MOV R13, UR7 ;  /* 0x00000007000d7c02 */ /* 0x000fea0008000f00 */
[----:B-1---5:R1:W5:Y:S02]  /*5e00*/  @P2 LDG.E R27, desc[UR8][R12.64] ;  /* 0x000000080c1b2981 */ /* 0x022364000c1e1900 */
[----:B-12---:R-:W-:Y:S07]  /*5e10*/  @!P2 IMAD.U32 R27, RZ, RZ, UR5 ;  /* 0x00000005ff1bae24 */ /* 0x006fee000f8e00ff */
.L_x_83:
[----:B-----5:R-:W-:Y:S01]  /*5e20*/  @!P1 FSETP.EQ.AND P3, PT, R27, RZ, PT ;  /* 0x000000ff1b00920b */ /* 0x020fe20003f62000 */
[----:B------:R-:W-:Y:S01]  /*5e30*/  @!UPT UIADD3 URZ, UPT, UPT, URZ, URZ, URZ ;  /* 0x000000fffffff290 */ /* 0x000fe2000fffe0ff */
[----:B------:R-:W-:Y:S11]  /*5e40*/  @!P1 BRA `(.L_x_84) ;  /* 0x0000000000149947 */ /* 0x000ff60003800000 */
[----:B------:R-:W-:Y:S02]  /*5e50*/  LOP3.LUT P1, RZ, R59, 0xff, RZ, 0xc0, !PT ;  /* 0x000000ff3bff7812 */ /* 0x000fe4000782c0ff */
[----:B------:R-:W-:Y:S04]  /*5e60*/  PLOP3.LUT P3, PT, PT, PT, UP1, 0x80, 0x8 ;  /* 0x000000000008781c */ /* 0x000fe80003f6f018 */
[----:B------:R-:W-:Y:S07]  /*5e70*/  PLOP3.LUT P3, PT, P3, PT, PT, 0x8, 0x80 ;  /* 0x000000000080781c */ /* 0x000fee0001f6e170 */
[----:B------:R-:W-:Y:S11]  /*5e80*/  @P1 FSETP.EQ.AND P3, PT, R27, RZ, PT ;  /* 0x000000ff1b00120b */ /* 0x000ff60003f62000 */
[----:B------:R-:W-:Y:S02]  /*5e90*/  @!UPT UIADD3 URZ, UPT, UPT, URZ, URZ, URZ ;  /* 0x000000fffffff290 */ /* 0x000fe4000fffe0ff */
.L_x_84:
[----:B------:R-:W1:Y:S01]  /*5ea0*/  SYNCS.PHASECHK.TRANS64.TRYWAIT P1, [UR20+0x60], R8 ;  /* 0x00006008ff0075a7 */ /* 0x000e620008021114 */
[----:B------:R-:W-:Y:S04]  /*5eb0*/  ELECT P2, URZ, PT ;  /* 0x0000000000ff782f */ /* 0x000fe80003840000 */
[----:B------:R-:W-:Y:S01]  /*5ec0*/  PLOP3.LUT P2, PT, P3, P2, PT, 0xf2, 0x2f ;  /* 0x00000000002f781c */ /* 0x000fe20001f45e72 */
[----:B------:R-:W-:Y:S01]  /*5ed0*/  @!UPT UIADD3 URZ, UPT, UPT, URZ, URZ, URZ ;  /* 0x000000fffffff290 */ /* 0x000fe2000fffe0ff */
[----:B-1----:R-:W-:Y:S11]  /*5ee0*/  @!P1 BRA `(.L_x_85) ;  /* 0x0000004c001c9947 */ /* 0x002ff60003800000 */
.L_x_171:
[----:B------:R-:W-:Y:S01]  /*5ef0*/  @!P2 IADD3 R3, P1, PT, R14, 0x680, RZ ;  /* 0x000006800e03a810 */ /* 0x000fe20007f3e0ff */
[----:B------:R-:W-:Y:S01]  /*5f00*/  VOTEU.ALL UP0, P2 ;  /* 0x0000000000ff7886 */ /* 0x000fe20001000000 */
[----:B------:R-:W-:Y:S01]  /*5f10*/  UMOV UR22, 0x0 ;  /* 0x0000000000167882 */ /* 0x000fe20000000000 */
[----:B------:R-:W-:Y:S01]  /*5f20*/  UMOV UR23, 0x10000000 ;  /* 0x1000000000177882 */ /* 0x000fe20000000000 */
[----:B------:R-:W-:Y:S01]  /*5f30*/  @!P2 R2UR UR6, R3 ;  /* 0x000000000306a2ca */ /* 0x000fe200000e0000 */
[----:B-1----:R-:W-:Y:S01]  /*5f40*/  @!P2 IMAD.X R0, RZ, RZ, R15, P1 ;  /* 0x000000ffff00a224 */ /* 0x002fe200008e060f */
[----:B------:R-:W-:Y:S01]  /*5f50*/  @!UP0 UIADD3 UR8, UPT, UPT, UR20, 0x200, URZ ;  /* 0x0000020014088890 */ /* 0x000fe2000fffe0ff */
[----:B------:R-:W-:Y:S03]  /*5f60*/  VOTEU.ALL UP0, P2 ;  /* 0x0000000000ff7886 */ /* 0x000fe60001000000 */
[----:B------:R-:W-:Y:S01]  /*5f70*/  @!P2 R2UR UR5, R0 ;  /* 0x000000000005a2ca */ /* 0x000fe200000e0000 */
[----:B------:R-:W-:Y:S01]  /*5f80*/  @!P2 IMAD.MOV.U32 R0, RZ, RZ, 0x2000 ;  /* 0x00002000ff00a424 */ /* 0x000fe200078e00ff */
[----:B------:R-:W-:Y:S01]  /*5f90*/  @!UP0 UMOV UR9, UR38 ;  /* 0x0000002600098c82 */ /* 0x000fe20008000000 */
[----:B------:R-:W-:Y:S04]  /*5fa0*/  @!UP0 UMOV UR10, UR4 ;  /* 0x00000004000a8c82 */ /* 0x000fe80008000000 */
[----:B------:R-:W-:Y:S05]  /*5fb0*/  IMAD.U32 R12, RZ, RZ, UR6 ;  /* 0x00000006ff0c7e24 */ /* 0x000fea000f8e00ff */
[----:B------:R-:W-:Y:S01]  /*5fc0*/  @!P2 R2UR UR6, R12 ;  /* 0x000000000c06a2ca */ /* 0x000fe200000e0000 */
[----:B------:R-:W-:Y:S05]  /*5fd0*/  IMAD.U32 R13, RZ, RZ, UR5 ;  /* 0x00000005ff0d7e24 */ /* 0x000fea000f8e00ff */
[----:B------:R-:W-:Y:S11]  /*5fe0*/  @!P2 R2UR UR7, R13 ;  /* 0x000000000d07a2ca */ /* 0x000ff600000e0000 */
[----:B------:R-:W-:Y:S02]  /*5ff0*/  @!UPT UIADD3 URZ, UPT, UPT, URZ, URZ, URZ ;  /* 0x000000fffffff290 */ /* 0x000fe4000fffe0ff */
[----:B------:R1:W-:Y:S01]  /*6000*/  @!UP0 UTMALDG.5D [UR8], [UR6], desc[UR22] ;  /* 0x00001608060085b4 */ /* 0x0003e20008021000 */
[----:B------:R1:W-:Y:S01]  /*6010*/  @!P2 SYNCS.ARRIVE.TRANS64.RED.A0TR RZ, [UR20+0x40], R0 ;  /* 0x00004000ffffa9a7 */ /* 0x0003e20008300414 */
[----:B------:R-:W-:Y:S01]  /*6020*/  SYNCS.ARRIVE.TRANS64.RED.A1T0 RZ, [UR52], RZ ;  /* 0x000000ffffff79a7 */ /* 0x000fe20008100434 */
[----:B------:R-:W2:Y:S02]  /*6030*/  SYNCS.PHASECHK.TRANS64.TRYWAIT P1, [UR20+0x68], R8 ;  /* 0x00006808ff0075a7 */ /* 0x000ea40008021114 */
[----:B-12---:R-:W-:Y:S05]  /*6040*/  @!P1 BRA `(.L_x_86) ;  /* 0x0000004800dc9947 */ /* 0x006fea0003800000 */
.L_x_173:
[----:B------:R-:W-:Y:S01]  /*6050*/  @!P2 IADD3 R3, P1, PT, R14, 0x680, RZ ;  /* 0x000006800e03a810 */ /* 0x000fe20007f3e0ff */
[----:B------:R-:W-:Y:S01]  /*6060*/  VOTEU.ALL UP0, P2 ;  /* 0x0000000000ff7886 */ /* 0x000fe20001000000 */
[----:B------:R-:W-:Y:S01]  /*6070*/  UMOV UR22, 0x0 ;  /* 0x0000000000167882 */ /* 0x000fe20000000000 */
[----:B------:R-:W-:Y:S01]  /*6080*/  UMOV UR23, 0x10000000 ;  /* 0x1000000000177882 */ /* 0x000fe20000000000 */
[----:B------:R-:W-:Y:S01]  /*6090*/  @!P2 R2UR UR6, R3 ;  /* 0x000000000306a2ca */ /* 0x000fe200000e0000 */
[----:B-1----:R-:W-:Y:S01]  /*60a0*/  @!P2 IMAD.X R0, RZ, RZ, R15, P1 ;  /* 0x000000ffff00a224 */ /* 0x002fe200008e060f */
[----:B------:R-:W-:Y:S02]  /*60b0*/  @!UP0 UIADD3 UR8, UPT, UPT, UR20, 0x2200, URZ ;  /* 0x0000220014088890 */ /* 0x000fe4000fffe0ff */
[----:B------:R-:W-:Y:S02]  /*60c0*/  @!UP0 UIADD3 UR10, UPT, UPT, UR4, 0x10, URZ ;  /* 0x00000010040a8890 */ /* 0x000fe4000fffe0ff */
[----:B------:R-:W-:Y:S01]  /*60d0*/  @!P2 R2UR UR5, R0 ;  /* 0x000000000005a2ca */ /* 0x000fe200000e0000 */
[----:B------:R-:W-:Y:S01]  /*60e0*/  VOTEU.ALL UP0, P2 ;  /* 0x0000000000ff7886 */ /* 0x000fe20001000000 */
[----:B------:R-:W-:Y:S04]  /*60f0*/  @!P2 IMAD.MOV.U32 R0, RZ, RZ, 0x2000 ;  /* 0x00002000ff00a424 */ /* 0x000fe800078e00ff */
[----:B------:R-:W-:Y:S01]  /*6100*/  @!UP0 UMOV UR9, UR37 ;  /* 0x0000002500098c82 */ /* 0x000fe20008000000 */
        /* <DEDUP_REMOVED lines=10> */
.L_x_175:
[----:B------:R-:W-:Y:S01]  /*61b0*/  @!P2 IADD3 R3, P1, PT, R14, 0x680, RZ ;  /* 0x000006800e03a810 */ /* 0x000fe20007f3e0ff */
[----:B------:R-:W-:Y:S01]  /*61c0*/  VOTEU.ALL UP0, P2 ;  /* 0x0000000000ff7886 */ /* 0x000fe20001000000 */
[----:B------:R-:W-:Y:S01]  /*61d0*/  UMOV UR22, 0x0 ;  /* 0x0000000000167882 */ /* 0x000fe20000000000 */
[----:B------:R-:W-:Y:S01]  /*61e0*/  UMOV UR23, 0x10000000 ;  /* 0x1000000000177882 */ /* 0x000fe20000000000 */
[----:B------:R-:W-:Y:S01]  /*61f0*/  @!P2 R2UR UR6, R3 ;  /* 0x000000000306a2ca */ /* 0x000fe200000e0000 */
[----:B-1----:R-:W-:Y:S01]  /*6200*/  @!P2 IMAD.X R0, RZ, RZ, R15, P1 ;  /* 0x000000ffff00a224 */ /* 0x002fe200008e060f */
[----:B------:R-:W-:Y:S01]  /*6210*/  @!UP0 UIADD3 UR8, UPT, UPT, UR20, 0x4200, URZ ;  /* 0x0000420014088890 */ /* 0x000fe2000fffe0ff */
[----:B------:R-:W-:Y:S01]  /*6220*/  @P0 SHF.R.U32.HI R4, RZ, 0x10, R5 ;  /* 0x00000010ff040819 */ /* 0x000fe20000011605 */
[----:B------:R-:W-:Y:S02]  /*6230*/  @!UP0 UIADD3 UR10, UPT, UPT, UR4, 0x20, URZ ;  /* 0x00000020040a8890 */ /* 0x000fe4000fffe0ff */
[----:B------:R-:W-:Y:S01]  /*6240*/  @!P2 R2UR UR5, R0 ;  /* 0x000000000005a2ca */ /* 0x000fe200000e0000 */
[----:B------:R-:W-:Y:S01]  /*6250*/  VOTEU.ALL UP0, P2 ;  /* 0x0000000000ff7886 */ /* 0x000fe20001000000 */
[----:B------:R-:W-:Y:S01]  /*6260*/  @!P2 IMAD.MOV.U32 R0, RZ, RZ, 0x2000 ;  /* 0x00002000ff00a424 */ /* 0x000fe200078e00ff */
[----:B------:R-:W-:Y:S03]  /*6270*/  @P0 R2UR UR50, R4 ;  /* 0x00000000043202ca */ /* 0x000fe600000e0000 */
        /* <DEDUP_REMOVED lines=11> */
.L_x_177:
[----:B------:R-:W-:Y:S01]  /*6330*/  @!P2 IADD3 R3, P0, PT, R14, 0x680, RZ ;  /* 0x000006800e03a810 */ /* 0x000fe20007f1e0ff */
[----:B------:R-:W-:Y:S01]  /*6340*/  VOTEU.ALL UP0, P2 ;  /* 0x0000000000ff7886 */ /* 0x000fe20001000000 */
[----:B------:R-:W-:Y:S01]  /*6350*/  UMOV UR6, 0x0 ;  /* 0x0000000000067882 */ /* 0x000fe20000000000 */
[----:B------:R-:W-:Y:S01]  /*6360*/  UMOV UR7, 0x10000000 ;  /* 0x1000000000077882 */ /* 0x000fe20000000000 */
[----:B------:R-:W-:Y:S01]  /*6370*/  @!P2 R2UR UR5, R3 ;  /* 0x000000000305a2ca */ /* 0x000fe200000e0000 */
[----:B-1----:R-:W-:Y:S01]  /*6380*/  @!P2 IMAD.X R0, RZ, RZ, R15, P0 ;  /* 0x000000ffff00a224 */ /* 0x002fe200000e060f */
[----:B------:R-:W-:Y:S01]  /*6390*/  @!UP0 UIADD3 UR10, UPT, UPT, UR4, 0x30, URZ ;  /* 0x00000030040a8890 */ /* 0x000fe2000fffe0ff */
[----:B------:R-:W-:Y:S01]  /*63a0*/  R2UR UR21, R63 ;  /* 0x000000003f1572ca */ /* 0x000fe200000e0000 */
[----:B------:R-:W-:Y:S01]  /*63b0*/  @!UP0 UIADD3 UR8, UPT, UPT, UR20, 0x6200, URZ ;  /* 0x0000620014088890 */ /* 0x000fe2000fffe0ff */
[----:B------:R-:W-:Y:S01]  /*63c0*/  R2UR UR22, R64 ;  /* 0x00000000401672ca */ /* 0x000fe200000e0000 */
[----:B------:R-:W-:Y:S01]  /*63d0*/  @!UP0 UIADD3 UR9, UPT, UPT, UR20, 0x58, URZ ;  /* 0x0000005814098890 */ /* 0x000fe2000fffe0ff */
[----:B------:R-:W-:Y:S01]  /*63e0*/  @!P2 R2UR UR4, R0 ;  /* 0x000000000004a2ca */ /* 0x000fe200000e0000 */
[----:B------:R-:W-:Y:S01]  /*63f0*/  VOTEU.ALL UP0, P2 ;  /* 0x0000000000ff7886 */ /* 0x000fe20001000000 */
[----:B------:R-:W-:Y:S01]  /*6400*/  LOP3.LUT R10, R10, 0x1, RZ, 0x3c, !PT ;  /* 0x000000010a0a7812 */ /* 0x000fe200078e3cff */
[----:B------:R-:W-:Y:S01]  /*6410*/  UPLOP3.LUT UP2, UPT, UPT, UPT, UPT, 0x80, 0x8 ;  /* 0x000000000008789c */ /* 0x000fe20003f4f070 */
[----:B------:R-:W-:Y:S02]  /*6420*/  LOP3.LUT R9, R9, 0x1, RZ, 0x3c, !PT ;  /* 0x0000000109097812 */ /* 0x000fe400078e3cff */
[----:B------:R-:W-:Y:S03]  /*6430*/  IMAD.U32 R4, RZ, RZ, UR5 ;  /* 0x00000005ff047e24 */ /* 0x000fe6000f8e00ff */
[----:B------:R-:W-:Y:S02]  /*6440*/  UIADD3 UR21, UPT, UPT, UR15, UR21, URZ ;  /* 0x000000150f157290 */ /* 0x000fe4000fffe0ff */
[----:B------:R-:W-:Y:S02]  /*6450*/  UIADD3 UR28, UPT, UPT, UR16, UR22, URZ ;  /* 0x00000016101c7290 */ /* 0x000fe4000fffe0ff */
[----:B------:R-:W-:Y:S01]  /*6460*/  IMAD.U32 R5, RZ, RZ, UR4 ;  /* 0x00000004ff057e24 */ /* 0x000fe2000f8e00ff */
[----:B------:R-:W-:Y:S04]  /*6470*/  @!P2 R2UR UR4, R4 ;  /* 0x000000000404a2ca */ /* 0x000fe800000e0000 */
[----:B------:R-:W-:Y:S11]  /*6480*/  @!P2 R2UR UR5, R5 ;  /* 0x000000000505a2ca */ /* 0x000ff600000e0000 */
[----:B------:R-:W-:Y:S02]  /*6490*/  @!UPT UIADD3 URZ, UPT, UPT, URZ, URZ, URZ ;  /* 0x000000fffffff290 */ /* 0x000fe4000fffe0ff */
[----:B------:R1:W-:Y:S01]  /*64a0*/  @!UP0 UTMALDG.5D [UR8], [UR4], desc[UR6] ;  /* 0x00000608040085b4 */ /* 0x0003e20008021000 */
[----:B------:R1:W-:Y:S01]  /*64b0*/  @!P2 SYNCS.ARRIVE.TRANS64.RED.A0TR RZ, [UR20+0x58], R2 ;  /* 0x00005802ffffa9a7 */ /* 0x0003e20008300414 */
[----:B------:R-:W-:Y:S01]  /*64c0*/  SYNCS.ARRIVE.TRANS64.RED.A1T0 RZ, [UR48], RZ ;  /* 0x000000ffffff79a7 */ /* 0x000fe20008100430 */
[----:B------:R-:W-:Y:S05]  /*64d0*/  BRA.U UP3, `(.L_x_89) ;  /* 0xffffffed037c7547 */ /* 0x000fea000b83ffff */
[----:B-1----:R-:W-:-:S04]  /*64e0*/  SHF.L.U32 R2, R10, 0x1f, RZ ;  /* 0x0000001f0a027819 */ /* 0x002fc800000006ff */
[----:B------:R-:W1:Y:S02]  /*64f0*/  SYNCS.PHASECHK.TRANS64.TRYWAIT P0, [UR20+0x60], R2 ;  /* 0x00006002ff0075a7 */ /* 0x000e640008001114 */
[----:B-1----:R-:W-:Y:S05]  /*6500*/  @!P0 BRA `(.L_x_90) ;  /* 0x0000004400f48947 */ /* 0x002fea0003800000 */
.L_x_179:
[----:B------:R-:W2:Y:S02]  /*6510*/  SYNCS.PHASECHK.TRANS64.TRYWAIT P0, [UR20+0x68], R2 ;  /* 0x00006802ff0075a7 */ /* 0x000ea40008001114 */
[----:B--2---:R-:W-:Y:S05]  /*6520*/  @!P0 BRA `(.L_x_91) ;  /* 0x0000004800048947 */ /* 0x004fea0003800000 */
.L_x_181:
[----:B------:R-:W2:Y:S02]  /*6530*/  SYNCS.PHASECHK.TRANS64.TRYWAIT P0, [UR20+0x70], R2 ;  /* 0x00007002ff0075a7 */ /* 0x000ea40008001114 */
[----:B--2---:R-:W-:Y:S05]  /*6540*/  @!P0 BRA `(.L_x_92) ;  /* 0x0000004800148947 */ /* 0x004fea0003800000 */
.L_x_183:
[----:B-1----:R-:W-:-:S07]  /*6550*/  MOV R0, UR20 ;  /* 0x0000001400007c02 */ /* 0x002fce0008000f00 */
.L_x_93:
[----:B-1----:R-:W-:-:S04]  /*6560*/  SHF.L.U32 R2, R10, 0x1f, RZ ;  /* 0x0000001f0a027819 */ /* 0x002fc800000006ff */
[----:B------:R1:W2:Y:S03]  /*6570*/  SYNCS.PHASECHK.TRANS64.TRYWAIT P0, [R0+URZ+0x78], R2 ;  /* 0x00007802000075a7 */ /* 0x0002a600080011ff */
[----:B--2---:R-:W-:Y:S05]  /*6580*/  @!P0 NANOSLEEP.SYNCS 0x989680 ;  /* 0x009896800000895d */ /* 0x004fea0003900000 */
[----:B------:R-:W2:Y:S02]  /*6590*/  @!P0 SYNCS.PHASECHK.TRANS64 P0, [R0+URZ+0x78], R2 ;  /* 0x00007802000085a7 */ /* 0x000ea400080010ff */
[----:B--2---:R-:W-:Y:S05]  /*65a0*/  @P0 EXIT ;  /* 0x000000000000094d */ /* 0x004fea0003800000 */
[----:B------:R-:W-:Y:S05]  /*65b0*/  BRA `(.L_x_93) ;  /* 0xfffffffc00e87947 */ /* 0x000fea000383ffff */
.L_x_78:
[----:B------:R-:W-:-:S06]  /*65c0*/  UISETP.GE.AND UP0, UPT, UR18, 0x4, UPT ;  /* 0x000000041200788c */ /* 0x000fcc000bf06270 */
[----:B------:R-:W-:-:S13]  /*65d0*/  PLOP3.LUT P0, PT, PT, PT, UP0, 0x80, 0x8 ;  /* 0x000000000008781c */ /* 0x000fda0003f0f008 */
[----:B-1----:R-:W-:Y:S05]  /*65e0*/  @!P0 EXIT ;  /* 0x000000000000894d */ /* 0x002fea0003800000 */
[----:B------:R-:W1:Y:S08]  /*65f0*/  S2UR UR4, SR_CgaCtaId ;  /* 0x00000000000479c3 */ /* 0x000e700000008800 */
[----:B------:R-:W-:Y:S01]  /*6600*/  BAR.SYNC.DEFER_BLOCKING 0x6, 0xa0 ;  /* 0x0182800000007b1d */ /* 0x000fe20000010000 */
[C---:B------:R-:W-:Y:S01]  /*6610*/  IMAD.SHL.U32 R0, R57.reuse, 0x10, RZ ;  /* 0x0000001039007824 */ /* 0x040fe200078e00ff */
[C---:B------:R-:W-:Y:S01]  /*6620*/  LOP3.LUT R58, R57.reuse, 0x60, RZ, 0xc0, !PT ;  /* 0x00000060393a7812 */ /* 0x040fe200078ec0ff */
[C---:B------:R-:W-:Y:S01]  /*6630*/  IMAD.SHL.U32 R56, R57.reuse, 0x2, RZ ;  /* 0x0000000239387824 */ /* 0x040fe200078e00ff */
[C---:B------:R-:W-:Y:S01]  /*6640*/  LOP3.LUT R67, R57.reuse, 0x2, RZ, 0xc0, !PT ;  /* 0x0000000239437812 */ /* 0x040fe200078ec0ff */
[----:B------:R-:W-:Y:S01]  /*6650*/  IMAD.U32 R23, R57, 0x10000, RZ ;  /* 0x0001000039177824 */ /* 0x000fe200078e00ff */
[----:B------:R-:W-:-:S02]  /*6660*/  UMOV UR51, 0x400 ;  /* 0x0000040000337882 */ /* 0x000fc40000000000 */
[----:B------:R-:W2:Y:S01]  /*6670*/  LDC.64 R50, c[0x0][0x9b0] ;  /* 0x00026c00ff327b82 */ /* 0x000ea20000000a00 */
[----:B------:R-:W3:Y:S01]  /*6680*/  LDCU.64 UR6, c[0x0][0x990] ;  /* 0x00013200ff0677ac */ /* 0x000ee20008000a00 */
[----:B------:R-:W-:Y:S01]  /*6690*/  LOP3.LUT R4, R0, 0x60, RZ, 0xc0, !PT ;  /* 0x0000006000047812 */ /* 0x000fe200078ec0ff */
[----:B------:R-:W-:Y:S01]  /*66a0*/  HFMA2 R53, -RZ, RZ, 0, 0 ;  /* 0x00000000ff357431 */ /* 0x000fe200000001ff */
[----:B------:R-:W-:Y:S01]  /*66b0*/  LOP3.LUT R57, R57, 0x4, RZ, 0xc0, !PT ;  /* 0x0000000439397812 */ /* 0x000fe200078ec0ff */
[----:B------:R-:W-:Y:S01]  /*66c0*/  USHF.R.S32.HI UR54, URZ, 0x1f, UR5 ;  /* 0x0000001fff367899 */ /* 0x000fe20008011405 */
[----:B------:R-:W-:Y:S01]  /*66d0*/  LOP3.LUT R56, R4, 0xc, R56, 0xf8, !PT ;  /* 0x0000000c04387812 */ /* 0x000fe200078ef838 */
[----:B------:R-:W-:Y:S01]  /*66e0*/  IMAD.MOV.U32 R55, RZ, RZ, 0x1 ;  /* 0x00000001ff377424 */ /* 0x000fe200078e00ff */
[----:B------:R-:W4:Y:S01]  /*66f0*/  LDC.64 R48, c[0x0][0x9a8] ;  /* 0x00026a00ff307b82 */ /* 0x000f220000000a00 */
[----:B------:R-:W-:Y:S01]  /*6700*/  ULEA.HI UR54, UR54, UR5, URZ, 0x6 ;  /* 0x0000000536367291 */ /* 0x000fe2000f8f30ff */
[----:B------:R-:W-:Y:S01]  /*6710*/  LOP3.LUT R56, R56, 0x790, R0, 0xf8, !PT ;  /* 0x0000079038387812 */ /* 0x000fe200078ef800 */
[----:B------:R-:W-:Y:S01]  /*6720*/  IMAD.MOV.U32 R22, RZ, RZ, RZ ;  /* 0x000000ffff167224 */ /* 0x000fe200078e00ff */
[----:B------:R-:W-:Y:S01]  /*6730*/  LOP3.LUT R23, R23, 0x600000, RZ, 0xc0, !PT ;  /* 0x0060000017177812 */ /* 0x000fe200078ec0ff */
[----:B------:R-:W-:Y:S01]  /*6740*/  IMAD.MOV.U32 R54, RZ, RZ, RZ ;  /* 0x000000ffff367224 */ /* 0x000fe200078e00ff */
[----:B------:R-:W2:Y:S01]  /*6750*/  LDCU UR63, c[0x0][0x370] ;  /* 0x00006e00ff3f77ac */ /* 0x000ea20008000800 */
[----:B-1----:R-:W-:Y:S01]  /*6760*/  ULEA UR51, UR4, UR51, 0x18 ;  /* 0x0000003304337291 */ /* 0x002fe2000f8ec0ff */
[----:B---3--:R-:W-:Y:S01]  /*6770*/  MOV R62, UR6 ;  /* 0x00000006003e7c02 */ /* 0x008fe20008000f00 */
[----:B------:R-:W-:Y:S01]  /*6780*/  IMAD.U32 R61, RZ, RZ, UR7 ;  /* 0x00000007ff3d7e24 */ /* 0x000fe2000f8e00ff */
[----:B------:R-:W1:Y:S01]  /*6790*/  LDCU UR48, c[0x0][0xc0c] ;  /* 0x00018180ff3077ac */ /* 0x000e620008000800 */
[----:B------:R-:W-:-:S05]  /*67a0*/  UIADD3 UR4, UPT, UPT, UR51, 0x200, URZ ;  /* 0x0000020033047890 */ /* 0x000fca000fffe0ff */
[----:B------:R-:W3:Y:S01]  /*67b0*/  LDS R2, [UR51+0xe0] ;  /* 0x0000e033ff027984 */ /* 0x000ee20008000800 */
[----:B------:R-:W1:Y:S01]  /*67c0*/  LDCU UR38, c[0x0][0xc30] ;  /* 0x00018600ff2677ac */ /* 0x000e620008000800 */
[----:B------:R-:W-:Y:S01]  /*67d0*/  MOV R52, UR4 ;  /* 0x0000000400347c02 */ /* 0x000fe20008000f00 */
[----:B------:R-:W1:Y:S03]  /*67e0*/  LDCU.64 UR60, c[0x0][0x988] ;  /* 0x00013100ff3c77ac */ /* 0x000e660008000a00 */
[----:B------:R-:W-:Y:S01]  /*67f0*/  LEA R56, R56, R52, 0x2 ;  /* 0x0000003438387211 */ /* 0x000fe200078e10ff */
[----:B------:R-:W1:Y:S04]  /*6800*/  LDCU.64 UR46, c[0x0][0xc28] ;  /* 0x00018500ff2e77ac */ /* 0x000e680008000a00 */
[--C-:B------:R-:W-:Y:S01]  /*6810*/  IMAD R67, R67, -0x10, R56.reuse ;  /* 0xfffffff043437824 */ /* 0x100fe200078e0238 */
[----:B------:R-:W1:Y:S01]  /*6820*/  LDCU.128 UR56, c[0x0][0xc10] ;  /* 0x00018200ff3877ac */ /* 0x000e620008000c00 */
[----:B------:R-:W-:Y:S01]  /*6830*/  IMAD R66, R57, -0x10, R56 ;  /* 0xfffffff039427824 */ /* 0x000fe200078e0238 */
[----:B------:R-:W1:Y:S01]  /*6840*/  LDCU UR62, c[0x0][0x374] ;  /* 0x00006e80ff3e77ac */ /* 0x000e620008000800 */
[----:B------:R-:W-:Y:S01]  /*6850*/  USHF.R.S32.HI UR54, URZ, 0x6, UR54 ;  /* 0x00000006ff367899 */ /* 0x000fe20008011436 */
[----:B------:R-:W-:Y:S01]  /*6860*/  UMOV UR55, URZ ;  /* 0x000000ff00377c82 */ /* 0x000fe20008000000 */
[----:B------:R-:W-:Y:S01]  /*6870*/  UMOV UR52, URZ ;  /* 0x000000ff00347c82 */ /* 0x000fe20008000000 */
[C---:B---3--:R-:W-:Y:S01]  /*6880*/  VIADD R3, R2.reuse, 0x40 ;  /* 0x0000004002037836 */ /* 0x048fe20000000000 */
[----:B------:R-:W-:-:S04]  /*6890*/  LOP3.LUT R2, R2, 0xffff, RZ, 0xc0, !PT ;  /* 0x0000ffff02027812 */ /* 0x000fc800078ec0ff */
[----:B------:R-:W-:-:S05]  /*68a0*/  LOP3.LUT R3, R3, 0xffff, RZ, 0xc0, !PT ;  /* 0x0000ffff03037812 */ /* 0x000fca00078ec0ff */
[----:B-12-4-:R3:W-:Y:S02]  /*68b0*/  STL.64 [R1], R2 ;  /* 0x0000000201007387 */ /* 0x0167e40000100a00 */
.L_x_137:
[----:B---3--:R-:W-:Y:S04]  /*68c0*/  SHF.L.U32 R2, R53, 0x1f, RZ ;  /* 0x0000001f35027819 */ /* 0x008fe800000006ff */
[----:B-1----:R-:W1:Y:S02]  /*68d0*/  SYNCS.PHASECHK.TRANS64.TRYWAIT P0, [UR51+0x90], R2 ;  /* 0x00009002ff0075a7 */ /* 0x002e640008001133 */
[----:B-1----:R-:W-:Y:S05]  /*68e0*/  @!P0 BRA `(.L_x_94) ;  /* 0x0000004400448947 */ /* 0x002fea0003800000 */
.L_x_185:
[----:B------:R-:W2:Y:S01]  /*68f0*/  LDS.128 R4, [UR51+0xd0] ;  /* 0x0000d033ff047984 */ /* 0x000ea20008000c00 */
[----:B------:R-:W-:Y:S01]  /*6900*/  UISETP.GE.AND UP0, UPT, UR39, 0x1, UPT ;  /* 0x000000012700788c */ /* 0x000fe2000bf06270 */
[----:B------:R-:W-:Y:S01]  /*6910*/  @!PT LDS RZ, [RZ] ;  /* 0x00000000fffff984 */ /* 0x000fe20000000800 */
[----:B------:R-:W-:Y:S01]  /*6920*/  @!PT LDS RZ, [RZ] ;  /* 0x00000000fffff984 */ /* 0x000fe20000000800 */
[----:B------:R-:W-:Y:S01]  /*6930*/  @!PT LDS RZ, [RZ] ;  /* 0x00000000fffff984 */ /* 0x000fe20000000800 */
[----:B------:R-:W-:Y:S01]  /*6940*/  @!PT LDS RZ, [RZ] ;  /* 0x00000000fffff984 */ /* 0x000fe20000000800 */
[----:B------:R3:W-:Y:S06]  /*6950*/  MEMBAR.ALL.CTA ;  /* 0x0000000000007992 */ /* 0x0007ec0000008000 */
[----:B---3--:R-:W3:Y:S01]  /*6960*/  FENCE.VIEW.ASYNC.S ;  /* 0x00000000000073c6 */ /* 0x008ee20000000000 */
[----:B--2---:R-:W-:Y:S11]  /*6970*/  LOP3.LUT P0, RZ, R6, 0x1, RZ, 0xc0, !PT ;  /* 0x0000000106ff7812 */ /* 0x004ff6000780c0ff */
[----:B------:R-:W-:Y:S02]  /*6980*/  @!UPT UIADD3 URZ, UPT, UPT, URZ, URZ, URZ ;  /* 0x000000fffffff290 */ /* 0x000fe4000fffe0ff */
[----:B---3--:R-:W-:Y:S01]  /*6990*/  VOTEU.ANY UP1, P0 ;  /* 0x0000000000ff7886 */ /* 0x008fe20000020100 */
[----:B------:R-:W-:Y:S01]  /*69a0*/  PLOP3.LUT P0, PT, PT, PT, UP1, 0x80, 0x8 ;  /* 0x000000000008781c */ /* 0x000fe20003f0f018 */
[----:B------:R-:W-:Y:S06]  /*69b0*/  UP2UR UR4, UPR, URZ, 0x2 ;  /* 0x00000002ff047883 */ /* 0x000fec0008000000 */
[----:B------:R-:W-:Y:S01]  /*69c0*/  IMAD.U32 R68, RZ, RZ, UR4 ;  /* 0x00000004ff447e24 */ /* 0x000fe2000f8e00ff */
[----:B------:R-:W-:Y:S04]  /*69d0*/  UIADD3 UR4, UPT, UPT, UR51, 0x98, URZ ;  /* 0x0000009833047890 */ /* 0x000fe8000fffe0ff */
[----:B------:R-:W-:Y:S01]  /*69e0*/  UPRMT UR4, URZ, 0x654, UR4 ;  /* 0x00000654ff047896 */ /* 0x000fe20008000004 */
[----:B-1----:R-:W-:Y:S02]  /*69f0*/  @P0 MOV R2, R4 ;  /* 0x0000000400020202 */ /* 0x002fe40000000f00 */
[----:B------:R-:W-:Y:S02]  /*6a00*/  @P0 LOP3.LUT R0, R5, 0xffff, RZ, 0xc0, !PT ;  /* 0x0000ffff05000812 */ /* 0x000fe400078ec0ff */
[----:B------:R-:W-:Y:S02]  /*6a10*/  @P0 R2UR UR6, R2 ;  /* 0x00000000020602ca */ /* 0x000fe400000e0000 */
[----:B------:R-:W-:Y:S01]  /*6a20*/  @P0 R2UR UR5, R0 ;  /* 0x00000000000502ca */ /* 0x000fe200000e0000 */
[----:B------:R-:W-:Y:S01]  /*6a30*/  IMAD.U32 R0, RZ, RZ, UR54 ;  /* 0x00000036ff007e24 */ /* 0x000fe2000f8e00ff */
[----:B------:R-:W-:Y:S04]  /*6a40*/  SYNCS.ARRIVE.TRANS64.RED.A1T0 RZ, [UR4], RZ ;  /* 0x000000ffffff79a7 */ /* 0x000fe80008100404 */
[----:B------:R-:W-:Y:S05]  /*6a50*/  IABS R2, R0 ;  /* 0x0000000000027213 */ /* 0x000fea0000000000 */
[----:B------:R-:W-:Y:S02]  /*6a60*/  @UP1 UMOV UR37, UR6 ;  /* 0x0000000600251c82 */ /* 0x000fe40008000000 */
[----:B------:R-:W-:Y:S01]  /*6a70*/  @UP1 UMOV UR36, UR5 ;  /* 0x0000000500241c82 */ /* 0x000fe20008000000 */
[----:B------:R-:W-:Y:S05]  /*6a80*/  BRA.U !UP0, `(.L_x_95) ;  /* 0x0000000108cc7547 */ /* 0x000fea000b800000 */
[----:B------:R-:W1:Y:S01]  /*6a90*/  LDCU UR9, c[0x0][0xc20] ;  /* 0x00018400ff0977ac */ /* 0x000e620008000800 */
[----:B------:R-:W-:Y:S02]  /*6aa0*/  UIMAD.WIDE.U32 UR4, UR62, UR59, URZ ;  /* 0x0000003b3e0472a5 */ /* 0x000fe4000f8e00ff */
[----:B------:R-:W-:Y:S02]  /*6ab0*/  UIMAD.WIDE.U32 UR6, UR63, UR56, URZ ;  /* 0x000000383f0672a5 */ /* 0x000fe4000f8e00ff */
[----:B------:R-:W-:Y:S02]  /*6ac0*/  UIMAD.WIDE.U32 UR10, UR36, UR59, URZ ;  /* 0x0000003b240a72a5 */ /* 0x000fe4000f8e00ff */
[----:B------:R-:W-:Y:S02]  /*6ad0*/  UISETP.NE.AND UP0, UPT, UR58, 0x1, UPT ;  /* 0x000000013a00788c */ /* 0x000fe4000bf05270 */
[----:B------:R-:W-:Y:S02]  /*6ae0*/  UISETP.NE.AND UP1, UPT, UR48, 0x1, UPT ;  /* 0x000000013000788c */ /* 0x000fe4000bf25270 */
[----:B------:R-:W-:Y:S02]  /*6af0*/  UISETP.NE.AND UP2, UPT, UR39, 0x1, UPT ;  /* 0x000000012700788c */ /* 0x000fe4000bf45270 */
[----:B------:R-:W-:Y:S01]  /*6b00*/  UIMAD.WIDE.U32 UR12, UR37, UR56, URZ ;  /* 0x00000038250c72a5 */ /* 0x000fe2000f8e00ff */
[----:B------:R-:W-:Y:S01]  /*6b10*/  UMOV UR4, UR5 ;  /* 0x0000000500047c82 */ /* 0x000fe20008000000 */
[----:B------:R-:W-:Y:S01]  /*6b20*/  UMOV UR6, UR11 ;  /* 0x0000000b00067c82 */ /* 0x000fe20008000000 */
[----:B-1----:R-:W-:Y:S03]  /*6b30*/  USHF.R.U32.HI UR8, URZ, UR9, UR4 ;  /* 0x00000009ff087299 */ /* 0x002fe60008011604 */
[----:B------:R-:W-:Y:S02]  /*6b40*/  UMOV UR4, UR7 ;  /* 0x0000000700047c82 */ /* 0x000fe40008000000 */
[----:B------:R-:W-:Y:S02]  /*6b50*/  USHF.R.U32.HI UR5, URZ, UR57, UR4 ;  /* 0x00000039ff057299 */ /* 0x000fe40008011604 */
[----:B------:R-:W-:Y:S02]  /*6b60*/  USEL UR4, UR62, UR8, !UP0 ;  /* 0x000000083e047287 */ /* 0x000fe4000c000000 */
[----:B------:R-:W-:Y:S02]  /*6b70*/  USHF.R.U32.HI UR8, URZ, UR9, UR6 ;  /* 0x00000009ff087299 */ /* 0x000fe40008011606 */
[----:B------:R-:W-:Y:S02]  /*6b80*/  UIMAD.WIDE.U32 UR6, UR4, UR46, URZ ;  /* 0x0000002e040672a5 */ /* 0x000fe4000f8e00ff */
[----:B------:R-:W-:Y:S02]  /*6b90*/  USEL UR9, UR63, UR5, !UP1 ;  /* 0x000000053f097287 */ /* 0x000fe4000c800000 */
[----:B------:R-:W-:Y:S02]  /*6ba0*/  USEL UR8, UR36, UR8, !UP0 ;  /* 0x0000000824087287 */ /* 0x000fe4000c000000 */
[----:B------:R-:W-:Y:S01]  /*6bb0*/  UIMAD.WIDE.U32 UR10, UR9, UR46, URZ ;  /* 0x0000002e090a72a5 */ /* 0x000fe2000f8e00ff */
[----:B------:R-:W-:Y:S01]  /*6bc0*/  UMOV UR6, UR7 ;  /* 0x0000000700067c82 */ /* 0x000fe20008000000 */
[----:B------:R-:W-:Y:S01]  /*6bd0*/  UMOV UR5, UR13 ;  /* 0x0000000d00057c82 */ /* 0x000fe20008000000 */
[----:B------:R-:W-:Y:S02]  /*6be0*/  @UP2 USHF.R.U32.HI UR4, URZ, UR47, UR6 ;  /* 0x0000002fff042299 */ /* 0x000fe40008011606 */
[----:B------:R-:W-:Y:S02]  /*6bf0*/  USHF.R.U32.HI UR5, URZ, UR57, UR5 ;  /* 0x00000039ff057299 */ /* 0x000fe40008011605 */
[----:B------:R-:W-:Y:S02]  /*6c00*/  UIMAD UR4, UR39, UR4, URZ ;  /* 0x00000004270472a4 */ /* 0x000fe4000f8e02ff */
[----:B------:R-:W-:Y:S02]  /*6c10*/  USEL UR5, UR37, UR5, !UP1 ;  /* 0x0000000525057287 */ /* 0x000fe4000c800000 */
[----:B------:R-:W-:Y:S01]  /*6c20*/  UISETP.GE.AND UP0, UPT, UR8, UR4, UPT ;  /* 0x000000040800728c */ /* 0x000fe2000bf06270 */
[----:B------:R-:W-:Y:S01]  /*6c30*/  UMOV UR6, UR11 ;  /* 0x0000000b00067c82 */ /* 0x000fe20008000000 */
[----:B------:R-:W-:Y:S02]  /*6c40*/  UIMAD.WIDE.U32 UR10, UR8, UR46, URZ ;  /* 0x0000002e080a72a5 */ /* 0x000fe4000f8e00ff */
[----:B------:R-:W-:Y:S04]  /*6c50*/  @UP2 USHF.R.U32.HI UR9, URZ, UR47, UR6 ;  /* 0x0000002fff092299 */ /* 0x000fe80008011606 */
[----:B------:R-:W-:Y:S01]  /*6c60*/  UIMAD UR6, UR39, UR9, URZ ;  /* 0x00000009270672a4 */ /* 0x000fe2000f8e02ff */
[----:B------:R-:W-:Y:S03]  /*6c70*/  UMOV UR4, UR11 ;  /* 0x0000000b00047c82 */ /* 0x000fe60008000000 */
[----:B------:R-:W-:Y:S02]  /*6c80*/  UISETP.GE.OR UP0, UPT, UR5, UR6, UP0 ;  /* 0x000000060500728c */ /* 0x000fe40008706670 */
[----:B------:R-:W-:Y:S02]  /*6c90*/  USHF.R.U32.HI UR4, URZ, UR47, UR4 ;  /* 0x0000002fff047299 */ /* 0x000fe40008011604 */
[----:B------:R-:W-:Y:S02]  /*6ca0*/  UIMAD.WIDE.U32 UR6, UR5, UR46, URZ ;  /* 0x0000002e050672a5 */ /* 0x000fe4000f8e00ff */
[----:B------:R-:W-:Y:S02]  /*6cb0*/  USEL UR11, UR8, UR4, !UP2 ;  /* 0x00000004080b7287 */ /* 0x000fe4000d000000 */
[----:B------:R-:W-:Y:S02]  /*6cc0*/  UIADD3 UR6, UPT, UPT, -UR5, URZ, URZ ;  /* 0x000000ff05067290 */ /* 0x000fe4000fffe1ff */
[----:B------:R-:W-:Y:S02]  /*6cd0*/  UIADD3 UR10, UPT, UPT, -UR11, URZ, URZ ;  /* 0x000000ff0b0a7290 */ /* 0x000fe4000fffe1ff */
[----:B------:R-:W-:Y:S02]  /*6ce0*/  UIMAD UR6, UR48, UR6, UR37 ;  /* 0x00000006300672a4 */ /* 0x000fe4000f8e0225 */
[----:B------:R-:W-:Y:S01]  /*6cf0*/  UIMAD UR10, UR39, UR10, UR8 ;  /* 0x0000000a270a72a4 */ /* 0x000fe2000f8e0208 */
[----:B------:R-:W-:Y:S01]  /*6d00*/  @!UP0 UMOV UR4, UR7 ;  /* 0x0000000700048c82 */ /* 0x000fe20008000000 */
[----:B------:R-:W-:Y:S02]  /*6d10*/  UIADD3 UR7, UPT, UPT, -UR8, URZ, URZ ;  /* 0x000000ff08077290 */ /* 0x000fe4000fffe1ff */
[----:B------:R-:W-:Y:S04]  /*6d20*/  @!UP0 USHF.R.U32.HI UR4, URZ, UR47, UR4 ;  /* 0x0000002fff048299 */ /* 0x000fe80008011604 */
[----:B------:R-:W-:Y:S04]  /*6d30*/  @!UP0 USEL UR4, UR5, UR4, !UP2 ;  /* 0x0000000405048287 */ /* 0x000fe8000d000000 */
[----:B------:R-:W-:Y:S02]  /*6d40*/  @!UP0 UIMAD UR9, UR9, UR10, UR4 ;  /* 0x0000000a090982a4 */ /* 0x000fe4000f8e0204 */
[----:B------:R-:W-:Y:S02]  /*6d50*/  @!UP0 UIADD3 UR10, UPT, UPT, UR11, -UR4, URZ ;  /* 0x800000040b0a8290 */ /* 0x000fe4000fffe0ff */
[----:B------:R-:W-:Y:S02]  /*6d60*/  UIMAD UR4, UR58, UR7, UR36 ;  /* 0x000000073a0472a4 */ /* 0x000fe4000f8e0224 */
[----:B------:R-:W-:Y:S03]  /*6d70*/  @!UP0 UIMAD UR8, UR10, UR39, UR5 ;  /* 0x000000270a0882a4 */ /* 0x000fe6000f8e0205 */
[----:B------:R-:W-:Y:S02]  /*6d80*/  @!UP0 UMOV UR5, UR9 ;  /* 0x0000000900058c82 */ /* 0x000fe40008000000 */
[----:B------:R-:W-:Y:S02]  /*6d90*/  UIMAD UR37, UR5, UR48, UR6 ;  /* 0x00000030052572a4 */ /* 0x000fe4000f8e0206 */
[----:B------:R-:W-:Y:S11]  /*6da0*/  UIMAD UR36, UR8, UR58, UR4 ;  /* 0x0000003a082472a4 */ /* 0x000ff6000f8e0204 */
[----:B------:R-:W-:Y:S01]  /*6db0*/  @!UPT UIADD3 URZ, UPT, UPT, URZ, URZ, URZ ;  /* 0x000000fffffff290 */ /* 0x000fe2000fffe0ff */
.L_x_95:
[----:B------:R-:W1:Y:S01]  /*6dc0*/  LDCU UR16, c[0x0][0x388] ;  /* 0x00007100ff1077ac */ /* 0x000e620008000800 */
[----:B------:R-:W-:Y:S01]  /*6dd0*/  R2UR UR6, R2 ;  /* 0x00000000020672ca */ /* 0x000fe200000e0000 */
[----:B------:R-:W-:Y:S01]  /*6de0*/  IMAD.U32 R8, RZ, RZ, UR21 ;  /* 0x00000015ff087e24 */ /* 0x000fe2000f8e00ff */
[----:B------:R-:W-:Y:S01]  /*6df0*/  LEA R2, R22, UR49, 0x2 ;  /* 0x0000003116027c11 */ /* 0x000fe2000f8e10ff */
[----:B------:R-:W2:Y:S01]  /*6e00*/  LDCU UR11, c[0x0][0x38c] ;  /* 0x00007180ff0b77ac */ /* 0x000ea20008000800 */
[----:B------:R-:W-:Y:S01]  /*6e10*/  IABS R0, R0 ;  /* 0x0000000000007213 */ /* 0x000fe20000000000 */
[----:B------:R-:W-:Y:S01]  /*6e20*/  BSSY.RECONVERGENT B6, `(.L_x_96) ;  /* 0x0000094000067945 */ /* 0x000fe20003800200 */
[----:B------:R-:W-:Y:S01]  /*6e30*/  IABS R8, R8 ;  /* 0x0000000800087213 */ /* 0x000fe20000000000 */
[----:B------:R-:W-:Y:S01]  /*6e40*/  USHF.L.U32 UR42, UR28, 0x7, URZ ;  /* 0x000000071c2a7899 */ /* 0x000fe200080006ff */
[----:B------:R-:W5:Y:S01]  /*6e50*/  LDL R2, [R2] ;  /* 0x0000000002027983 */ /* 0x000f620000100800 */
[----:B------:R-:W-:Y:S01]  /*6e60*/  IMAD.MOV R0, RZ, RZ, -R0 ;  /* 0x000000ffff007224 */ /* 0x000fe200078e0a00 */
[----:B------:R-:W-:Y:S02]  /*6e70*/  R2UR UR9, R8 ;  /* 0x00000000080972ca */ /* 0x000fe400000e0000 */
[----:B------:R-:W-:Y:S01]  /*6e80*/  @P0 SHF.R.U32.HI R4, RZ, 0x10, R5 ;  /* 0x00000010ff040819 */ /* 0x000fe20000011605 */
[----:B------:R-:W3:Y:S01]  /*6e90*/  I2F.RP R3, UR6 ;  /* 0x0000000600037d06 */ /* 0x000ee20008209400 */
[----:B------:R-:W-:Y:S02]  /*6ea0*/  R2UR UR17, R70 ;  /* 0x00000000461172ca */ /* 0x000fe400000e0000 */
[----:B------:R-:W-:Y:S02]  /*6eb0*/  @P0 R2UR UR17, R4 ;  /* 0x00000000041102ca */ /* 0x000fe400000e0000 */
[----:B------:R-:W-:Y:S05]  /*6ec0*/  LOP3.LUT P0, RZ, R52, 0x1b0, RZ, 0xc0, !PT ;  /* 0x000001b034ff7812 */ /* 0x000fea000780c0ff */
[----:B---3--:R-:W3:Y:S01]  /*6ed0*/  MUFU.RCP R3, R3 ;  /* 0x0000000300037308 */ /* 0x008ee20000001000 */
[----:B--2---:R-:W-:Y:S05]  /*6ee0*/  IMAD.U32 R8, RZ, RZ, UR11 ;  /* 0x0000000bff087e24 */ /* 0x004fea000f8e00ff */
[----:B------:R-:W-:Y:S01]  /*6ef0*/  IMAD.U32 R70, RZ, RZ, UR17 ;  /* 0x00000011ff467e24 */ /* 0x000fe2000f8e00ff */
[----:B------:R-:W-:Y:S04]  /*6f00*/  IABS R8, R8 ;  /* 0x0000000800087213 */ /* 0x000fe80000000000 */
[----:B------:R-:W2:Y:S01]  /*6f10*/  I2F.RP R10, R8 ;  /* 0x00000008000a7306 */ /* 0x000ea20000209400 */
[----:B---3--:R-:W-:Y:S09]  /*6f20*/  VIADD R3, R3, 0xffffffe ;  /* 0x0ffffffe03037836 */ /* 0x008ff20000000000 */
[----:B------:R-:W3:Y:S10]  /*6f30*/  F2I.FTZ.U32.TRUNC.NTZ R3, R3 ;  /* 0x0000000300037305 */ /* 0x000ef4000021f000 */
[----:B--2---:R-:W2:Y:S01]  /*6f40*/  MUFU.RCP R10, R10 ;  /* 0x0000000a000a7308 */ /* 0x004ea20000001000 */
[----:B---3--:R-:W-:Y:S01]  /*6f50*/  R2UR UR5, R3 ;  /* 0x00000000030572ca */ /* 0x008fe200000e0000 */
[----:B-1----:R-:W-:Y:S05]  /*6f60*/  IMAD.U32 R3, RZ, RZ, UR16 ;  /* 0x00000010ff037e24 */ /* 0x002fea000f8e00ff */
[----:B------:R-:W-:Y:S04]  /*6f70*/  IABS R3, R3 ;  /* 0x0000000300037213 */ /* 0x000fe80000000000 */
[----:B------:R-:W-:Y:S01]  /*6f80*/  R2UR UR7, R3 ;  /* 0x00000000030772ca */ /* 0x000fe200000e0000 */
[----:B--2---:R-:W-:Y:S02]  /*6f90*/  VIADD R10, R10, 0xffffffe ;  /* 0x0ffffffe0a0a7836 */ /* 0x004fe40000000000 */
[----:B------:R-:W-:Y:S02]  /*6fa0*/  UIADD3 UR4, UPT, UPT, URZ, -UR5, URZ ;  /* 0x80000005ff047290 */ /* 0x000fe4000fffe0ff */
[----:B------:R-:W1:Y:S02]  /*6fb0*/  F2I.FTZ.U32.TRUNC.NTZ R11, R10 ;  /* 0x0000000a000b7305 */ /* 0x000e64000021f000 */
[----:B------:R-:W-:Y:S03]  /*6fc0*/  UIMAD UR8, UR4, UR6, URZ ;  /* 0x00000006040872a4 */ /* 0x000fe6000f8e02ff */
[----:B------:R-:W-:Y:S02]  /*6fd0*/  UMOV UR4, URZ ;  /* 0x000000ff00047c82 */ /* 0x000fe40008000000 */
[----:B------:R-:W-:Y:S02]  /*6fe0*/  UIMAD.WIDE.U32 UR4, UR5, UR8, UR4 ;  /* 0x00000008050472a5 */ /* 0x000fe4000f8e0004 */
[----:B------:R-:W-:Y:S02]  /*6ff0*/  R2UR UR8, R0 ;  /* 0x00000000000872ca */ /* 0x000fe400000e0000 */
[----:B------:R-:W2:Y:S03]  /*7000*/  I2F.RP R0, UR7 ;  /* 0x0000000700007d06 */ /* 0x000ea60008209400 */
[----:B------:R-:W-:Y:S01]  /*7010*/  UMOV UR4, UR5 ;  /* 0x0000000500047c82 */ /* 0x000fe20008000000 */
[--C-:B-1----:R-:W-:Y:S01]  /*7020*/  IMAD.MOV R3, RZ, RZ, -R11.reuse ;  /* 0x000000ffff037224 */ /* 0x102fe200078e0a0b */
[----:B------:R-:W-:Y:S01]  /*7030*/  UIMAD.WIDE.U32 UR4, UR4, UR9, URZ ;  /* 0x00000009040472a5 */ /* 0x000fe2000f8e00ff */
[----:B------:R-:W-:Y:S02]  /*7040*/  IMAD.MOV.U32 R10, RZ, RZ, RZ ;  /* 0x000000ffff0a7224 */ /* 0x000fe400078e00ff */
[----:B------:R-:W-:Y:S04]  /*7050*/  IMAD R3, R3, R8, RZ ;  /* 0x0000000803037224 */ /* 0x000fe800078e02ff */
[----:B------:R-:W-:Y:S01]  /*7060*/  UMOV UR43, UR5 ;  /* 0x00000005002b7c82 */ /* 0x000fe20008000000 */
[----:B------:R-:W-:Y:S01]  /*7070*/  IMAD.HI.U32 R11, R11, R3, R10 ;  /* 0x000000030b0b7227 */ /* 0x000fe200078e000a */
[----:B------:R-:W-:Y:S01]  /*7080*/  UIMAD UR4, UR43, UR8, UR9 ;  /* 0x000000082b0472a4 */ /* 0x000fe2000f8e0209 */
[----:B--2---:R-:W1:Y:S03]  /*7090*/  MUFU.RCP R0, R0 ;  /* 0x0000000000007308 */ /* 0x004e660000001000 */
[----:B------:R-:W-:Y:S11]  /*70a0*/  UISETP.GT.U32.AND UP0, UPT, UR6, UR4, UPT ;  /* 0x000000040600728c */ /* 0x000ff6000bf04070 */
[----:B------:R-:W-:Y:S02]  /*70b0*/  @!UP0 UIADD3 UR4, UPT, UPT, UR4, -UR6, URZ ;  /* 0x8000000604048290 */ /* 0x000fe4000fffe0ff */
[----:B------:R-:W-:Y:S01]  /*70c0*/  @!UP0 UIADD3 UR43, UPT, UPT, UR43, 0x1, URZ ;  /* 0x000000012b2b8890 */ /* 0x000fe2000fffe0ff */
[----:B-1----:R-:W-:Y:S01]  /*70d0*/  VIADD R0, R0, 0xffffffe ;  /* 0x0ffffffe00007836 */ /* 0x002fe20000000000 */
[----:B------:R-:W-:Y:S02]  /*70e0*/  UISETP.GE.U32.AND UP2, UPT, UR4, UR6, UPT ;  /* 0x000000060400728c */ /* 0x000fe4000bf46070 */
[----:B------:R-:W-:Y:S02]  /*70f0*/  ULOP3.LUT UR4, UR21, UR54, URZ, 0x3c, !UPT ;  /* 0x0000003615047292 */ /* 0x000fe4000f8e3cff */
[----:B------:R-:W-:Y:S01]  /*7100*/  UISETP.NE.AND UP0, UPT, UR54, URZ, UPT ;  /* 0x000000ff3600728c */ /* 0x000fe2000bf05270 */
[----:B------:R-:W1:Y:S01]  /*7110*/  F2I.FTZ.U32.TRUNC.NTZ R0, R0 ;  /* 0x0000000000007305 */ /* 0x000e62000021f000 */
[----:B------:R-:W-:Y:S05]  /*7120*/  UISETP.GE.AND UP1, UPT, UR4, URZ, UPT ;  /* 0x000000ff0400728c */ /* 0x000fea000bf26270 */
[----:B------:R-:W-:Y:S06]  /*7130*/  @UP2 UIADD3 UR43, UPT, UPT, UR43, 0x1, URZ ;  /* 0x000000012b2b2890 */ /* 0x000fec000fffe0ff */
[----:B------:R-:W-:Y:S02]  /*7140*/  @!UP1 UIADD3 UR43, UPT, UPT, -UR43, URZ, URZ ;  /* 0x000000ff2b2b9290 */ /* 0x000fe4000fffe1ff */
[----:B------:R-:W-:Y:S01]  /*7150*/  @!UP0 ULOP3.LUT UR43, URZ, UR54, URZ, 0x33, !UPT ;  /* 0x00000036ff2b8292 */ /* 0x000fe2000f8e33ff */
[----:B-1----:R-:W-:Y:S05]  /*7160*/  R2UR UR5, R0 ;  /* 0x00000000000572ca */ /* 0x002fea00000e0000 */
[----:B------:R-:W-:Y:S05]  /*7170*/  IMAD.U32 R0, RZ, RZ, UR43 ;  /* 0x0000002bff007e24 */ /* 0x000fea000f8e00ff */
[----:B------:R-:W-:Y:S03]  /*7180*/  IABS R0, R0 ;  /* 0x0000000000007213 */ /* 0x000fe60000000000 */
[----:B------:R-:W-:Y:S01]  /*7190*/  UIADD3 UR4, UPT, UPT, URZ, -UR5, URZ ;  /* 0x80000005ff047290 */ /* 0x000fe2000fffe0ff */
[----:B------:R-:W-:Y:S03]  /*71a0*/  R2UR UR8, R0 ;  /* 0x00000000000872ca */ /* 0x000fe600000e0000 */
[----:B------:R-:W-:Y:S03]  /*71b0*/  UIMAD UR6, UR4, UR7, URZ ;  /* 0x00000007040672a4 */ /* 0x000fe6000f8e02ff */
[----:B------:R-:W-:Y:S02]  /*71c0*/  UMOV UR4, URZ ;  /* 0x000000ff00047c82 */ /* 0x000fe40008000000 */
[----:B------:R-:W-:Y:S07]  /*71d0*/  UIMAD.WIDE.U32 UR4, UR5, UR6, UR4 ;  /* 0x00000006050472a5 */ /* 0x000fee000f8e0004 */
[----:B------:R-:W-:Y:S02]  /*71e0*/  UMOV UR4, UR5 ;  /* 0x0000000500047c82 */ /* 0x000fe40008000000 */
        /* <DEDUP_REMOVED lines=8> */
[----:B------:R-:W-:Y:S04]  /*7270*/  ULOP3.LUT UR4, UR43, UR16, URZ, 0x3c, !UPT ;  /* 0x000000102b047292 */ /* 0x000fe8000f8e3cff */
[----:B------:R-:W-:Y:S05]  /*7280*/  UISETP.GE.AND UP0, UPT, UR4, URZ, UPT ;  /* 0x000000ff0400728c */ /* 0x000fea000bf06270 */
[----:B------:R-:W-:Y:S02]  /*7290*/  @UP1 UIADD3 UR44, UPT, UPT, UR44, 0x1, URZ ;  /* 0x000000012c2c1890 */ /* 0x000fe4000fffe0ff */
[----:B------:R-:W-:Y:S04]  /*72a0*/  UISETP.NE.AND UP1, UPT, UR16, URZ, UPT ;  /* 0x000000ff1000728c */ /* 0x000fe8000bf25270 */
[----:B------:R-:W-:Y:S07]  /*72b0*/  @!UP0 UIADD3 UR44, UPT, UPT, -UR44, URZ, URZ ;  /* 0x000000ff2c2c8290 */ /* 0x000fee000fffe1ff */
[----:B------:R-:W-:Y:S02]  /*72c0*/  @!UP1 ULOP3.LUT UR44, URZ, UR16, URZ, 0x33, !UPT ;  /* 0x00000010ff2c9292 */ /* 0x000fe4000f8e33ff */
[----:B------:R-:W-:Y:S04]  /*72d0*/  UISETP.NE.AND UP1, UPT, UR38, 0x1, UPT ;  /* 0x000000012600788c */ /* 0x000fe8000bf25270 */
[----:B------:R-:W-:Y:S05]  /*72e0*/  IMAD.U32 R0, RZ, RZ, UR44 ;  /* 0x0000002cff007e24 */ /* 0x000fea000f8e00ff */
[----:B------:R-:W-:Y:S02]  /*72f0*/  IABS R0, R0 ;  /* 0x0000000000007213 */ /* 0x000fe40000000000 */
[----:B------:R-:W1:Y:S03]  /*7300*/  @!UP1 LDCU.128 UR12, c[0x0][0xc10] ;  /* 0x00018200ff0c97ac */ /* 0x000e660008000c00 */
[----:B------:R-:W-:Y:S04]  /*7310*/  IMAD.HI.U32 R11, R11, R0, RZ ;  /* 0x000000000b0b7227 */ /* 0x000fe800078e00ff */
[----:B------:R-:W-:Y:S01]  /*7320*/  IMAD.MOV R3, RZ, RZ, -R11 ;  /* 0x000000ffff037224 */ /* 0x000fe200078e0a0b */
[----:B------:R-:W2:Y:S03]  /*7330*/  @!UP1 LDCU UR10, c[0x0][0xc20] ;  /* 0x00018400ff0a97ac */ /* 0x000ea60008000800 */
[C---:B------:R-:W-:Y:S01]  /*7340*/  IMAD R0, R8.reuse, R3, R0 ;  /* 0x0000000308007224 */ /* 0x040fe200078e0200 */
[----:B------:R-:W3:Y:S04]  /*7350*/  @!UP1 LDCU UR5, c[0x0][0xc0c] ;  /* 0x00018180ff0597ac */ /* 0x000ee80008000800 */
[----:B------:R-:W-:Y:S01]  /*7360*/  ISETP.GT.U32.AND P1, PT, R8, R0, PT ;  /* 0x000000000800720c */ /* 0x000fe20003f24070 */
[----:B-1----:R-:W-:Y:S02]  /*7370*/  UIMAD.WIDE.U32 UR6, UR36, UR15, URZ ;  /* 0x0000000f240672a5 */ /* 0x002fe4000f8e00ff */
[----:B------:R-:W-:Y:S02]  /*7380*/  UIMAD.WIDE.U32 UR8, UR37, UR12, URZ ;  /* 0x0000000c250872a5 */ /* 0x000fe4000f8e00ff */
[----:B------:R-:W-:Y:S02]  /*7390*/  @!UP1 UISETP.NE.AND UP0, UPT, UR14, 0x1, UPT ;  /* 0x000000010e00988c */ /* 0x000fe4000bf05270 */
[----:B------:R-:W-:Y:S01]  /*73a0*/  ULOP3.LUT UR8, UR44, UR11, URZ, 0x3c, !UPT ;  /* 0x0000000b2c087292 */ /* 0x000fe2000f8e3cff */
[----:B------:R-:W-:Y:S02]  /*73b0*/  @!UP1 UMOV UR6, UR7 ;  /* 0x0000000700069c82 */ /* 0x000fe40008000000 */
[----:B------:R-:W-:Y:S01]  /*73c0*/  @!UP1 UMOV UR4, UR9 ;  /* 0x0000000900049c82 */ /* 0x000fe20008000000 */
[----:B--2---:R-:W-:Y:S02]  /*73d0*/  @!UP1 USHF.R.U32.HI UR6, URZ, UR10, UR6 ;  /* 0x0000000aff069299 */ /* 0x004fe40008011606 */
[----:B------:R-:W-:Y:S01]  /*73e0*/  @!P1 IMAD.IADD R0, R0, 0x1, -R8 ;  /* 0x0000000100009824 */ /* 0x000fe200078e0a08 */
[----:B---3--:R-:W-:Y:S01]  /*73f0*/  @!UP1 UISETP.NE.AND UP2, UPT, UR5, 0x1, UPT ;  /* 0x000000010500988c */ /* 0x008fe2000bf45270 */
[----:B------:R-:W-:Y:S01]  /*7400*/  @!P1 VIADD R11, R11, 0x1 ;  /* 0x000000010b0b9836 */ /* 0x000fe20000000000 */
[----:B------:R-:W-:Y:S02]  /*7410*/  @!UP1 USHF.R.U32.HI UR4, URZ, UR13, UR4 ;  /* 0x0000000dff049299 */ /* 0x000fe40008011604 */
[----:B------:R-:W-:Y:S01]  /*7420*/  @!UP1 USEL UR6, UR36, UR6, !UP0 ;  /* 0x0000000624069287 */ /* 0x000fe2000c000000 */
[----:B------:R-:W-:Y:S01]  /*7430*/  ISETP.GE.U32.AND P2, PT, R0, R8, PT ;  /* 0x000000080000720c */ /* 0x000fe20003f46070 */
[----:B------:R-:W-:Y:S02]  /*7440*/  @!UP1 USEL UR7, UR37, UR4, !UP2 ;  /* 0x0000000425079287 */ /* 0x000fe4000d000000 */
[----:B------:R-:W-:Y:S02]  /*7450*/  UISETP.GE.AND UP0, UPT, UR8, URZ, UPT ;  /* 0x000000ff0800728c */ /* 0x000fe4000bf06270 */
[----:B------:R-:W-:Y:S02]  /*7460*/  UISETP.NE.AND UP2, UPT, UR11, URZ, UPT ;  /* 0x000000ff0b00728c */ /* 0x000fe4000bf45270 */
[----:B------:R-:W-:Y:S02]  /*7470*/  @!UP1 UIADD3 UR4, UPT, UPT, -UR7, UR6, URZ ;  /* 0x0000000607049290 */ /* 0x000fe4000fffe1ff */
[----:B------:R-:W-:Y:S02]  /*7480*/  @!UP1 UIADD3 UR6, UPT, UPT, UR7, -UR6, URZ ;  /* 0x8000000607069290 */ /* 0x000fe4000fffe0ff */
[----:B------:R-:W-:Y:S02]  /*7490*/  UIADD3 UR7, UPT, UPT, -UR43, URZ, URZ ;  /* 0x000000ff2b077290 */ /* 0x000fe4000fffe1ff */
[----:B------:R-:W-:Y:S01]  /*74a0*/  @!UP1 UIMAD UR37, UR4, UR5, UR37 ;  /* 0x00000005042592a4 */ /* 0x000fe2000f8e0225 */
[----:B------:R-:W-:Y:S01]  /*74b0*/  @P2 VIADD R11, R11, 0x1 ;  /* 0x000000010b0b2836 */ /* 0x000fe20000000000 */
[----:B------:R-:W-:Y:S02]  /*74c0*/  UIMAD UR4, UR54, UR7, UR21 ;  /* 0x00000007360472a4 */ /* 0x000fe4000f8e0215 */
[----:B------:R-:W-:Y:S02]  /*74d0*/  @!UP1 UIMAD UR36, UR6, UR14, UR36 ;  /* 0x0000000e062492a4 */ /* 0x000fe4000f8e0224 */
[----:B------:R-:W-:Y:S01]  /*74e0*/  USHF.L.U32 UR53, UR4, 0x6, URZ ;  /* 0x0000000604357899 */ /* 0x000fe200080006ff */
[----:B------:R-:W-:Y:S01]  /*74f0*/  R2UR UR45, R11 ;  /* 0x000000000b2d72ca */ /* 0x000fe200000e0000 */
[----:B------:R-:W-:Y:S04]  /*7500*/  UIADD3 UR4, UPT, UPT, -UR44, URZ, URZ ;  /* 0x000000ff2c047290 */ /* 0x000fe8000fffe1ff */
[----:B------:R-:W-:Y:S08]  /*7510*/  UIMAD UR43, UR16, UR4, UR43 ;  /* 0x00000004102b72a4 */ /* 0x000ff0000f8e022b */
[----:B------:R-:W-:Y:S02]  /*7520*/  @!UP0 UIADD3 UR45, UPT, UPT, -UR45, URZ, URZ ;  /* 0x000000ff2d2d8290 */ /* 0x000fe4000fffe1ff */
[----:B------:R-:W-:Y:S04]  /*7530*/  @!UP2 ULOP3.LUT UR45, URZ, UR11, URZ, 0x33, !UPT ;  /* 0x0000000bff2da292 */ /* 0x000fe8000f8e33ff */
[----:B------:R-:W-:Y:S04]  /*7540*/  UIADD3 UR5, UPT, UPT, -UR45, URZ, URZ ;  /* 0x000000ff2d057290 */ /* 0x000fe8000fffe1ff */
[----:B------:R-:W-:Y:S01]  /*7550*/  UIMAD UR44, UR11, UR5, UR44 ;  /* 0x000000050b2c72a4 */ /* 0x000fe2000f8e022c */
[----:B------:R-:W-:Y:S11]  /*7560*/  @!P0 BRA `(.L_x_97) ;  /* 0x00000000007c8947 */ /* 0x000ff60003800000 */
[----:B------:R-:W1:Y:S01]  /*7570*/  LDCU.64 UR8, c[0x4][0x80] ;  /* 0x01001000ff0877ac */ /* 0x000e620008000a00 */
[----:B------:R-:W-:Y:S01]  /*7580*/  MOV R16, 0x0 ;  /* 0x0000000000107802 */ /* 0x000fe20000000f00 */
[----:B------:R-:W-:Y:S02]  /*7590*/  HFMA2 R12, -RZ, RZ, 0, 5.9604644775390625e-08 ;  /* 0x00000001ff0c7431 */ /* 0x000fe400000001ff */
[----:B------:R-:W-:Y:S01]  /*75a0*/  IMAD.MOV.U32 R8, RZ, RZ, 0x70 ;  /* 0x00000070ff087424 */ /* 0x000fe200078e00ff */
[----:B------:R2:W3:Y:S01]  /*75b0*/  LDC.64 R14, c[0x4][R16] ;  /* 0x01000000100e7b82 */ /* 0x0004e20000000a00 */
[----:B------:R-:W4:Y:S01]  /*75c0*/  LDCU.64 UR6, c[0x4][0x88] ;  /* 0x01001100ff0677ac */ /* 0x000f220008000a00 */
[----:B------:R-:W-:Y:S01]  /*75d0*/  IMAD.MOV.U32 R13, RZ, RZ, RZ ;  /* 0x000000ffff0d7224 */ /* 0x000fe200078e00ff */
[----:B------:R-:W2:Y:S01]  /*75e0*/  LDCU.64 UR4, c[0x4][0x8] ;  /* 0x01000100ff0477ac */ /* 0x000ea20008000a00 */
[----:B-1----:R-:W-:Y:S01]  /*75f0*/  MOV R5, UR9 ;  /* 0x0000000900057c02 */ /* 0x002fe20008000f00 */
[----:B------:R-:W-:Y:S01]  /*7600*/  IMAD.U32 R4, RZ, RZ, UR8 ;  /* 0x00000008ff047e24 */ /* 0x000fe2000f8e00ff */
[----:B----4-:R-:W-:Y:S01]  /*7610*/  MOV R7, UR7 ;  /* 0x0000000700077c02 */ /* 0x010fe20008000f00 */
[----:B------:R-:W-:Y:S01]  /*7620*/  IMAD.U32 R6, RZ, RZ, UR6 ;  /* 0x00000006ff067e24 */ /* 0x000fe2000f8e00ff */
[----:B--2---:R-:W-:Y:S01]  /*7630*/  MOV R11, UR5 ;  /* 0x00000005000b7c02 */ /* 0x004fe20008000f00 */
[----:B------:R-:W-:Y:S02]  /*7640*/  IMAD.U32 R10, RZ, RZ, UR4 ;  /* 0x00000004ff0a7e24 */ /* 0x000fe4000f8e00ff */
[----:B------:R-:W-:Y:S07]  /*7650*/  LEPC R20, `(.L_x_98) ;  /* 0x000000001014794e */ /* 0x000fee0000000000 */
[----:B---3-5:R-:W-:Y:S05]  /*7660*/  CALL.ABS.NOINC R14 ;  /* 0x000000000e007343 */ /* 0x028fea0003c00000 */
.L_x_98:
[----:B------:R-:W1:Y:S01]  /*7670*/  LDCU.64 UR8, c[0x4][0x80] ;  /* 0x01001000ff0877ac */ /* 0x000e620008000a00 */
[----:B------:R-:W2:Y:S01]  /*7680*/  LDC.64 R16, c[0x4][R16] ;  /* 0x0100000010107b82 */ /* 0x000ea20000000a00 */
[----:B------:R-:W-:Y:S02]  /*7690*/  HFMA2 R12, -RZ, RZ, 0, 5.9604644775390625e-08 ;  /* 0x00000001ff0c7431 */ /* 0x000fe400000001ff */
[----:B------:R-:W-:Y:S02]  /*76a0*/  IMAD.MOV.U32 R8, RZ, RZ, 0x70 ;  /* 0x00000070ff087424 */ /* 0x000fe400078e00ff */
[----:B------:R-:W-:Y:S01]  /*76b0*/  IMAD.MOV.U32 R13, RZ, RZ, RZ ;  /* 0x000000ffff0d7224 */ /* 0x000fe200078e00ff */
[----:B------:R-:W3:Y:S01]  /*76c0*/  LDCU.64 UR6, c[0x4][0x88] ;  /* 0x01001100ff0677ac */ /* 0x000ee20008000a00 */
[----:B------:R-:W4:Y:S01]  /*76d0*/  LDCU.64 UR4, c[0x4][0x8] ;  /* 0x01000100ff0477ac */ /* 0x000f220008000a00 */
[----:B-1----:R-:W-:Y:S02]  /*76e0*/  MOV R4, UR8 ;  /* 0x0000000800047c02 */ /* 0x002fe40008000f00 */
[----:B------:R-:W-:Y:S02]  /*76f0*/  MOV R5, UR9 ;  /* 0x0000000900057c02 */ /* 0x000fe40008000f00 */
[----:B---3--:R-:W-:Y:S01]  /*7700*/  MOV R7, UR7 ;  /* 0x0000000700077c02 */ /* 0x008fe20008000f00 */
[----:B------:R-:W-:Y:S01]  /*7710*/  IMAD.U32 R6, RZ, RZ, UR6 ;  /* 0x00000006ff067e24 */ /* 0x000fe2000f8e00ff */
[----:B----4-:R-:W-:Y:S01]  /*7720*/  MOV R11, UR5 ;  /* 0x00000005000b7c02 */ /* 0x010fe20008000f00 */
[----:B------:R-:W-:Y:S02]  /*7730*/  IMAD.U32 R10, RZ, RZ, UR4 ;  /* 0x00000004ff0a7e24 */ /* 0x000fe4000f8e00ff */
[----:B------:R-:W-:Y:S07]  /*7740*/  LEPC R20, `(.L_x_97) ;  /* 0x000000001014794e */ /* 0x000fee0000000000 */
[----:B--2---:R-:W-:Y:S05]  /*7750*/  CALL.ABS.NOINC R16 ;  /* 0x0000000010007343 */ /* 0x004fea0003c00000 */
.L_x_97:
[----:B------:R-:W-:Y:S05]  /*7760*/  BSYNC.RECONVERGENT B6 ;  /* 0x0000000000067941 */ /* 0x000fea0003800200 */
.L_x_96:
[----:B------:R-:W-:Y:S02]  /*7770*/  R2UR UR6, R65 ;  /* 0x00000000410672ca */ /* 0x000fe400000e0000 */
[----:B------:R-:W-:Y:S02]  /*7780*/  R2UR UR5, R62 ;  /* 0x000000003e0572ca */ /* 0x000fe400000e0000 */
[----:B------:R-:W-:Y:S02]  /*7790*/  R2UR UR4, R61 ;  /* 0x000000003d0472ca */ /* 0x000fe400000e0000 */
[----:B------:R-:W-:Y:S02]  /*77a0*/  ISETP.NE.U32.AND P4, PT, R50, RZ, PT ;  /* 0x000000ff3200720c */ /* 0x000fe40003f85070 */
[----:B------:R-:W-:Y:S02]  /*77b0*/  ISETP.NE.U32.AND P2, PT, RZ, UR60, PT ;  /* 0x0000003cff007c0c */ /* 0x000fe4000bf45070 */
[----:B------:R-:W-:Y:S02]  /*77c0*/  ISETP.NE.AND.EX P4, PT, R51, RZ, PT, P4 ;  /* 0x000000ff3300720c */ /* 0x000fe40003f85340 */
[----:B------:R-:W-:Y:S01]  /*77d0*/  ISETP.NE.AND.EX P2, PT, RZ, UR61, PT, P2 ;  /* 0x0000003dff007c0c */ /* 0x000fe2000bf45320 */
[----:B------:R-:W-:Y:S02]  /*77e0*/  UISETP.NE.AND UP2, UPT, UR6, URZ, UPT ;  /* 0x000000ff0600728c */ /* 0x000fe4000bf45270 */
[----:B------:R-:W-:Y:S04]  /*77f0*/  UISETP.NE.U32.AND UP0, UPT, UR5, URZ, UPT ;  /* 0x000000ff0500728c */ /* 0x000fe8000bf05070 */
[----:B------:R-:W-:Y:S01]  /*7800*/  UISETP.NE.AND.EX UP1, UPT, UR4, URZ, UPT, UP0 ;  /* 0x000000ff0400728c */ /* 0x000fe2000bf25300 */
[----:B------:R-:W-:Y:S01]  /*7810*/  PLOP3.LUT P1, PT, PT, PT, UP2, 0x80, 0x8 ;  /* 0x000000000008781c */ /* 0x000fe20003f2f028 */
[----:B------:R-:W-:Y:S03]  /*7820*/  UPLOP3.LUT UP0, UPT, UPT, UPT, UPT, 0x40, 0x4 ;  /* 0x000000000004789c */ /* 0x000fe60003f0e870 */
[----:B------:R-:W-:Y:S06]  /*7830*/  @UP2 UPLOP3.LUT UP0, UPT, UPT, UPT, UP1, 0x80, 0x8 ;  /* 0x000000000008289c */ /* 0x000fec0003f0f010 */
[----:B------:R-:W-:Y:S01]  /*7840*/  PLOP3.LUT P0, PT, PT, PT, UP0, 0x80, 0x8 ;  /* 0x000000000008781c */ /* 0x000fe20003f0f008 */
[----:B------:R-:W-:Y:S01]  /*7850*/  @!UPT UIADD3 URZ, UPT, UPT, URZ, URZ, URZ ;  /* 0x000000fffffff290 */ /* 0x000fe2000fffe0ff */
[----:B------:R-:W-:Y:S11]  /*7860*/  BRA.U !UP1, `(.L_x_99) ;  /* 0x0000000109407547 */ /* 0x000ff6000b800000 */
[----:B------:R-:W-:Y:S01]  /*7870*/  UISETP.NE.U32.AND UP0, UPT, UR60, URZ, UPT ;  /* 0x000000ff3c00728c */ /* 0x000fe2000bf05070 */
[----:B------:R-:W-:Y:S01]  /*7880*/  R2UR UR6, R62 ;  /* 0x000000003e0672ca */ /* 0x000fe200000e0000 */
[----:B------:R-:W1:Y:S01]  /*7890*/  LDCU.64 UR8, c[0x0][0x358] ;  /* 0x00006b00ff0877ac */ /* 0x000e620008000a00 */
[----:B------:R-:W-:Y:S02]  /*78a0*/  HFMA2 R59, -RZ, RZ, 0, 5.9604644775390625e-08 ;  /* 0x00000001ff3b7431 */ /* 0x000fe400000001ff */
[----:B------:R-:W-:Y:S01]  /*78b0*/  IMAD.MOV.U32 R0, RZ, RZ, 0x1 ;  /* 0x00000001ff007424 */ /* 0x000fe200078e00ff */
[----:B------:R-:W-:Y:S06]  /*78c0*/  UISETP.NE.AND.EX UP0, UPT, UR61, URZ, UPT, UP0 ;  /* 0x000000ff3d00728c */ /* 0x000fec000bf05300 */
[----:B------:R-:W-:Y:S05]  /*78d0*/  PLOP3.LUT P3, PT, PT, PT, UP0, 0x80, 0x8 ;  /* 0x000000000008781c */ /* 0x000fea0003f6f008 */
[----:B------:R-:W2:Y:S01]  /*78e0*/  @UP0 LDCU.64 UR4, c[0x0][0x988] ;  /* 0x00013100ff0407ac */ /* 0x000ea20008000a00 */
[----:B------:R-:W-:Y:S07]  /*78f0*/  @UP0 UIMAD UR6, UR50, UR6, URZ ;  /* 0x00000006320602a4 */ /* 0x000fee000f8e02ff */
[----:B------:R-:W-:Y:S01]  /*7900*/  @!P3 PRMT R59, R0, 0x7610, R59 ;  /* 0x00007610003bb816 */ /* 0x000fe2000000003b */
[----:B--2---:R-:W-:Y:S06]  /*7910*/  @UP0 UIMAD.WIDE UR4, UR6, 0x4, UR4 ;  /* 0x00000004060408a5 */ /* 0x004fec000f8e0204 */
[----:B------:R-:W-:Y:S02]  /*7920*/  IMAD.U32 R4, RZ, RZ, UR4 ;  /* 0x00000004ff047e24 */ /* 0x000fe4000f8e00ff */
[----:B------:R-:W-:Y:S03]  /*7930*/  IMAD.U32 R5, RZ, RZ, UR5 ;  /* 0x00000005ff057e24 */ /* 0x000fe6000f8e00ff */
[----:B------:R-:W2:Y:S02]  /*7940*/  @!UP0 LDCU UR4, c[0x0][0x980] ;  /* 0x00013000ff0487ac */ /* 0x000ea40008000800 */
[----:B-1---5:R1:W5:Y:S02]  /*7950*/  @P3 LDG.E R27, desc[UR8][R4.64] ;  /* 0x00000008041b3981 */ /* 0x022364000c1e1900 */
[----:B-12---:R-:W-:Y:S02]  /*7960*/  @!P3 MOV R27, UR4 ;  /* 0x00000004001bbc02 */ /* 0x006fe40008000f00 */
.L_x_99:
[----:B------:R-:W-:Y:S05]  /*7970*/  @!P4 BRA `(.L_x_100) ;  /* 0x000000000024c947 */ /* 0x000fea0003800000 */
[----:B------:R-:W-:Y:S01]  /*7980*/  ISETP.NE.U32.AND P3, PT, R48, RZ, PT ;  /* 0x000000ff3000720c */ /* 0x000fe20003f65070 */
[----:B------:R-:W1:Y:S03]  /*7990*/  LDCU.64 UR4, c[0x0][0x358] ;  /* 0x00006b00ff0477ac */ /* 0x000e660008000a00 */
[----:B------:R-:W-:Y:S11]  /*79a0*/  ISETP.NE.AND.EX P3, PT, R49, RZ, PT, P3 ;  /* 0x000000ff3100720c */ /* 0x000ff60003f65330 */
[----:B------:R-:W-:Y:S02]  /*79b0*/  @!UPT UIADD3 URZ, UPT, UPT, URZ, URZ, URZ ;  /* 0x000000fffffff290 */ /* 0x000fe4000fffe0ff */
[----:B------:R-:W2:Y:S01]  /*79c0*/  @P3 LDC.64 R4, c[0x0][0x9a8] ;  /* 0x00026a00ff043b82 */ /* 0x000ea20000000a00 */
[----:B------:R-:W-:Y:S04]  /*79d0*/  @P3 IMAD R0, R50, UR50, RZ ;  /* 0x0000003232003c24 */ /* 0x000fe8000f8e02ff */
[----:B--2---:R-:W-:Y:S05]  /*79e0*/  @P3 IMAD.WIDE R4, R0, 0x4, R4 ;  /* 0x0000000400043825 */ /* 0x004fea00078e0204 */
[----:B-1---5:R1:W5:Y:S02]  /*79f0*/  @P3 LDG.E R24, desc[UR4][R4.64] ;  /* 0x0000000404183981 */ /* 0x022364000c1e1900 */
[----:B-1----:R-:W2:Y:S02]  /*7a00*/  @!P3 LDC R24, c[0x0][0x9a0] ;  /* 0x00026800ff18bb82 */ /* 0x002ea40000000800 */
.L_x_100:
[----:B-----5:R-:W-:Y:S01]  /*7a10*/  FSETP.NEU.AND P3, PT, R27, RZ, PT ;  /* 0x000000ff1b00720b */ /* 0x020fe20003f6d000 */
[----:B------:R-:W-:Y:S01]  /*7a20*/  BSSY B1, `(.L_x_101) ;  /* 0x0000039000017945 */ /* 0x000fe20003800000 */
[----:B------:R-:W-:Y:S01]  /*7a30*/  SEL R4, RZ, 0xffffffff, P2 ;  /* 0xffffffffff047807 */ /* 0x000fe20001000000 */
[----:B------:R-:W-:Y:S01]  /*7a40*/  IMAD.MOV.U32 R75, RZ, RZ, 0x1 ;  /* 0x00000001ff4b7424 */ /* 0x000fe200078e00ff */
[----:B------:R-:W-:Y:S01]  /*7a50*/  @P1 LOP3.LUT P2, RZ, R59, 0xff, RZ, 0xc0, !PT ;  /* 0x000000ff3bff1812 */ /* 0x000fe2000784c0ff */
[----:B------:R-:W-:Y:S01]  /*7a60*/  IMAD.IADD R25, R23, 0x1, R2 ;  /* 0x0000000117197824 */ /* 0x000fe200078e0202 */
[----:B------:R-:W-:Y:S01]  /*7a70*/  @P1 SEL R0, RZ, 0xffffffff, P3 ;  /* 0xffffffffff001807 */ /* 0x000fe20001800000 */
[----:B------:R-:W-:Y:S01]  /*7a80*/  IMAD R72, R57, -0x10, R67 ;  /* 0xfffffff039487824 */ /* 0x000fe200078e0243 */
[----:B------:R-:W-:Y:S01]  /*7a90*/  LOP3.LUT R55, R55, 0x1, RZ, 0x3c, !PT ;  /* 0x0000000137377812 */ /* 0x000fe200078e3cff */
[----:B------:R-:W-:Y:S01]  /*7aa0*/  IMAD.MOV.U32 R74, RZ, RZ, RZ ;  /* 0x000000ffff4a7224 */ /* 0x000fe200078e00ff */
[----:B------:R-:W-:Y:S02]  /*7ab0*/  @P0 SEL R0, R4, R0, !P2 ;  /* 0x0000000004000207 */ /* 0x000fe40005000000 */
[----:B------:R-:W-:Y:S02]  /*7ac0*/  CS2R R38, SRZ ;  /* 0x0000000000267805 */ /* 0x000fe4000001ff00 */
[----:B------:R-:W-:Y:S02]  /*7ad0*/  LEA R73, R22, UR51, 0x3 ;  /* 0x0000003316497c11 */ /* 0x000fe4000f8e18ff */
[----:B------:R-:W-:Y:S02]  /*7ae0*/  CS2R R36, SRZ ;  /* 0x0000000000247805 */ /* 0x000fe4000001ff00 */
[----:B------:R-:W-:Y:S02]  /*7af0*/  @P1 LOP3.LUT R0, R0, 0x1, RZ, 0xc0, !PT ;  /* 0x0000000100001812 */ /* 0x000fe400078ec0ff */
[----:B------:R-:W-:Y:S02]  /*7b00*/  CS2R R34, SRZ ;  /* 0x0000000000227805 */ /* 0x000fe4000001ff00 */
[----:B------:R-:W-:Y:S02]  /*7b10*/  PLOP3.LUT P2, PT, PT, PT, UP1, 0x80, 0x8 ;  /* 0x000000000008781c */ /* 0x000fe40003f4f018 */
[----:B------:R-:W-:Y:S02]  /*7b20*/  CS2R R32, SRZ ;  /* 0x0000000000207805 */ /* 0x000fe4000001ff00 */
[----:B------:R-:W-:Y:S02]  /*7b30*/  ISETP.NE.U32.OR P5, PT, R0, 0x1, !P1 ;  /* 0x000000010000780c */ /* 0x000fe40004fa5470 */
[----:B------:R-:W-:Y:S02]  /*7b40*/  CS2R R42, SRZ ;  /* 0x00000000002a7805 */ /* 0x000fe4000001ff00 */
[----:B------:R-:W-:Y:S02]  /*7b50*/  LOP3.LUT P4, R69, R59, 0xff, RZ, 0xc0, !PT ;  /* 0x000000ff3b457812 */ /* 0x000fe4000788c0ff */
[----:B------:R-:W-:Y:S02]  /*7b60*/  CS2R R40, SRZ ;  /* 0x0000000000287805 */ /* 0x000fe4000001ff00 */
[----:B------:R-:W-:Y:S02]  /*7b70*/  SEL R3, RZ, 0xffffffff, P3 ;  /* 0xffffffffff037807 */ /* 0x000fe40001800000 */
[----:B------:R-:W-:Y:S02]  /*7b80*/  CS2R R46, SRZ ;  /* 0x00000000002e7805 */ /* 0x000fe4000001ff00 */
[----:B------:R-:W-:Y:S02]  /*7b90*/  P2R R71, PR, RZ, 0x20 ;  /* 0x00000020ff477803 */ /* 0x000fe40000000000 */
[----:B------:R-:W-:Y:S02]  /*7ba0*/  CS2R R44, SRZ ;  /* 0x00000000002c7805 */ /* 0x000fe4000001ff00 */
[----:B------:R-:W-:Y:S02]  /*7bb0*/  @P2 SEL R3, R4, R3, !P4 ;  /* 0x0000000304032207 */ /* 0x000fe40006000000 */
[----:B------:R-:W-:Y:S02]  /*7bc0*/  @P5 SHF.L.U32 R0, R55, 0x1f, RZ ;  /* 0x0000001f37005819 */ /* 0x000fe400000006ff */
[----:B------:R-:W-:Y:S02]  /*7bd0*/  LOP3.LUT R3, R3, 0x1, RZ, 0xc0, !PT ;  /* 0x0000000103037812 */ /* 0x000fe400078ec0ff */
[----:B------:R1:W3:Y:S02]  /*7be0*/  @P5 SYNCS.PHASECHK.TRANS64.TRYWAIT P1, [UR51+0x40], R0 ;  /* 0x00004000ff0055a7 */ /* 0x0002e40008021133 */
[----:B------:R-:W-:Y:S04]  /*7bf0*/  ISETP.NE.U32.AND P2, PT, R3, 0x1, PT ;  /* 0x000000010300780c */ /* 0x000fe80003f45070 */
[----:B------:R-:W-:Y:S02]  /*7c00*/  P2R R76, PR, RZ, 0x4 ;  /* 0x00000004ff4c7803 */ /* 0x000fe40000000000 */
[----:B-1----:R-:W-:Y:S04]  /*7c10*/  SHF.L.U32 R0, R54, 0x1f, RZ ;  /* 0x0000001f36007819 */ /* 0x002fe800000006ff */
[----:B------:R1:W4:Y:S01]  /*7c20*/  SYNCS.PHASECHK.TRANS64.TRYWAIT P0, [R73+URZ+0xa0], R0 ;  /* 0x0000a000490075a7 */ /* 0x00032200080011ff */
[----:B---3--:R-:W-:Y:S01]  /*7c30*/  @P5 SEL R75, RZ, 0x1, !P1 ;  /* 0x00000001ff4b5807 */ /* 0x008fe20004800000 */
[----:B-1----:R-:W-:Y:S06]  /*7c40*/  @!P5 BRA `(.L_x_102) ;  /* 0x000000000058d947 */ /* 0x002fec0003800000 */
[----:B------:R-:W-:Y:S01]  /*7c50*/  IMAD.MOV.U32 R39, RZ, RZ, RZ ;  /* 0x000000ffff277224 */ /* 0x000fe200078e00ff */
[----:B------:R-:W-:Y:S01]  /*7c60*/  ISETP.NE.AND P1, PT, R75, RZ, PT ;  /* 0x000000ff4b00720c */ /* 0x000fe20003f25270 */
[----:B------:R-:W-:Y:S01]  /*7c70*/  BSSY B0, `(.L_x_103) ;  /* 0x000000c000007945 */ /* 0x000fe20003800000 */
[----:B------:R-:W-:Y:S02]  /*7c80*/  CS2R R46, SRZ ;  /* 0x00000000002e7805 */ /* 0x000fe4000001ff00 */
[----:B------:R-:W-:Y:S02]  /*7c90*/  CS2R R44, SRZ ;  /* 0x00000000002c7805 */ /* 0x000fe4000001ff00 */
[----:B------:R-:W-:Y:S02]  /*7ca0*/  CS2R R42, SRZ ;  /* 0x00000000002a7805 */ /* 0x000fe4000001ff00 */
[----:B------:R-:W-:Y:S02]  /*7cb0*/  CS2R R40, SRZ ;  /* 0x0000000000287805 */ /* 0x000fe4000001ff00 */
[----:B------:R-:W-:Y:S02]  /*7cc0*/  CS2R R34, SRZ ;  /* 0x0000000000227805 */ /* 0x000fe4000001ff00 */
[----:B------:R-:W-:Y:S02]  /*7cd0*/  CS2R R32, SRZ ;  /* 0x0000000000207805 */ /* 0x000fe4000001ff00 */
[----:B------:R-:W-:Y:S01]  /*7ce0*/  CS2R R36, SRZ ;  /* 0x0000000000247805 */ /* 0x000fe2000001ff00 */
[----:B------:R-:W-:Y:S06]  /*7cf0*/  @P1 BRA `(.L_x_104) ;  /* 0x00000000000c1947 */ /* 0x000fec0003800000 */
[----:B------:R-:W-:Y:S04]  /*7d00*/  SHF.L.U32 R3, R55, 0x1f, RZ ;  /* 0x0000001f37037819 */ /* 0x000fe800000006ff */
[----:B------:R-:W1:Y:S02]  /*7d10*/  SYNCS.PHASECHK.TRANS64.TRYWAIT P1, [UR51+0x40], R3 ;  /* 0x00004003ff0075a7 */ /* 0x000e640008021133 */
[----:B-1----:R-:W-:Y:S05]  /*7d20*/  @!P1 BRA `(.L_x_105) ;  /* 0x00000030004c9947 */ /* 0x002fea0003800000 */
.L_x_104:
[----:B------:R-:W-:Y:S05]  /*7d30*/  BSYNC B0 ;  /* 0x0000000000007941 */ /* 0x000fea0003800000 */
.L_x_103:
[----:B------:R-:W-:Y:S01]  /*7d40*/  ISETP.NE.AND P1, PT, R76, RZ, PT ;  /* 0x000000ff4c00720c */ /* 0x000fe20003f25270 */
[----:B------:R-:W-:Y:S11]  /*7d50*/  HFMA2 R74, -RZ, RZ, 0, 5.9604644775390625e-08 ;  /* 0x00000001ff4a7431 */ /* 0x000ff600000001ff */
[----:B------:R-:W-:Y:S01]  /*7d60*/  @!UPT UIADD3 URZ, UPT, UPT, URZ, URZ, URZ ;  /* 0x000000fffffff290 */ /* 0x000fe2000fffe0ff */
[----:B------:R3:W1:Y:S04]  /*7d70*/  @P1 LDS.128 R44, [R56] ;  /* 0x00000000382c1984 */ /* 0x0006680000000c00 */
[----:B------:R3:W1:Y:S04]  /*7d80*/  @P1 LDS.128 R40, [R67+0x10] ;  /* 0x0000100043281984 */ /* 0x0006680000000c00 */
[----:B------:R3:W1:Y:S04]  /*7d90*/  @P1 LDS.128 R32, [R66+0x20] ;  /* 0x0000200042201984 */ /* 0x0006680000000c00 */
[----:B------:R3:W1:Y:S02]  /*7da0*/  @P1 LDS.128 R36, [R72+0x30] ;  /* 0x0000300048241984 */ /* 0x0006640000000c00 */
.L_x_102:
[----:B------:R-:W-:Y:S05]  /*7db0*/  BSYNC B1 ;  /* 0x0000000000017941 */ /* 0x000fea0003800000 */
.L_x_101:
[----:B-1----:R-:W-:Y:S04]  /*7dc0*/  SHF.R.U32.HI R2, RZ, 0x15, R25 ;  /* 0x00000015ff027819 */ /* 0x002fe80000011619 */
[----:B------:R-:W-:Y:S01]  /*7dd0*/  LOP3.LUT P1, RZ, R2, 0x3, R60, 0x48, !PT ;  /* 0x0000000302ff7812 */ /* 0x000fe2000782483c */
[----:B------:R-:W-:Y:S01]  /*7de0*/  @!UPT UIADD3 URZ, UPT, UPT, URZ, URZ, URZ ;  /* 0x000000fffffff290 */ /* 0x000fe2000fffe0ff */
[----:B----4-:R-:W-:Y:S11]  /*7df0*/  @P0 BRA `(.L_x_106) ;  /* 0x0000000000080947 */ /* 0x010ff60003800000 */
[----:B------:R-:W1:Y:S02]  /*7e00*/  SYNCS.PHASECHK.TRANS64.TRYWAIT P0, [R73+URZ+0xa0], R0 ;  /* 0x0000a000490075a7 */ /* 0x000e6400080011ff */
[----:B-1----:R-:W-:Y:S05]  /*7e10*/  @!P0 BRA `(.L_x_107) ;  /* 0x0000003000288947 */ /* 0x002fea0003800000 */
.L_x_106:
[----:B------:R-:W-:Y:S05]  /*7e20*/  @!P1 BRA `(.L_x_108) ;  /* 0x0000000000409947 */ /* 0x000fea0003800000 */
[----:B------:R-:W4:Y:S01]  /*7e30*/  LDCU.64 UR8, c[0x4][0x70] ;  /* 0x01000e00ff0877ac */ /* 0x000f220008000a00 */
[----:B------:R-:W-:Y:S01]  /*7e40*/  MOV R3, 0x0 ;  /* 0x0000000000037802 */ /* 0x000fe20000000f00 */
[----:B------:R-:W-:Y:S02]  /*7e50*/  HFMA2 R12, -RZ, RZ, 0, 5.9604644775390625e-08 ;  /* 0x00000001ff0c7431 */ /* 0x000fe400000001ff */
[----:B------:R-:W-:Y:S02]  /*7e60*/  IMAD.MOV.U32 R8, RZ, RZ, 0x192 ;  /* 0x00000192ff087424 */ /* 0x000fe400078e00ff */
[----:B------:R-:W-:Y:S01]  /*7e70*/  IMAD.MOV.U32 R13, RZ, RZ, RZ ;  /* 0x000000ffff0d7224 */ /* 0x000fe200078e00ff */
[----:B------:R-:W5:Y:S01]  /*7e80*/  LDCU.64 UR6, c[0x4][0x78] ;  /* 0x01000f00ff0677ac */ /* 0x000f620008000a00 */
[----:B------:R-:W1:Y:S01]  /*7e90*/  LDC.64 R2, c[0x4][R3] ;  /* 0x0100000003027b82 */ /* 0x000e620000000a00 */
[----:B------:R-:W2:Y:S01]  /*7ea0*/  LDCU.64 UR4, c[0x4][0x10] ;  /* 0x01000200ff0477ac */ /* 0x000ea20008000a00 */
[----:B----4-:R-:W-:Y:S01]  /*7eb0*/  MOV R5, UR9 ;  /* 0x0000000900057c02 */ /* 0x010fe20008000f00 */
[----:B------:R-:W-:Y:S01]  /*7ec0*/  IMAD.U32 R4, RZ, RZ, UR8 ;  /* 0x00000008ff047e24 */ /* 0x000fe2000f8e00ff */
[----:B-----5:R-:W-:Y:S01]  /*7ed0*/  MOV R7, UR7 ;  /* 0x0000000700077c02 */ /* 0x020fe20008000f00 */
[----:B------:R-:W-:Y:S01]  /*7ee0*/  IMAD.U32 R6, RZ, RZ, UR6 ;  /* 0x00000006ff067e24 */ /* 0x000fe2000f8e00ff */
[----:B--2---:R-:W-:Y:S01]  /*7ef0*/  MOV R11, UR5 ;  /* 0x00000005000b7c02 */ /* 0x004fe20008000f00 */
[----:B------:R-:W-:Y:S02]  /*7f00*/  IMAD.U32 R10, RZ, RZ, UR4 ;  /* 0x00000004ff0a7e24 */ /* 0x000fe4000f8e00ff */
[----:B------:R-:W-:Y:S07]  /*7f10*/  LEPC R20, `(.L_x_108) ;  /* 0x000000001014794e */ /* 0x000fee0000000000 */
[----:B-1-3--:R-:W-:Y:S05]  /*7f20*/  CALL.ABS.NOINC R2 ;  /* 0x0000000002007343 */ /* 0x00afea0003c00000 */
.L_x_108:
[----:B------:R-:W-:Y:S01]  /*7f30*/  LOP3.LUT R20, R44, 0xffffe000, RZ, 0xc0, !PT ;  /* 0xffffe0002c147812 */ /* 0x000fe200078ec0ff */
[----:B------:R-:W-:Y:S05]  /*7f40*/  WARPSYNC.ALL ;  /* 0x0000000000007948 */ /* 0x000fea0003800000 */
[----:B------:R-:W-:Y:S01]  /*7f50*/  R2UR UR4, R25 ;  /* 0x00000000190472ca */ /* 0x000fe200000e0000 */
[----:B------:R-:W-:Y:S01]  /*7f60*/  BSSY.RECONVERGENT B0, `(.L_x_109) ;  /* 0x0000058000007945 */ /* 0x000fe20003800200 */
[----:B------:R-:W-:Y:S11]  /*7f70*/  ISETP.NE.AND P0, PT, R58, RZ, PT ;  /* 0x000000ff3a00720c */ /* 0x000ff60003f05270 */
[----:B------:R-:W1:Y:S02]  /*7f80*/  LDTM.x16 R4, tmem[UR4] ;  /* 0x00000004000479ee */ /* 0x000e640008240000 */
[C---:B-12---:R-:W-:Y:S01]  /*7f90*/  FMUL R0, R24.reuse, R4 ;  /* 0x0000000418007220 */ /* 0x046fe20000400000 */
[C---:B------:R-:W-:Y:S01]  /*7fa0*/  FMUL R2, R24.reuse, R5 ;  /* 0x0000000518027220 */ /* 0x040fe20000400000 */
[C---:B------:R-:W-:Y:S01]  /*7fb0*/  FMUL R4, R24.reuse, R8 ;  /* 0x0000000818047220 */ /* 0x040fe20000400000 */
[C---:B------:R-:W-:Y:S01]  /*7fc0*/  FMUL R5, R24.reuse, R9 ;  /* 0x0000000918057220 */ /* 0x040fe20000400000 */
[C---:B------:R-:W-:Y:S01]  /*7fd0*/  FMUL R8, R24.reuse, R12 ;  /* 0x0000000c18087220 */ /* 0x040fe20000400000 */
[C---:B------:R-:W-:Y:S01]  /*7fe0*/  FMUL R9, R24.reuse, R13 ;  /* 0x0000000d18097220 */ /* 0x040fe20000400000 */
[C---:B------:R-:W-:Y:S01]  /*7ff0*/  FMUL R12, R24.reuse, R16 ;  /* 0x00000010180c7220 */ /* 0x040fe20000400000 */
[----:B------:R-:W-:Y:S01]  /*8000*/  LOP3.LUT R16, R45, 0xffffe000, RZ, 0xc0, !PT ;  /* 0xffffe0002d107812 */ /* 0x000fe200078ec0ff */
[----:B------:R-:W-:Y:S01]  /*8010*/  FMUL R13, R24, R17 ;  /* 0x00000011180d7220 */ /* 0x000fe20000400000 */
[----:B------:R-:W-:Y:S01]  /*8020*/  LOP3.LUT R17, R46, 0xffffe000, RZ, 0xc0, !PT ;  /* 0xffffe0002e117812 */ /* 0x000fe200078ec0ff */
[----:B------:R-:W-:Y:S01]  /*8030*/  FFMA R28, R27, R20, R0 ;  /* 0x000000141b1c7223 */ /* 0x000fe20000000000 */
[----:B------:R-:W-:Y:S01]  /*8040*/  LOP3.LUT R0, R47, 0xffffe000, RZ, 0xc0, !PT ;  /* 0xffffe0002f007812 */ /* 0x000fe200078ec0ff */
[C---:B------:R-:W-:Y:S01]  /*8050*/  FMUL R3, R24.reuse, R6 ;  /* 0x0000000618037220 */ /* 0x040fe20000400000 */
[C---:B------:R-:W-:Y:S01]  /*8060*/  FMUL R6, R24.reuse, R10 ;  /* 0x0000000a18067220 */ /* 0x040fe20000400000 */
[C---:B------:R-:W-:Y:S01]  /*8070*/  FMUL R7, R24.reuse, R7 ;  /* 0x0000000718077220 */ /* 0x040fe20000400000 */
[----:B------:R-:W-:Y:S01]  /*8080*/  F2FP.TF32.F32.PACK_B R28, R28 ;  /* 0x0000001cff1c723e */ /* 0x000fe200024050ff */
[C---:B------:R-:W-:Y:S01]  /*8090*/  FMUL R10, R24.reuse, R14 ;  /* 0x0000000e180a7220 */ /* 0x040fe20000400000 */
[----:B------:R-:W-:Y:S01]  /*80a0*/  FMUL R14, R24, R18 ;  /* 0x00000012180e7220 */ /* 0x000fe20000400000 */
[----:B------:R-:W-:Y:S01]  /*80b0*/  LOP3.LUT R18, R40, 0xffffe000, RZ, 0xc0, !PT ;  /* 0xffffe00028127812 */ /* 0x000fe200078ec0ff */
[----:B------:R-:W-:Y:S01]  /*80c0*/  FFMA R29, R27, R16, R2 ;  /* 0x000000101b1d7223 */ /* 0x000fe20000000002 */
[----:B------:R-:W-:Y:S01]  /*80d0*/  LOP3.LUT R2, R41, 0xffffe000, RZ, 0xc0, !PT ;  /* 0xffffe00029027812 */ /* 0x000fe200078ec0ff */
[----:B------:R-:W-:Y:S01]  /*80e0*/  FFMA R30, R27, R17, R3 ;  /* 0x000000111b1e7223 */ /* 0x000fe20000000003 */
[----:B------:R-:W-:Y:S01]  /*80f0*/  LOP3.LUT R3, R43, 0xffffe000, RZ, 0xc0, !PT ;  /* 0xffffe0002b037812 */ /* 0x000fe200078ec0ff */
[C---:B------:R-:W-:Y:S01]  /*8100*/  FFMA R31, R27.reuse, R0, R7 ;  /* 0x000000001b1f7223 */ /* 0x040fe20000000007 */
[----:B------:R-:W-:Y:S01]  /*8110*/  LOP3.LUT R0, R42, 0xffffe000, RZ, 0xc0, !PT ;  /* 0xffffe0002a007812 */ /* 0x000fe200078ec0ff */
[C---:B------:R-:W-:Y:S01]  /*8120*/  FFMA R4, R27.reuse, R18, R4 ;  /* 0x000000121b047223 */ /* 0x040fe20000000004 */
[----:B------:R-:W-:Y:S01]  /*8130*/  F2FP.TF32.F32.PACK_B R29, R29 ;  /* 0x0000001dff1d723e */ /* 0x000fe200024050ff */
[C---:B------:R-:W-:Y:S01]  /*8140*/  FFMA R5, R27.reuse, R2, R5 ;  /* 0x000000021b057223 */ /* 0x040fe20000000005 */
[----:B------:R-:W-:Y:S01]  /*8150*/  FMUL R11, R24, R11 ;  /* 0x0000000b180b7220 */ /* 0x000fe20000400000 */
[----:B------:R-:W-:Y:S01]  /*8160*/  F2FP.TF32.F32.PACK_B R30, R30 ;  /* 0x0000001eff1e723e */ /* 0x000fe200024050ff */
[C---:B------:R-:W-:Y:S01]  /*8170*/  FFMA R6, R27.reuse, R0, R6 ;  /* 0x000000001b067223 */ /* 0x040fe20000000006 */
[----:B------:R-:W-:Y:S01]  /*8180*/  F2FP.TF32.F32.PACK_B R31, R31 ;  /* 0x0000001fff1f723e */ /* 0x000fe200024050ff */
[----:B------:R-:W-:Y:S01]  /*8190*/  FFMA R7, R27, R3, R11 ;  /* 0x000000031b077223 */ /* 0x000fe2000000000b */
[----:B------:R-:W-:Y:S01]  /*81a0*/  LOP3.LUT R2, R32, 0xffffe000, RZ, 0xc0, !PT ;  /* 0xffffe00020027812 */ /* 0x000fe200078ec0ff */
[----:B------:R-:W-:Y:S01]  /*81b0*/  FMUL R15, R24, R15 ;  /* 0x0000000f180f7220 */ /* 0x000fe20000400000 */
[----:B------:R-:W-:Y:S01]  /*81c0*/  LOP3.LUT R16, R33, 0xffffe000, RZ, 0xc0, !PT ;  /* 0xffffe00021107812 */ /* 0x000fe200078ec0ff */
[----:B------:R1:W-:Y:S01]  /*81d0*/  STS.128 [R56], R28 ;  /* 0x0000001c38007388 */ /* 0x0003e20000000c00 */
[----:B------:R-:W-:Y:S01]  /*81e0*/  LOP3.LUT R0, R34, 0xffffe000, RZ, 0xc0, !PT ;  /* 0xffffe00022007812 */ /* 0x000fe200078ec0ff */
[----:B------:R-:W-:Y:S01]  /*81f0*/  FFMA R8, R27, R2, R8 ;  /* 0x000000021b087223 */ /* 0x000fe20000000008 */
[----:B------:R-:W-:Y:S01]  /*8200*/  LOP3.LUT R2, R35, 0xffffe000, RZ, 0xc0, !PT ;  /* 0xffffe00023027812 */ /* 0x000fe200078ec0ff */
[C---:B------:R-:W-:Y:S01]  /*8210*/  FFMA R9, R27.reuse, R16, R9 ;  /* 0x000000101b097223 */ /* 0x040fe20000000009 */
[----:B------:R-:W-:Y:S01]  /*8220*/  F2FP.TF32.F32.PACK_B R4, R4 ;  /* 0x00000004ff04723e */ /* 0x000fe200024050ff */
[C---:B------:R-:W-:Y:S01]  /*8230*/  FFMA R10, R27.reuse, R0, R10 ;  /* 0x000000001b0a7223 */ /* 0x040fe2000000000a */
[----:B------:R-:W-:Y:S01]  /*8240*/  F2FP.TF32.F32.PACK_B R5, R5 ;  /* 0x00000005ff05723e */ /* 0x000fe200024050ff */
[----:B------:R-:W-:Y:S01]  /*8250*/  FFMA R11, R27, R2, R15 ;  /* 0x000000021b0b7223 */ /* 0x000fe2000000000f */
[----:B------:R-:W-:Y:S01]  /*8260*/  F2FP.TF32.F32.PACK_B R6, R6 ;  /* 0x00000006ff06723e */ /* 0x000fe200024050ff */
[----:B------:R-:W-:Y:S01]  /*8270*/  FMUL R19, R24, R19 ;  /* 0x0000001318137220 */ /* 0x000fe20000400000 */
[----:B------:R-:W-:Y:S02]  /*8280*/  F2FP.TF32.F32.PACK_B R7, R7 ;  /* 0x00000007ff07723e */ /* 0x000fe400024050ff */
[----:B------:R-:W-:Y:S02]  /*8290*/  LOP3.LUT R3, R36, 0xffffe000, RZ, 0xc0, !PT ;  /* 0xffffe00024037812 */ /* 0x000fe400078ec0ff */
[----:B------:R-:W-:Y:S01]  /*82a0*/  LOP3.LUT R0, R37, 0xffffe000, RZ, 0xc0, !PT ;  /* 0xffffe00025007812 */ /* 0x000fe200078ec0ff */
[----:B------:R1:W-:Y:S01]  /*82b0*/  STS.128 [R67+0x10], R4 ;  /* 0x0000100443007388 */ /* 0x0003e20000000c00 */
        /* <DEDUP_REMOVED lines=8> */
[----:B------:R-:W-:Y:S02]  /*8340*/  F2FP.TF32.F32.PACK_B R10, R10 ;  /* 0x0000000aff0a723e */ /* 0x000fe400024050ff */
[----:B------:R-:W-:Y:S02]  /*8350*/  F2FP.TF32.F32.PACK_B R11, R11 ;  /* 0x0000000bff0b723e */ /* 0x000fe400024050ff */
[----:B------:R-:W-:Y:S02]  /*8360*/  F2FP.TF32.F32.PACK_B R12, R12 ;  /* 0x0000000cff0c723e */ /* 0x000fe400024050ff */
[----:B------:R-:W-:Y:S01]  /*8370*/  F2FP.TF32.F32.PACK_B R13, R13 ;  /* 0x0000000dff0d723e */ /* 0x000fe200024050ff */
[----:B------:R1:W-:Y:S01]  /*8380*/  STS.128 [R66+0x20], R8 ;  /* 0x0000200842007388 */ /* 0x0003e20000000c00 */
[----:B------:R-:W-:Y:S02]  /*8390*/  F2FP.TF32.F32.PACK_B R14, R14 ;  /* 0x0000000eff0e723e */ /* 0x000fe400024050ff */
[----:B------:R-:W-:Y:S05]  /*83a0*/  F2FP.TF32.F32.PACK_B R15, R15 ;  /* 0x0000000fff0f723e */ /* 0x000fea00024050ff */
[----:B------:R1:W-:Y:S01]  /*83b0*/  STS.128 [R72+0x30], R12 ;  /* 0x0000300c48007388 */ /* 0x0003e20000000c00 */
[----:B------:R-:W-:Y:S01]  /*83c0*/  @!PT LDS RZ, [RZ] ;  /* 0x00000000fffff984 */ /* 0x000fe20000000800 */
[----:B------:R-:W-:Y:S01]  /*83d0*/  @!PT LDS RZ, [RZ] ;  /* 0x00000000fffff984 */ /* 0x000fe20000000800 */
[----:B------:R-:W-:Y:S01]  /*83e0*/  @!PT LDS RZ, [RZ] ;  /* 0x00000000fffff984 */ /* 0x000fe20000000800 */
[----:B------:R-:W-:Y:S01]  /*83f0*/  @!PT LDS RZ, [RZ] ;  /* 0x00000000fffff984 */ /* 0x000fe20000000800 */
[----:B------:R2:W-:Y:S07]  /*8400*/  MEMBAR.ALL.CTA ;  /* 0x0000000000007992 */ /* 0x0005ee0000008000 */
[----:B--2---:R-:W2:Y:S02]  /*8410*/  FENCE.VIEW.ASYNC.S ;  /* 0x00000000000073c6 */ /* 0x004ea40000000000 */
[----:B--2---:R-:W-:Y:S06]  /*8420*/  BAR.SYNC.DEFER_BLOCKING 0x1, 0x80 ;  /* 0x0042000000007b1d */ /* 0x004fec0000010000 */
[----:B------:R-:W-:Y:S05]  /*8430*/  @P0 BRA `(.L_x_110) ;  /* 0x0000000000280947 */ /* 0x000fea0003800000 */
[----:B------:R-:W2:Y:S01]  /*8440*/  LDCU.64 UR6, c[0x0][0x348] ;  /* 0x00006900ff0677ac */ /* 0x000ea20008000a00 */
[----:B------:R-:W-:Y:S01]  /*8450*/  UIADD3 UR4, UPT, UPT, UR51, 0x200, URZ ;  /* 0x0000020033047890 */ /* 0x000fe2000fffe0ff */
[----:B------:R-:W-:Y:S05]  /*8460*/  UMOV UR41, UR53 ;  /* 0x0000003500297c82 */ /* 0x000fea0008000000 */
[----:B------:R-:W-:Y:S04]  /*8470*/  MOV R52, UR4 ;  /* 0x0000000400347c02 */ /* 0x000fe80008000f00 */
[----:B------:R-:W-:Y:S01]  /*8480*/  R2UR UR40, R52 ;  /* 0x00000000342872ca */ /* 0x000fe200000e0000 */
[----:B--2---:R-:W-:Y:S04]  /*8490*/  UIADD3 UR4, UP0, UPT, UR6, 0x780, URZ ;  /* 0x0000078006047890 */ /* 0x004fe8000ff1e0ff */
[----:B------:R-:W-:Y:S09]  /*84a0*/  UIADD3.X UR5, UPT, UPT, URZ, UR7, URZ, UP0, !UPT ;  /* 0x00000007ff057290 */ /* 0x000ff200087fe4ff */
[----:B------:R2:W-:Y:S01]  /*84b0*/  UTMASTG.5D [UR40], [UR4] ;  /* 0x00000028040073b5 */ /* 0x0005e20008020000 */
[----:B------:R0:W-:Y:S01]  /*84c0*/  UTMACMDFLUSH ;  /* 0x00000000000079b7 */ /* 0x0001e20000000000 */
[----:B--2---:R-:W-:Y:S04]  /*84d0*/  DEPBAR.LE SB0, 0x1 ;  /* 0x000080400000791a */ /* 0x004fe80000000000 */
.L_x_110:
[----:B------:R-:W-:Y:S05]  /*84e0*/  BSYNC.RECONVERGENT B0 ;  /* 0x0000000000007941 */ /* 0x000fea0003800200 */
.L_x_109:
[----:B------:R-:W-:Y:S01]  /*84f0*/  BAR.SYNC.DEFER_BLOCKING 0x1, 0x80 ;  /* 0x0042000000007b1d */ /* 0x000fe20000010000 */
[----:B------:R-:W-:Y:S01]  /*8500*/  ISETP.NE.AND P1, PT, R71, RZ, PT ;  /* 0x000000ff4700720c */ /* 0x000fe20003f25270 */
[----:B------:R-:W-:Y:S01]  /*8510*/  UISETP.NE.AND UP0, UPT, UR55, URZ, UPT ;  /* 0x000000ff3700728c */ /* 0x000fe2000bf05270 */
[----:B------:R-:W-:Y:S11]  /*8520*/  LEA R2, R74, UR51, 0x3 ;  /* 0x000000334a027c11 */ /* 0x000ff6000f8e18ff */
[----:B-1----:R-:W-:Y:S01]  /*8530*/  @P1 SHF.L.U32 R4, R55, 0x1f, RZ ;  /* 0x0000001f37041819 */ /* 0x002fe200000006ff */
[----:B------:R-:W-:Y:S06]  /*8540*/  BRA.U !UP0, `(.L_x_111) ;  /* 0x0000000108247547 */ /* 0x000fec000b800000 */
[----:B------:R-:W1:Y:S01]  /*8550*/  S2R R0, SR_CgaCtaId ;  /* 0x0000000000007919 */ /* 0x000e620000008800 */
[----:B------:R-:W-:Y:S01]  /*8560*/  IMAD.U32 R3, RZ, RZ, UR52 ;  /* 0x00000034ff037e24 */ /* 0x000fe2000f8e00ff */
[----:B------:R-:W-:Y:S04]  /*8570*/  UIADD3 UR4, UPT, UPT, UR52, 0x1, URZ ;  /* 0x0000000134047890 */ /* 0x000fe8000fffe0ff */
[----:B------:R-:W-:Y:S01]  /*8580*/  @P1 LEA R3, R3, UR51, 0x3 ;  /* 0x0000003303031c11 */ /* 0x000fe2000f8e18ff */
[----:B------:R-:W-:Y:S04]  /*8590*/  UISETP.NE.AND UP0, UPT, UR4, 0x4, UPT ;  /* 0x000000040400788c */ /* 0x000fe8000bf05270 */
[----:B------:R-:W-:Y:S01]  /*85a0*/  @P1 VIADD R3, R3, 0x60 ;  /* 0x0000006003031836 */ /* 0x000fe20000000000 */
[----:B------:R-:W-:Y:S04]  /*85b0*/  USEL UR52, UR4, URZ, UP0 ;  /* 0x000000ff04347287 */ /* 0x000fe80008000000 */
[----:B-1----:R-:W-:Y:S04]  /*85c0*/  @P1 PRMT R0, R0, 0x654, R3 ;  /* 0x0000065400001816 */ /* 0x002fe80000000003 */
[----:B------:R1:W-:Y:S04]  /*85d0*/  @P1 SYNCS.ARRIVE.TRANS64.RED.A1T0 RZ, [R0+URZ], RZ ;  /* 0x000000ff00ff19a7 */ /* 0x0003e800081004ff */
.L_x_111:
[----:B------:R-:W2:Y:S01]  /*85e0*/  @P1 SYNCS.PHASECHK.TRANS64.TRYWAIT P0, [R2+URZ+0x40], R4 ;  /* 0x00004004020015a7 */ /* 0x000ea200080011ff */
[----:B------:R-:W-:Y:S01]  /*85f0*/  BSSY B1, `(.L_x_112) ;  /* 0x0000016000017945 */ /* 0x000fe20003800000 */
[----:B--2---:R-:W-:Y:S03]  /*8600*/  @P1 SEL R75, RZ, 0x1, !P0 ;  /* 0x00000001ff4b1807 */ /* 0x004fe60004000000 */
[----:B------:R-:W-:Y:S05]  /*8610*/  @!P1 BRA `(.L_x_113) ;  /* 0x00000000004c9947 */ /* 0x000fea0003800000 */
[----:B------:R-:W-:Y:S01]  /*8620*/  ISETP.NE.AND P0, PT, R75, RZ, PT ;  /* 0x000000ff4b00720c */ /* 0x000fe20003f05270 */
[----:B------:R-:W-:Y:S01]  /*8630*/  BSSY B0, `(.L_x_114) ;  /* 0x000000b000007945 */ /* 0x000fe20003800000 */
[----:B------:R-:W-:Y:S11]  /*8640*/  ISETP.NE.AND P1, PT, R76, RZ, PT ;  /* 0x000000ff4c00720c */ /* 0x000ff60003f25270 */
[----:B------:R-:W-:Y:S02]  /*8650*/  @!UPT UIADD3 URZ, UPT, UPT, URZ, URZ, URZ ;  /* 0x000000fffffff290 */ /* 0x000fe4000fffe0ff */
[C---:B------:R-:W-:Y:S01]  /*8660*/  @P1 IMAD R6, R74.reuse, 0x2000, R56 ;  /* 0x000020004a061824 */ /* 0x040fe200078e0238 */
[C---:B------:R-:W-:Y:S01]  /*8670*/  @P1 LEA R4, R74.reuse, R66, 0xd ;  /* 0x000000424a041211 */ /* 0x040fe200078e68ff */
[C---:B------:R-:W-:Y:S02]  /*8680*/  @P1 IMAD R5, R74.reuse, 0x2000, R67 ;  /* 0x000020004a051824 */ /* 0x040fe400078e0243 */
[----:B------:R-:W-:Y:S01]  /*8690*/  @P1 IMAD R3, R74, 0x2000, R72 ;  /* 0x000020004a031824 */ /* 0x000fe200078e0248 */
[----:B------:R-:W-:Y:S06]  /*86a0*/  @P0 BRA `(.L_x_115) ;  /* 0x00000000000c0947 */ /* 0x000fec0003800000 */
[----:B-1----:R-:W-:Y:S04]  /*86b0*/  SHF.L.U32 R0, R55, 0x1f, RZ ;  /* 0x0000001f37007819 */ /* 0x002fe800000006ff */
[----:B------:R-:W1:Y:S02]  /*86c0*/  SYNCS.PHASECHK.TRANS64.TRYWAIT P0, [R2+URZ+0x40], R0 ;  /* 0x00004000020075a7 */ /* 0x000e6400080011ff */
[----:B-1----:R-:W-:Y:S05]  /*86d0*/  @!P0 BRA `(.L_x_116) ;  /* 0x00000028000c8947 */ /* 0x002fea0003800000 */
.L_x_115:
[----:B------:R-:W-:Y:S05]  /*86e0*/  BSYNC B0 ;  /* 0x0000000000007941 */ /* 0x000fea0003800000 */
.L_x_114:
[----:B------:R-:W-:Y:S02]  /*86f0*/  ISETP.NE.AND P0, PT, R76, RZ, PT ;  /* 0x000000ff4c00720c */ /* 0x000fe40003f05270 */
[----:B------:R-:W-:Y:S11]  /*8700*/  IADD3 R74, PT, PT, R74, 0x1, RZ ;  /* 0x000000014a4a7810 */ /* 0x000ff60007ffe0ff */
[----:B------:R2:W4:Y:S04]  /*8710*/  @P0 LDS.128 R44, [R6] ;  /* 0x00000000062c0984 */ /* 0x0005280000000c00 */
[----:B------:R2:W1:Y:S04]  /*8720*/  @P0 LDS.128 R40, [R5+0x10] ;  /* 0x0000100005280984 */ /* 0x0004680000000c00 */
[----:B------:R2:W1:Y:S04]  /*8730*/  @P0 LDS.128 R32, [R4+0x20] ;  /* 0x0000200004200984 */ /* 0x0004680000000c00 */
[----:B------:R2:W1:Y:S02]  /*8740*/  @P0 LDS.128 R36, [R3+0x30] ;  /* 0x0000300003240984 */ /* 0x0004640000000c00 */
.L_x_113:
[----:B------:R-:W-:Y:S05]  /*8750*/  BSYNC B1 ;  /* 0x0000000000017941 */ /* 0x000fea0003800000 */
.L_x_112:
[----:B-1----:R-:W-:Y:S05]  /*8760*/  VIADD R0, R25, 0x10 ;  /* 0x0000001019007836 */ /* 0x002fea0000000000 */
[----:B------:R-:W-:Y:S04]  /*8770*/  SHF.R.U32.HI R0, RZ, 0x15, R0 ;  /* 0x00000015ff007819 */ /* 0x000fe80000011600 */
[----:B------:R-:W-:Y:S11]  /*8780*/  LOP3.LUT P0, RZ, R0, 0x3, R60, 0x48, !PT ;  /* 0x0000000300ff7812 */ /* 0x000ff6000780483c */
[----:B------:R-:W-:Y:S02]  /*8790*/  @!UPT UIADD3 URZ, UPT, UPT, URZ, URZ, URZ ;  /* 0x000000fffffff290 */ /* 0x000fe4000fffe0ff */
[----:B------:R-:W-:Y:S05]  /*87a0*/  @!P0 BRA `(.L_x_117) ;  /* 0x0000000000408947 */ /* 0x000fea0003800000 */
[----:B------:R-:W1:Y:S01]  /*87b0*/  LDCU.64 UR8, c[0x4][0x70] ;  /* 0x01000e00ff0877ac */ /* 0x000e620008000a00 */
[----:B--2---:R-:W-:Y:S01]  /*87c0*/  MOV R3, 0x0 ;  /* 0x0000000000037802 */ /* 0x004fe20000000f00 */
[----:B------:R-:W-:Y:S02]  /*87d0*/  HFMA2 R12, -RZ, RZ, 0, 5.9604644775390625e-08 ;  /* 0x00000001ff0c7431 */ /* 0x000fe400000001ff */
[----:B------:R-:W-:Y:S02]  /*87e0*/  IMAD.MOV.U32 R8, RZ, RZ, 0x192 ;  /* 0x00000192ff087424 */ /* 0x000fe400078e00ff */
[----:B------:R-:W-:Y:S01]  /*87f0*/  IMAD.MOV.U32 R13, RZ, RZ, RZ ;  /* 0x000000ffff0d7224 */ /* 0x000fe200078e00ff */
[----:B------:R-:W2:Y:S01]  /*8800*/  LDCU.64 UR6, c[0x4][0x78] ;  /* 0x01000f00ff0677ac */ /* 0x000ea20008000a00 */
[----:B------:R-:W3:Y:S01]  /*8810*/  LDC.64 R2, c[0x4][R3] ;  /* 0x0100000003027b82 */ /* 0x000ee20000000a00 */
[----:B------:R-:W5:Y:S01]  /*8820*/  LDCU.64 UR4, c[0x4][0x10] ;  /* 0x01000200ff0477ac */ /* 0x000f620008000a00 */
[----:B-1----:R-:W-:Y:S01]  /*8830*/  MOV R5, UR9 ;  /* 0x0000000900057c02 */ /* 0x002fe20008000f00 */
[----:B------:R-:W-:Y:S01]  /*8840*/  IMAD.U32 R4, RZ, RZ, UR8 ;  /* 0x00000008ff047e24 */ /* 0x000fe2000f8e00ff */
[----:B--2---:R-:W-:Y:S01]  /*8850*/  MOV R7, UR7 ;  /* 0x0000000700077c02 */ /* 0x004fe20008000f00 */
[----:B------:R-:W-:Y:S01]  /*8860*/  IMAD.U32 R6, RZ, RZ, UR6 ;  /* 0x00000006ff067e24 */ /* 0x000fe2000f8e00ff */
[----:B-----5:R-:W-:Y:S01]  /*8870*/  MOV R11, UR5 ;  /* 0x00000005000b7c02 */ /* 0x020fe20008000f00 */
[----:B------:R-:W-:Y:S02]  /*8880*/  IMAD.U32 R10, RZ, RZ, UR4 ;  /* 0x00000004ff0a7e24 */ /* 0x000fe4000f8e00ff */
[----:B------:R-:W-:Y:S07]  /*8890*/  LEPC R20, `(.L_x_117) ;  /* 0x000000001014794e */ /* 0x000fee0000000000 */
[----:B---34-:R-:W-:Y:S05]  /*88a0*/  CALL.ABS.NOINC R2 ;  /* 0x0000000002007343 */ /* 0x018fea0003c00000 */
.L_x_117:
[----:B--2-4-:R-:W-:Y:S01]  /*88b0*/  LOP3.LUT R3, R44, 0xffffe000, RZ, 0xc0, !PT ;  /* 0xffffe0002c037812 */ /* 0x014fe200078ec0ff */
[----:B------:R-:W-:Y:S05]  /*88c0*/  WARPSYNC.ALL ;  /* 0x0000000000007948 */ /* 0x000fea0003800000 */
[----:B------:R-:W-:Y:S01]  /*88d0*/  R2UR UR4, R25 ;  /* 0x00000000190472ca */ /* 0x000fe200000e0000 */
[----:B------:R-:W1:Y:S01]  /*88e0*/  S2R R77, SR_CgaCtaId ;  /* 0x00000000004d7919 */ /* 0x000e620000008800 */
[----:B------:R-:W-:Y:S01]  /*88f0*/  LOP3.LUT R20, R40, 0xffffe000, RZ, 0xc0, !PT ;  /* 0xffffe00028147812 */ /* 0x000fe200078ec0ff */
[----:B------:R-:W-:Y:S01]  /*8900*/  BSSY.RECONVERGENT B0, `(.L_x_118) ;  /* 0x000005c000007945 */ /* 0x000fe20003800200 */
[----:B------:R-:W-:Y:S02]  /*8910*/  ISETP.NE.AND P6, PT, R71, RZ, PT ;  /* 0x000000ff4700720c */ /* 0x000fe40003fc5270 */
[----:B------:R-:W-:Y:S07]  /*8920*/  ISETP.NE.AND P0, PT, R58, RZ, PT ;  /* 0x000000ff3a00720c */ /* 0x000fee0003f05270 */
[----:B------:R-:W2:Y:S02]  /*8930*/  LDTM.x16 R4, tmem[UR4+0x10] ;  /* 0x00001004000479ee */ /* 0x000ea40008240000 */
[C---:B--2---:R-:W-:Y:S01]  /*8940*/  FMUL R0, R24.reuse, R4 ;  /* 0x0000000418007220 */ /* 0x044fe20000400000 */
[----:B------:R-:W-:Y:S01]  /*8950*/  LOP3.LUT R4, R45, 0xffffe000, RZ, 0xc0, !PT ;  /* 0xffffe0002d047812 */ /* 0x000fe200078ec0ff */
[C---:B------:R-:W-:Y:S01]  /*8960*/  FMUL R2, R24.reuse, R5 ;  /* 0x0000000518027220 */ /* 0x040fe20000400000 */
[----:B------:R-:W-:Y:S01]  /*8970*/  FMUL R5, R24, R12 ;  /* 0x0000000c18057220 */ /* 0x000fe20000400000 */
[C---:B------:R-:W-:Y:S01]  /*8980*/  FFMA R28, R27.reuse, R3, R0 ;  /* 0x000000031b1c7223 */ /* 0x040fe20000000000 */
[----:B------:R-:W-:Y:S01]  /*8990*/  LOP3.LUT R3, R46, 0xffffe000, RZ, 0xc0, !PT ;  /* 0xffffe0002e037812 */ /* 0x000fe200078ec0ff */
[----:B------:R-:W-:Y:S01]  /*89a0*/  FFMA R29, R27, R4, R2 ;  /* 0x000000041b1d7223 */ /* 0x000fe20000000002 */
[----:B------:R-:W-:Y:S01]  /*89b0*/  LOP3.LUT R4, R47, 0xffffe000, RZ, 0xc0, !PT ;  /* 0xffffe0002f047812 */ /* 0x000fe200078ec0ff */
[C---:B------:R-:W-:Y:S01]  /*89c0*/  FMUL R0, R24.reuse, R6 ;  /* 0x0000000618007220 */ /* 0x040fe20000400000 */
[----:B------:R-:W-:Y:S01]  /*89d0*/  F2FP.TF32.F32.PACK_B R28, R28 ;  /* 0x0000001cff1c723e */ /* 0x000fe200024050ff */
[C---:B------:R-:W-:Y:S01]  /*89e0*/  FMUL R2, R24.reuse, R7 ;  /* 0x0000000718027220 */ /* 0x040fe20000400000 */
[----:B------:R-:W-:Y:S01]  /*89f0*/  F2FP.TF32.F32.PACK_B R29, R29 ;  /* 0x0000001dff1d723e */ /* 0x000fe200024050ff */
[C---:B------:R-:W-:Y:S01]  /*8a00*/  FFMA R30, R27.reuse, R3, R0 ;  /* 0x000000031b1e7223 */ /* 0x040fe20000000000 */
[C---:B------:R-:W-:Y:S01]  /*8a10*/  FMUL R0, R24.reuse, R8 ;  /* 0x0000000818007220 */ /* 0x040fe20000400000 */
[----:B------:R-:W-:Y:S01]  /*8a20*/  FFMA R31, R27, R4, R2 ;  /* 0x000000041b1f7223 */ /* 0x000fe20000000002 */
[C---:B------:R-:W-:Y:S01]  /*8a30*/  FMUL R6, R24.reuse, R13 ;  /* 0x0000000d18067220 */ /* 0x040fe20000400000 */
[----:B------:R-:W-:Y:S01]  /*8a40*/  LOP3.LUT R13, R41, 0xffffe000, RZ, 0xc0, !PT ;  /* 0xffffe000290d7812 */ /* 0x000fe200078ec0ff */
[C---:B------:R-:W-:Y:S01]  /*8a50*/  FMUL R2, R24.reuse, R9 ;  /* 0x0000000918027220 */ /* 0x040fe20000400000 */
[----:B------:R-:W-:Y:S01]  /*8a60*/  F2FP.TF32.F32.PACK_B R30, R30 ;  /* 0x0000001eff1e723e */ /* 0x000fe200024050ff */
[----:B------:R-:W-:Y:S01]  /*8a70*/  FMUL R9, R24, R16 ;  /* 0x0000001018097220 */ /* 0x000fe20000400000 */
[----:B------:R-:W-:Y:S01]  /*8a80*/  F2FP.TF32.F32.PACK_B R31, R31 ;  /* 0x0000001fff1f723e */ /* 0x000fe200024050ff */
[----:B------:R-:W-:Y:S01]  /*8a90*/  FFMA R16, R27, R20, R0 ;  /* 0x000000141b107223 */ /* 0x000fe20000000000 */
[----:B------:R-:W-:Y:S01]  /*8aa0*/  LOP3.LUT R0, R42, 0xffffe000, RZ, 0xc0, !PT ;  /* 0xffffe0002a007812 */ /* 0x000fe200078ec0ff */
[C---:B------:R-:W-:Y:S01]  /*8ab0*/  FMUL R3, R24.reuse, R10 ;  /* 0x0000000a18037220 */ /* 0x040fe20000400000 */
[C---:B------:R-:W-:Y:S01]  /*8ac0*/  FMUL R7, R24.reuse, R14 ;  /* 0x0000000e18077220 */ /* 0x040fe20000400000 */
[----:B------:R-:W-:Y:S01]  /*8ad0*/  LOP3.LUT R14, R43, 0xffffe000, RZ, 0xc0, !PT ;  /* 0xffffe0002b0e7812 */ /* 0x000fe200078ec0ff */
[----:B------:R-:W-:Y:S01]  /*8ae0*/  FMUL R10, R24, R17 ;  /* 0x00000011180a7220 */ /* 0x000fe20000400000 */
[----:B------:R-:W-:Y:S01]  /*8af0*/  F2FP.TF32.F32.PACK_B R16, R16 ;  /* 0x00000010ff10723e */ /* 0x000fe200024050ff */
[----:B------:R-:W-:Y:S01]  /*8b00*/  FFMA R17, R27, R13, R2 ;  /* 0x0000000d1b117223 */ /* 0x000fe20000000002 */
[----:B------:R-:W-:Y:S01]  /*8b10*/  LOP3.LUT R2, R32, 0xffffe000, RZ, 0xc0, !PT ;  /* 0xffffe00020027812 */ /* 0x000fe200078ec0ff */
[----:B------:R-:W-:Y:S01]  /*8b20*/  STS.128 [R56+0x2000], R28 ;  /* 0x0020001c38007388 */ /* 0x000fe20000000c00 */
[----:B------:R-:W-:Y:S01]  /*8b30*/  LOP3.LUT R13, R39, 0xffffe000, RZ, 0xc0, !PT ;  /* 0xffffe000270d7812 */ /* 0x000fe200078ec0ff */
[C---:B------:R-:W-:Y:S01]  /*8b40*/  FMUL R4, R24.reuse, R11 ;  /* 0x0000000b18047220 */ /* 0x040fe20000400000 */
[----:B------:R-:W-:Y:S01]  /*8b50*/  F2FP.TF32.F32.PACK_B R17, R17 ;  /* 0x00000011ff11723e */ /* 0x000fe200024050ff */
[C---:B------:R-:W-:Y:S01]  /*8b60*/  FMUL R11, R24.reuse, R18 ;  /* 0x00000012180b7220 */ /* 0x040fe20000400000 */
[----:B------:R-:W-:Y:S01]  /*8b70*/  FFMA R18, R27, R0, R3 ;  /* 0x000000001b127223 */ /* 0x000fe20000000003 */
[----:B------:R-:W-:Y:S01]  /*8b80*/  LOP3.LUT R0, R33, 0xffffe000, RZ, 0xc0, !PT ;  /* 0xffffe00021007812 */ /* 0x000fe200078ec0ff */
[----:B------:R-:W-:Y:S01]  /*8b90*/  FMUL R12, R24, R19 ;  /* 0x00000013180c7220 */ /* 0x000fe20000400000 */
[----:B------:R-:W-:Y:S01]  /*8ba0*/  LOP3.LUT R3, R34, 0xffffe000, RZ, 0xc0, !PT ;  /* 0xffffe00022037812 */ /* 0x000fe200078ec0ff */
[C---:B------:R-:W-:Y:S01]  /*8bb0*/  FFMA R19, R27.reuse, R14, R4 ;  /* 0x0000000e1b137223 */ /* 0x040fe20000000004 */
[----:B------:R-:W-:Y:S01]  /*8bc0*/  FFMA R4, R27, R2, R5 ;  /* 0x000000021b047223 */ /* 0x000fe20000000005 */
[----:B------:R-:W-:Y:S01]  /*8bd0*/  LOP3.LUT R2, R35, 0xffffe000, RZ, 0xc0, !PT ;  /* 0xffffe00023027812 */ /* 0x000fe200078ec0ff */
[----:B------:R-:W-:Y:S01]  /*8be0*/  FMUL R8, R24, R15 ;  /* 0x0000000f18087220 */ /* 0x000fe20000400000 */
[----:B------:R-:W-:Y:S01]  /*8bf0*/  F2FP.TF32.F32.PACK_B R18, R18 ;  /* 0x00000012ff12723e */ /* 0x000fe200024050ff */
[C---:B------:R-:W-:Y:S01]  /*8c00*/  FFMA R5, R27.reuse, R0, R6 ;  /* 0x000000001b057223 */ /* 0x040fe20000000006 */
[----:B------:R-:W-:Y:S01]  /*8c10*/  F2FP.TF32.F32.PACK_B R19, R19 ;  /* 0x00000013ff13723e */ /* 0x000fe200024050ff */
[C---:B------:R-:W-:Y:S01]  /*8c20*/  FFMA R6, R27.reuse, R3, R7 ;  /* 0x000000031b067223 */ /* 0x040fe20000000007 */
[----:B------:R-:W-:Y:S01]  /*8c30*/  FFMA R7, R27, R2, R8 ;  /* 0x000000021b077223 */ /* 0x000fe20000000008 */
[----:B------:R-:W-:Y:S02]  /*8c40*/  LOP3.LUT R0, R36, 0xffffe000, RZ, 0xc0, !PT ;  /* 0xffffe00024007812 */ /* 0x000fe400078ec0ff */
[----:B------:R-:W-:Y:S01]  /*8c50*/  STS.128 [R67+0x2010], R16 ;  /* 0x0020101043007388 */ /* 0x000fe20000000c00 */
[----:B------:R-:W-:Y:S02]  /*8c60*/  LOP3.LUT R2, R37, 0xffffe000, RZ, 0xc0, !PT ;  /* 0xffffe00025027812 */ /* 0x000fe400078ec0ff */
[----:B------:R-:W-:Y:S01]  /*8c70*/  LOP3.LUT R3, R38, 0xffffe000, RZ, 0xc0, !PT ;  /* 0xffffe00026037812 */ /* 0x000fe200078ec0ff */
[C---:B------:R-:W-:Y:S01]  /*8c80*/  FFMA R8, R27.reuse, R0, R9 ;  /* 0x000000001b087223 */ /* 0x040fe20000000009 */
[----:B------:R-:W-:Y:S01]  /*8c90*/  F2FP.TF32.F32.PACK_B R4, R4 ;  /* 0x00000004ff04723e */ /* 0x000fe200024050ff */
[C---:B------:R-:W-:Y:S01]  /*8ca0*/  FFMA R9, R27.reuse, R2, R10 ;  /* 0x000000021b097223 */ /* 0x040fe2000000000a */
[----:B------:R-:W-:Y:S01]  /*8cb0*/  F2FP.TF32.F32.PACK_B R5, R5 ;  /* 0x00000005ff05723e */ /* 0x000fe200024050ff */
[C---:B------:R-:W-:Y:S01]  /*8cc0*/  FFMA R10, R27.reuse, R3, R11 ;  /* 0x000000031b0a7223 */ /* 0x040fe2000000000b */
[----:B------:R-:W-:Y:S01]  /*8cd0*/  F2FP.TF32.F32.PACK_B R6, R6 ;  /* 0x00000006ff06723e */ /* 0x000fe200024050ff */
[----:B------:R-:W-:Y:S01]  /*8ce0*/  FFMA R11, R27, R13, R12 ;  /* 0x0000000d1b0b7223 */ /* 0x000fe2000000000c */
[----:B------:R-:W-:Y:S01]  /*8cf0*/  F2FP.TF32.F32.PACK_B R7, R7 ;  /* 0x00000007ff07723e */ /* 0x000fe200024050ff */
[----:B------:R-:W-:Y:S01]  /*8d00*/  IMAD.U32 R0, RZ, RZ, UR52 ;  /* 0x00000034ff007e24 */ /* 0x000fe2000f8e00ff */
[----:B------:R-:W-:Y:S02]  /*8d10*/  F2FP.TF32.F32.PACK_B R8, R8 ;  /* 0x00000008ff08723e */ /* 0x000fe400024050ff */
[----:B------:R-:W-:Y:S01]  /*8d20*/  F2FP.TF32.F32.PACK_B R9, R9 ;  /* 0x00000009ff09723e */ /* 0x000fe200024050ff */
[----:B------:R2:W-:Y:S01]  /*8d30*/  STS.128 [R66+0x2020], R4 ;  /* 0x0020200442007388 */ /* 0x0005e20000000c00 */
[----:B------:R-:W-:Y:S02]  /*8d40*/  F2FP.TF32.F32.PACK_B R10, R10 ;  /* 0x0000000aff0a723e */ /* 0x000fe400024050ff */
[----:B------:R-:W-:Y:S02]  /*8d50*/  F2FP.TF32.F32.PACK_B R11, R11 ;  /* 0x0000000bff0b723e */ /* 0x000fe400024050ff */
[----:B------:R-:W-:Y:S02]  /*8d60*/  @P6 LEA R0, R0, UR51, 0x3 ;  /* 0x0000003300006c11 */ /* 0x000fe4000f8e18ff */
[----:B------:R-:W-:Y:S01]  /*8d70*/  @P6 SHF.L.U32 R2, R55, 0x1f, RZ ;  /* 0x0000001f37026819 */ /* 0x000fe200000006ff */
[----:B------:R4:W-:Y:S02]  /*8d80*/  STS.128 [R72+0x2030], R8 ;  /* 0x0020300848007388 */ /* 0x0009e40000000c00 */
[----:B------:R-:W-:Y:S05]  /*8d90*/  @P6 VIADD R0, R0, 0x60 ;  /* 0x0000006000006836 */ /* 0x000fea0000000000 */
[----:B-1----:R-:W-:Y:S01]  /*8da0*/  @P6 PRMT R0, R77, 0x654, R0 ;  /* 0x000006544d006816 */ /* 0x002fe20000000000 */
[----:B------:R-:W-:Y:S01]  /*8db0*/  @!PT LDS RZ, [RZ] ;  /* 0x00000000fffff984 */ /* 0x000fe20000000800 */
[----:B------:R-:W-:Y:S01]  /*8dc0*/  @!PT LDS RZ, [RZ] ;  /* 0x00000000fffff984 */ /* 0x000fe20000000800 */
[----:B------:R-:W-:Y:S01]  /*8dd0*/  @!PT LDS RZ, [RZ] ;  /* 0x00000000fffff984 */ /* 0x000fe20000000800 */
[----:B------:R-:W-:Y:S01]  /*8de0*/  @!PT LDS RZ, [RZ] ;  /* 0x00000000fffff984 */ /* 0x000fe20000000800 */
[----:B------:R1:W-:Y:S06]  /*8df0*/  MEMBAR.ALL.CTA ;  /* 0x0000000000007992 */ /* 0x0003ec0000008000 */
[----:B-1----:R-:W1:Y:S01]  /*8e00*/  FENCE.VIEW.ASYNC.S ;  /* 0x00000000000073c6 */ /* 0x002e620000000000 */
[----:B--2---:R-:W-:Y:S01]  /*8e10*/  LEA R6, R74, UR51, 0x3 ;  /* 0x000000334a067c11 */ /* 0x004fe2000f8e18ff */
[----:B-1----:R-:W-:Y:S06]  /*8e20*/  BAR.SYNC.DEFER_BLOCKING 0x1, 0x80 ;  /* 0x0042000000007b1d */ /* 0x002fec0000010000 */
[----:B------:R-:W-:Y:S05]  /*8e30*/  @P0 BRA `(.L_x_119) ;  /* 0x0000000000200947 */ /* 0x000fea0003800000 */
[----:B------:R-:W1:Y:S01]  /*8e40*/  LDCU.64 UR6, c[0x0][0x348] ;  /* 0x00006900ff0677ac */ /* 0x000e620008000a00 */
[----:B------:R-:W-:Y:S02]  /*8e50*/  UIADD3 UR40, UPT, UPT, UR51, 0x2200, URZ ;  /* 0x0000220033287890 */ /* 0x000fe4000fffe0ff */
[----:B------:R-:W-:Y:S02]  /*8e60*/  UIADD3 UR41, UPT, UPT, UR53, 0x10, URZ ;  /* 0x0000001035297890 */ /* 0x000fe4000fffe0ff */
[----:B-1----:R-:W-:Y:S04]  /*8e70*/  UIADD3 UR4, UP0, UPT, UR6, 0x780, URZ ;  /* 0x0000078006047890 */ /* 0x002fe8000ff1e0ff */
[----:B------:R-:W-:Y:S09]  /*8e80*/  UIADD3.X UR5, UPT, UPT, URZ, UR7, URZ, UP0, !UPT ;  /* 0x00000007ff057290 */ /* 0x000ff200087fe4ff */
[----:B------:R1:W-:Y:S01]  /*8e90*/  UTMASTG.5D [UR40], [UR4] ;  /* 0x00000028040073b5 */ /* 0x0003e20008020000 */
[----:B------:R0:W-:Y:S01]  /*8ea0*/  UTMACMDFLUSH ;  /* 0x00000000000079b7 */ /* 0x0001e20000000000 */
[----:B-1----:R-:W-:Y:S04]  /*8eb0*/  DEPBAR.LE SB0, 0x1 ;  /* 0x000080400000791a */ /* 0x002fe80000000000 */
.L_x_119:
[----:B------:R-:W-:Y:S05]  /*8ec0*/  BSYNC.RECONVERGENT B0 ;  /* 0x0000000000007941 */ /* 0x000fea0003800200 */
.L_x_118:
[----:B------:R-:W-:Y:S01]  /*8ed0*/  BAR.SYNC.DEFER_BLOCKING 0x1, 0x80 ;  /* 0x0042000000007b1d */ /* 0x000fe20000010000 */
[----:B------:R-:W-:Y:S04]  /*8ee0*/  UIADD3 UR4, UPT, UPT, UR52, 0x1, URZ ;  /* 0x0000000134047890 */ /* 0x000fe8000fffe0ff */
[----:B------:R-:W-:Y:S04]  /*8ef0*/  UISETP.NE.AND UP0, UPT, UR4, 0x4, UPT ;  /* 0x000000040400788c */ /* 0x000fe8000bf05270 */
[----:B------:R-:W-:Y:S01]  /*8f00*/  USEL UR50, UR4, URZ, UP0 ;  /* 0x000000ff04327287 */ /* 0x000fe20008000000 */
[----:B------:R1:W-:Y:S01]  /*8f10*/  @P6 SYNCS.ARRIVE.TRANS64.RED.A1T0 RZ, [R0+URZ], RZ ;  /* 0x000000ff00ff69a7 */ /* 0x0003e200081004ff */
[----:B------:R-:W-:Y:S01]  /*8f20*/  BSSY B1, `(.L_x_120) ;  /* 0x0000017000017945 */ /* 0x000fe20003800000 */
[----:B------:R-:W2:Y:S02]  /*8f30*/  @P6 SYNCS.PHASECHK.TRANS64.TRYWAIT P0, [R6+URZ+0x40], R2 ;  /* 0x00004002060065a7 */ /* 0x000ea400080011ff */
[----:B--2---:R-:W-:Y:S01]  /*8f40*/  @P6 SEL R75, RZ, 0x1, !P0 ;  /* 0x00000001ff4b6807 */ /* 0x004fe20004000000 */
[----:B-1----:R-:W-:Y:S06]  /*8f50*/  @!P6 BRA `(.L_x_121) ;  /* 0x00000000004ce947 */ /* 0x002fec0003800000 */
        /* <DEDUP_REMOVED lines=9> */
[----:B------:R-:W-:Y:S04]  /*8ff0*/  SHF.L.U32 R5, R55, 0x1f, RZ ;  /* 0x0000001f37057819 */ /* 0x000fe800000006ff */
[----:B------:R-:W1:Y:S02]  /*9000*/  SYNCS.PHASECHK.TRANS64.TRYWAIT P0, [R6+URZ+0x40], R5 ;  /* 0x00004005060075a7 */ /* 0x000e6400080011ff */
[----:B-1----:R-:W-:Y:S05]  /*9010*/  @!P0 BRA `(.L_x_124) ;  /* 0x0000001c00d08947 */ /* 0x002fea0003800000 */
.L_x_123:
[----:B------:R-:W-:Y:S05]  /*9020*/  BSYNC B0 ;  /* 0x0000000000007941 */ /* 0x000fea0003800000 */
.L_x_122:
[----:B------:R-:W-:Y:S02]  /*9030*/  ISETP.NE.AND P0, PT, R76, RZ, PT ;  /* 0x000000ff4c00720c */ /* 0x000fe40003f05270 */
[----:B------:R-:W-:Y:S11]  /*9040*/  IADD3 R74, PT, PT, R74, 0x1, RZ ;  /* 0x000000014a4a7810 */ /* 0x000ff60007ffe0ff */
[----:B------:R2:W1:Y:S04]  /*9050*/  @P0 LDS.128 R44, [R4] ;  /* 0x00000000042c0984 */ /* 0x0004680000000c00 */
[----:B------:R2:W1:Y:S04]  /*9060*/  @P0 LDS.128 R40, [R3+0x10] ;  /* 0x0000100003280984 */ /* 0x0004680000000c00 */
[----:B------:R2:W1:Y:S04]  /*9070*/  @P0 LDS.128 R32, [R2+0x20] ;  /* 0x0000200002200984 */ /* 0x0004680000000c00 */
[----:B------:R2:W1:Y:S02]  /*9080*/  @P0 LDS.128 R36, [R0+0x30] ;  /* 0x0000300000240984 */ /* 0x0004640000000c00 */
.L_x_121:
[----:B------:R-:W-:Y:S05]  /*9090*/  BSYNC B1 ;  /* 0x0000000000017941 */ /* 0x000fea0003800000 */
.L_x_120:
[----:B--2---:R-:W-:Y:S05]  /*90a0*/  VIADD R0, R25, 0x20 ;  /* 0x0000002019007836 */ /* 0x004fea0000000000 */
[----:B------:R-:W-:Y:S04]  /*90b0*/  SHF.R.U32.HI R0, RZ, 0x15, R0 ;  /* 0x00000015ff007819 */ /* 0x000fe80000011600 */
[----:B------:R-:W-:Y:S11]  /*90c0*/  LOP3.LUT P0, RZ, R0, 0x3, R60, 0x48, !PT ;  /* 0x0000000300ff7812 */ /* 0x000ff6000780483c */
[----:B------:R-:W-:Y:S02]  /*90d0*/  @!UPT UIADD3 URZ, UPT, UPT, URZ, URZ, URZ ;  /* 0x000000fffffff290 */ /* 0x000fe4000fffe0ff */
[----:B------:R-:W-:Y:S05]  /*90e0*/  @!P0 BRA `(.L_x_125) ;  /* 0x0000000000408947 */ /* 0x000fea0003800000 */
[----:B------:R-:W1:Y:S01]  /*90f0*/  LDCU.64 UR8, c[0x4][0x70] ;  /* 0x01000e00ff0877ac */ /* 0x000e620008000a00 */
[----:B------:R-:W-:Y:S01]  /*9100*/  MOV R3, 0x0 ;  /* 0x0000000000037802 */ /* 0x000fe20000000f00 */
[----:B------:R-:W-:Y:S02]  /*9110*/  HFMA2 R12, -RZ, RZ, 0, 5.9604644775390625e-08 ;  /* 0x00000001ff0c7431 */ /* 0x000fe400000001ff */
[----:B----4-:R-:W-:Y:S02]  /*9120*/  IMAD.MOV.U32 R8, RZ, RZ, 0x192 ;  /* 0x00000192ff087424 */ /* 0x010fe400078e00ff */
[----:B------:R-:W-:Y:S01]  /*9130*/  IMAD.MOV.U32 R13, RZ, RZ, RZ ;  /* 0x000000ffff0d7224 */ /* 0x000fe200078e00ff */
[----:B------:R-:W2:Y:S01]  /*9140*/  LDCU.64 UR6, c[0x4][0x78] ;  /* 0x01000f00ff0677ac */ /* 0x000ea20008000a00 */
[----:B------:R-:W4:Y:S01]  /*9150*/  LDC.64 R2, c[0x4][R3] ;  /* 0x0100000003027b82 */ /* 0x000f220000000a00 */
        /* <DEDUP_REMOVED lines=9> */
.L_x_125:
[----:B-1----:R-:W-:Y:S01]  /*91f0*/  LOP3.LUT R3, R44, 0xffffe000, RZ, 0xc0, !PT ;  /* 0xffffe0002c037812 */ /* 0x002fe200078ec0ff */
[----:B------:R-:W-:Y:S05]  /*9200*/  WARPSYNC.ALL ;  /* 0x0000000000007948 */ /* 0x000fea0003800000 */
[----:B------:R-:W-:Y:S01]  /*9210*/  R2UR UR4, R25 ;  /* 0x00000000190472ca */ /* 0x000fe200000e0000 */
[----:B------:R-:W-:Y:S01]  /*9220*/  BSSY.RECONVERGENT B0, `(.L_x_126) ;  /* 0x000005d000007945 */ /* 0x000fe20003800200 */
[----:B------:R-:W-:Y:S02]  /*9230*/  LOP3.LUT R20, R40, 0xffffe000, RZ, 0xc0, !PT ;  /* 0xffffe00028147812 */ /* 0x000fe400078ec0ff */
[----:B------:R-:W-:Y:S02]  /*9240*/  LOP3.LUT R21, R41, 0xffffe000, RZ, 0xc0, !PT ;  /* 0xffffe00029157812 */ /* 0x000fe400078ec0ff */
[----:B------:R-:W-:Y:S02]  /*9250*/  LOP3.LUT R26, R42, 0xffffe000, RZ, 0xc0, !PT ;  /* 0xffffe0002a1a7812 */ /* 0x000fe400078ec0ff */
[----:B------:R-:W-:Y:S02]  /*9260*/  ISETP.NE.AND P6, PT, R71, RZ, PT ;  /* 0x000000ff4700720c */ /* 0x000fe40003fc5270 */
[----:B------:R-:W-:Y:S03]  /*9270*/  ISETP.NE.AND P0, PT, R58, RZ, PT ;  /* 0x000000ff3a00720c */ /* 0x000fe60003f05270 */
[----:B----4-:R-:W1:Y:S02]  /*9280*/  LDTM.x16 R4, tmem[UR4+0x20] ;  /* 0x00002004000479ee */ /* 0x010e640008240000 */
[C---:B-1----:R-:W-:Y:S01]  /*9290*/  FMUL R0, R24.reuse, R4 ;  /* 0x0000000418007220 */ /* 0x042fe20000400000 */
        /* <DEDUP_REMOVED lines=13> */
[C---:B------:R-:W-:Y:S01]  /*9370*/  FFMA R31, R27.reuse, R4, R2 ;  /* 0x000000041b1f7223 */ /* 0x040fe20000000002 */
[C---:B------:R-:W-:Y:S01]  /*9380*/  FMUL R2, R24.reuse, R9 ;  /* 0x0000000918027220 */ /* 0x040fe20000400000 */
[C---:B------:R-:W-:Y:S01]  /*9390*/  FMUL R9, R24.reuse, R16 ;  /* 0x0000001018097220 */ /* 0x040fe20000400000 */
[----:B------:R-:W-:Y:S01]  /*93a0*/  F2FP.TF32.F32.PACK_B R30, R30 ;  /* 0x0000001eff1e723e */ /* 0x000fe200024050ff */
[----:B------:R-:W-:Y:S01]  /*93b0*/  FFMA R16, R27, R20, R0 ;  /* 0x000000141b107223 */ /* 0x000fe20000000000 */
[----:B------:R-:W-:Y:S01]  /*93c0*/  LOP3.LUT R0, R43, 0xffffe000, RZ, 0xc0, !PT ;  /* 0xffffe0002b007812 */ /* 0x000fe200078ec0ff */
[C---:B------:R-:W-:Y:S01]  /*93d0*/  FMUL R3, R24.reuse, R10 ;  /* 0x0000000a18037220 */ /* 0x040fe20000400000 */
[----:B------:R-:W-:Y:S01]  /*93e0*/  F2FP.TF32.F32.PACK_B R31, R31 ;  /* 0x0000001fff1f723e */ /* 0x000fe200024050ff */
[C---:B------:R-:W-:Y:S01]  /*93f0*/  FMUL R4, R24.reuse, R11 ;  /* 0x0000000b18047220 */ /* 0x040fe20000400000 */
[----:B------:R-:W-:Y:S01]  /*9400*/  F2FP.TF32.F32.PACK_B R16, R16 ;  /* 0x00000010ff10723e */ /* 0x000fe200024050ff */
[----:B------:R-:W-:Y:S01]  /*9410*/  FMUL R10, R24, R17 ;  /* 0x00000011180a7220 */ /* 0x000fe20000400000 */
[C---:B------:R-:W-:Y:S01]  /*9420*/  FFMA R17, R27.reuse, R21, R2 ;  /* 0x000000151b117223 */ /* 0x040fe20000000002 */
[----:B------:R-:W-:Y:S01]  /*9430*/  LOP3.LUT R2, R32, 0xffffe000, RZ, 0xc0, !PT ;  /* 0xffffe00020027812 */ /* 0x000fe200078ec0ff */
[----:B------:R1:W-:Y:S01]  /*9440*/  STS.128 [R56+0x4000], R28 ;  /* 0x0040001c38007388 */ /* 0x0003e20000000c00 */
[C---:B------:R-:W-:Y:S01]  /*9450*/  FMUL R11, R24.reuse, R18 ;  /* 0x00000012180b7220 */ /* 0x040fe20000400000 */
[----:B------:R-:W-:Y:S01]  /*9460*/  FFMA R18, R27, R26, R3 ;  /* 0x0000001a1b127223 */ /* 0x000fe20000000003 */
[----:B------:R-:W-:Y:S01]  /*9470*/  LOP3.LUT R3, R33, 0xffffe000, RZ, 0xc0, !PT ;  /* 0xffffe00021037812 */ /* 0x000fe200078ec0ff */
[C---:B------:R-:W-:Y:S01]  /*9480*/  FMUL R12, R24.reuse, R19 ;  /* 0x00000013180c7220 */ /* 0x040fe20000400000 */
[----:B------:R-:W-:Y:S01]  /*9490*/  F2FP.TF32.F32.PACK_B R17, R17 ;  /* 0x00000011ff11723e */ /* 0x000fe200024050ff */
[----:B------:R-:W-:Y:S01]  /*94a0*/  FFMA R19, R27, R0, R4 ;  /* 0x000000001b137223 */ /* 0x000fe20000000004 */
[----:B------:R-:W-:Y:S01]  /*94b0*/  F2FP.TF32.F32.PACK_B R18, R18 ;  /* 0x00000012ff12723e */ /* 0x000fe200024050ff */
[----:B------:R-:W-:Y:S01]  /*94c0*/  FMUL R6, R24, R13 ;  /* 0x0000000d18067220 */ /* 0x000fe20000400000 */
[----:B------:R-:W-:Y:S01]  /*94d0*/  LOP3.LUT R13, R34, 0xffffe000, RZ, 0xc0, !PT ;  /* 0xffffe000220d7812 */ /* 0x000fe200078ec0ff */
[C---:B------:R-:W-:Y:S01]  /*94e0*/  FMUL R7, R24.reuse, R14 ;  /* 0x0000000e18077220 */ /* 0x040fe20000400000 */
[----:B------:R-:W-:Y:S01]  /*94f0*/  LOP3.LUT R14, R35, 0xffffe000, RZ, 0xc0, !PT ;  /* 0xffffe000230e7812 */ /* 0x000fe200078ec0ff */
[----:B------:R-:W-:Y:S01]  /*9500*/  FMUL R8, R24, R15 ;  /* 0x0000000f18087220 */ /* 0x000fe20000400000 */
[----:B------:R-:W-:Y:S01]  /*9510*/  F2FP.TF32.F32.PACK_B R19, R19 ;  /* 0x00000013ff13723e */ /* 0x000fe200024050ff */
[C---:B------:R-:W-:Y:S01]  /*9520*/  FFMA R4, R27.reuse, R2, R5 ;  /* 0x000000021b047223 */ /* 0x040fe20000000005 */
[C---:B------:R-:W-:Y:S01]  /*9530*/  FFMA R5, R27.reuse, R3, R6 ;  /* 0x000000031b057223 */ /* 0x040fe20000000006 */
[C---:B------:R-:W-:Y:S01]  /*9540*/  FFMA R6, R27.reuse, R13, R7 ;  /* 0x0000000d1b067223 */ /* 0x040fe20000000007 */
[----:B------:R-:W-:Y:S01]  /*9550*/  FFMA R7, R27, R14, R8 ;  /* 0x0000000e1b077223 */ /* 0x000fe20000000008 */
[----:B------:R1:W-:Y:S01]  /*9560*/  STS.128 [R67+0x4010], R16 ;  /* 0x0040101043007388 */ /* 0x0003e20000000c00 */
[----:B------:R-:W-:Y:S01]  /*9570*/  LOP3.LUT R0, R36, 0xffffe000, RZ, 0xc0, !PT ;  /* 0xffffe00024007812 */ /* 0x000fe200078ec0ff */
[----:B------:R-:W-:Y:S01]  /*9580*/  IMAD.U32 R14, RZ, RZ, UR50 ;  /* 0x00000032ff0e7e24 */ /* 0x000fe2000f8e00ff */
[----:B------:R-:W-:Y:S02]  /*9590*/  LOP3.LUT R2, R37, 0xffffe000, RZ, 0xc0, !PT ;  /* 0xffffe00025027812 */ /* 0x000fe400078ec0ff */
        /* <DEDUP_REMOVED lines=14> */
[----:B------:R-:W-:Y:S02]  /*9680*/  F2FP.TF32.F32.PACK_B R11, R11 ;  /* 0x0000000bff0b723e */ /* 0x000fe400024050ff */
[----:B------:R-:W-:Y:S02]  /*9690*/  @P6 LEA R14, R14, UR51, 0x3 ;  /* 0x000000330e0e6c11 */ /* 0x000fe4000f8e18ff */
[----:B------:R-:W-:Y:S01]  /*96a0*/  LEA R0, R74, UR51, 0x3 ;  /* 0x000000334a007c11 */ /* 0x000fe2000f8e18ff */
[----:B------:R1:W-:Y:S01]  /*96b0*/  STS.128 [R72+0x4030], R8 ;  /* 0x0040300848007388 */ /* 0x0003e20000000c00 */
[----:B------:R-:W-:Y:S01]  /*96c0*/  @P6 SHF.L.U32 R2, R55, 0x1f, RZ ;  /* 0x0000001f37026819 */ /* 0x000fe200000006ff */
[----:B------:R-:W-:Y:S05]  /*96d0*/  @P6 VIADD R14, R14, 0x60 ;  /* 0x000000600e0e6836 */ /* 0x000fea0000000000 */
[----:B------:R-:W-:Y:S01]  /*96e0*/  @P6 PRMT R14, R77, 0x654, R14 ;  /* 0x000006544d0e6816 */ /* 0x000fe2000000000e */
[----:B------:R-:W-:Y:S01]  /*96f0*/  @!PT LDS RZ, [RZ] ;  /* 0x00000000fffff984 */ /* 0x000fe20000000800 */
[----:B------:R-:W-:Y:S01]  /*9700*/  @!PT LDS RZ, [RZ] ;  /* 0x00000000fffff984 */ /* 0x000fe20000000800 */
[----:B------:R-:W-:Y:S01]  /*9710*/  @!PT LDS RZ, [RZ] ;  /* 0x00000000fffff984 */ /* 0x000fe20000000800 */
[----:B------:R-:W-:Y:S01]  /*9720*/  @!PT LDS RZ, [RZ] ;  /* 0x00000000fffff984 */ /* 0x000fe20000000800 */
[----:B------:R2:W-:Y:S06]  /*9730*/  MEMBAR.ALL.CTA ;  /* 0x0000000000007992 */ /* 0x0005ec0000008000 */
[----:B--2---:R-:W2:Y:S02]  /*9740*/  FENCE.VIEW.ASYNC.S ;  /* 0x00000000000073c6 */ /* 0x004ea40000000000 */
[----:B--2---:R-:W-:Y:S06]  /*9750*/  BAR.SYNC.DEFER_BLOCKING 0x1, 0x80 ;  /* 0x0042000000007b1d */ /* 0x004fec0000010000 */
[----:B------:R-:W-:Y:S05]  /*9760*/  @P0 BRA `(.L_x_127) ;  /* 0x0000000000200947 */ /* 0x000fea0003800000 */
[----:B------:R-:W2:Y:S01]  /*9770*/  LDCU.64 UR6, c[0x0][0x348] ;  /* 0x00006900ff0677ac */ /* 0x000ea20008000a00 */
[----:B------:R-:W-:Y:S02]  /*9780*/  UIADD3 UR40, UPT, UPT, UR51, 0x4200, URZ ;  /* 0x0000420033287890 */ /* 0x000fe4000fffe0ff */
[----:B------:R-:W-:Y:S02]  /*9790*/  UIADD3 UR41, UPT, UPT, UR53, 0x20, URZ ;  /* 0x0000002035297890 */ /* 0x000fe4000fffe0ff */
[----:B--2---:R-:W-:Y:S04]  /*97a0*/  UIADD3 UR4, UP0, UPT, UR6, 0x780, URZ ;  /* 0x0000078006047890 */ /* 0x004fe8000ff1e0ff */
[----:B------:R-:W-:Y:S09]  /*97b0*/  UIADD3.X UR5, UPT, UPT, URZ, UR7, URZ, UP0, !UPT ;  /* 0x00000007ff057290 */ /* 0x000ff200087fe4ff */
[----:B------:R2:W-:Y:S01]  /*97c0*/  UTMASTG.5D [UR40], [UR4] ;  /* 0x00000028040073b5 */ /* 0x0005e20008020000 */
[----:B------:R0:W-:Y:S01]  /*97d0*/  UTMACMDFLUSH ;  /* 0x00000000000079b7 */ /* 0x0001e20000000000 */
[----:B--2---:R-:W-:Y:S04]  /*97e0*/  DEPBAR.LE SB0, 0x1 ;  /* 0x000080400000791a */ /* 0x004fe80000000000 */
.L_x_127:
[----:B------:R-:W-:Y:S05]  /*97f0*/  BSYNC.RECONVERGENT B0 ;  /* 0x0000000000007941 */ /* 0x000fea0003800200 */
.L_x_126:
[----:B------:R-:W-:Y:S01]  /*9800*/  BAR.SYNC.DEFER_BLOCKING 0x1, 0x80 ;  /* 0x0042000000007b1d */ /* 0x000fe20000010000 */
[----:B------:R-:W-:Y:S04]  /*9810*/  UIADD3 UR4, UPT, UPT, UR50, 0x1, URZ ;  /* 0x0000000132047890 */ /* 0x000fe8000fffe0ff */
[----:B------:R-:W-:Y:S04]  /*9820*/  UISETP.NE.AND UP0, UPT, UR4, 0x4, UPT ;  /* 0x000000040400788c */ /* 0x000fe8000bf05270 */
[----:B------:R-:W-:Y:S01]  /*9830*/  USEL UR52, UR4, URZ, UP0 ;  /* 0x000000ff04347287 */ /* 0x000fe20008000000 */
[----:B------:R2:W-:Y:S01]  /*9840*/  @P6 SYNCS.ARRIVE.TRANS64.RED.A1T0 RZ, [R14+URZ], RZ ;  /* 0x000000ff0eff69a7 */ /* 0x0005e200081004ff */
[----:B------:R-:W-:Y:S01]  /*9850*/  BSSY B1, `(.L_x_128) ;  /* 0x0000017000017945 */ /* 0x000fe20003800000 */
[----:B------:R-:W4:Y:S02]  /*9860*/  @P6 SYNCS.PHASECHK.TRANS64.TRYWAIT P0, [R0+URZ+0x40], R2 ;  /* 0x00004002000065a7 */ /* 0x000f2400080011ff */
[----:B----4-:R-:W-:Y:S01]  /*9870*/  @P6 SEL R75, RZ, 0x1, !P0 ;  /* 0x00000001ff4b6807 */ /* 0x010fe20004000000 */
[----:B--2---:R-:W-:Y:S06]  /*9880*/  @!P6 BRA `(.L_x_129) ;  /* 0x00000000004ce947 */ /* 0x004fec0003800000 */
[----:B------:R-:W-:Y:S01]  /*9890*/  ISETP.NE.AND P0, PT, R75, RZ, PT ;  /* 0x000000ff4b00720c */ /* 0x000fe20003f05270 */
[----:B------:R-:W-:Y:S01]  /*98a0*/  BSSY B0, `(.L_x_130) ;  /* 0x000000b000007945 */ /* 0x000fe20003800000 */
[----:B------:R-:W-:Y:S11]  /*98b0*/  ISETP.NE.AND P1, PT, R76, RZ, PT ;  /* 0x000000ff4c00720c */ /* 0x000ff60003f25270 */
[----:B------:R-:W-:Y:S02]  /*98c0*/  @!UPT UIADD3 URZ, UPT, UPT, URZ, URZ, URZ ;  /* 0x000000fffffff290 */ /* 0x000fe4000fffe0ff */
[C---:B-1----:R-:W-:Y:S01]  /*98d0*/  @P1 IMAD R4, R74.reuse, 0x2000, R56 ;  /* 0x000020004a041824 */ /* 0x042fe200078e0238 */
[C---:B------:R-:W-:Y:S01]  /*98e0*/  @P1 LEA R2, R74.reuse, R66, 0xd ;  /* 0x000000424a021211 */ /* 0x040fe200078e68ff */
[C---:B------:R-:W-:Y:S02]  /*98f0*/  @P1 IMAD R3, R74.reuse, 0x2000, R67 ;  /* 0x000020004a031824 */ /* 0x040fe400078e0243 */
[----:B------:R-:W-:Y:S01]  /*9900*/  @P1 IMAD R74, R74, 0x2000, R72 ;  /* 0x000020004a4a1824 */ /* 0x000fe200078e0248 */
[----:B------:R-:W-:Y:S06]  /*9910*/  @P0 BRA `(.L_x_131) ;  /* 0x00000000000c0947 */ /* 0x000fec0003800000 */
[----:B------:R-:W-:Y:S04]  /*9920*/  SHF.L.U32 R5, R55, 0x1f, RZ ;  /* 0x0000001f37057819 */ /* 0x000fe800000006ff */
[----:B------:R-:W1:Y:S02]  /*9930*/  SYNCS.PHASECHK.TRANS64.TRYWAIT P0, [R0+URZ+0x40], R5 ;  /* 0x00004005000075a7 */ /* 0x000e6400080011ff */
[----:B-1----:R-:W-:Y:S05]  /*9940*/  @!P0 BRA `(.L_x_132) ;  /* 0x0000001400988947 */ /* 0x002fea0003800000 */
.L_x_131:
[----:B------:R-:W-:Y:S05]  /*9950*/  BSYNC B0 ;  /* 0x0000000000007941 */ /* 0x000fea0003800000 */
.L_x_130:
[----:B------:R-:W-:Y:S11]  /*9960*/  ISETP.NE.AND P0, PT, R76, RZ, PT ;  /* 0x000000ff4c00720c */ /* 0x000ff60003f05270 */
[----:B------:R-:W-:Y:S02]  /*9970*/  @!UPT UIADD3 URZ, UPT, UPT, URZ, URZ, URZ ;  /* 0x000000fffffff290 */ /* 0x000fe4000fffe0ff */
[----:B------:R2:W4:Y:S04]  /*9980*/  @P0 LDS.128 R44, [R4] ;  /* 0x00000000042c0984 */ /* 0x0005280000000c00 */
[----:B------:R2:W1:Y:S04]  /*9990*/  @P0 LDS.128 R40, [R3+0x10] ;  /* 0x0000100003280984 */ /* 0x0004680000000c00 */
[----:B------:R2:W1:Y:S04]  /*99a0*/  @P0 LDS.128 R32, [R2+0x20] ;  /* 0x0000200002200984 */ /* 0x0004680000000c00 */
[----:B------:R2:W1:Y:S02]  /*99b0*/  @P0 LDS.128 R36, [R74+0x30] ;  /* 0x000030004a240984 */ /* 0x0004640000000c00 */
.L_x_129:
[----:B------:R-:W-:Y:S05]  /*99c0*/  BSYNC B1 ;  /* 0x0000000000017941 */ /* 0x000fea0003800000 */
.L_x_128:
        /* <DEDUP_REMOVED lines=21> */
.L_x_133:
[----:B------:R-:W-:Y:S01]  /*9b20*/  ISETP.NE.AND P0, PT, R58, RZ, PT ;  /* 0x000000ff3a00720c */ /* 0x000fe20003f05270 */
[----:B------:R-:W-:Y:S05]  /*9b30*/  WARPSYNC.ALL ;  /* 0x0000000000007948 */ /* 0x000fea0003800000 */
[----:B------:R-:W-:Y:S01]  /*9b40*/  R2UR UR4, R25 ;  /* 0x00000000190472ca */ /* 0x000fe200000e0000 */
[----:B------:R-:W-:Y:S01]  /*9b50*/  VIADD R73, R73, 0xb0 ;  /* 0x000000b049497836 */ /* 0x000fe20000000000 */
[----:B----4-:R-:W-:Y:S01]  /*9b60*/  LOP3.LUT R0, R44, 0xffffe000, RZ, 0xc0, !PT ;  /* 0xffffe0002c007812 */ /* 0x010fe200078ec0ff */
[----:B------:R-:W-:Y:S01]  /*9b70*/  BSSY.RECONVERGENT B0, `(.L_x_134) ;  /* 0x0000058000007945 */ /* 0x000fe20003800200 */
[----:B--2---:R-:W-:Y:S02]  /*9b80*/  LOP3.LUT R2, R45, 0xffffe000, RZ, 0xc0, !PT ;  /* 0xffffe0002d027812 */ /* 0x004fe400078ec0ff */
[----:B------:R-:W-:Y:S02]  /*9b90*/  LOP3.LUT R3, R46, 0xffffe000, RZ, 0xc0, !PT ;  /* 0xffffe0002e037812 */ /* 0x000fe400078ec0ff */
[----:B------:R-:W-:Y:S02]  /*9ba0*/  LOP3.LUT R20, R47, 0xffffe000, RZ, 0xc0, !PT ;  /* 0xffffe0002f147812 */ /* 0x000fe400078ec0ff */
[----:B------:R-:W-:Y:S02]  /*9bb0*/  LOP3.LUT R21, R40, 0xffffe000, RZ, 0xc0, !PT ;  /* 0xffffe00028157812 */ /* 0x000fe400078ec0ff */
[----:B------:R-:W-:Y:S01]  /*9bc0*/  LOP3.LUT R25, R41, 0xffffe000, RZ, 0xc0, !PT ;  /* 0xffffe00029197812 */ /* 0x000fe200078ec0ff */
[----:B------:R-:W1:Y:S01]  /*9bd0*/  LDTM.x16 R4, tmem[UR4+0x30] ;  /* 0x00003004000479ee */ /* 0x000e620008240000 */
[----:B------:R-:W-:Y:S01]  /*9be0*/  LOP3.LUT R26, R42, 0xffffe000, RZ, 0xc0, !PT ;  /* 0xffffe0002a1a7812 */ /* 0x000fe200078ec0ff */
[----:B------:R-:W-:Y:S01]  /*9bf0*/  NOP ;  /* 0x0000000000007918 */ /* 0x000fe20000000000 */
[----:B------:R-:W-:Y:S02]  /*9c00*/  LOP3.LUT R28, R43, 0xffffe000, RZ, 0xc0, !PT ;  /* 0xffffe0002b1c7812 */ /* 0x000fe400078ec0ff */
[----:B------:R-:W-:Y:S02]  /*9c10*/  LOP3.LUT R73, R73, 0xfefffff8, RZ, 0xc0, !PT ;  /* 0xfefffff849497812 */ /* 0x000fe400078ec0ff */
[----:B------:R-:W-:Y:S02]  /*9c20*/  LOP3.LUT R29, R32, 0xffffe000, RZ, 0xc0, !PT ;  /* 0xffffe000201d7812 */ /* 0x000fe400078ec0ff */
[----:B------:R-:W-:Y:S01]  /*9c30*/  LOP3.LUT R30, R33, 0xffffe000, RZ, 0xc0, !PT ;  /* 0xffffe000211e7812 */ /* 0x000fe200078ec0ff */
[----:B-1----:R1:W-:Y:S01]  /*9c40*/  SYNCS.ARRIVE.TRANS64.RED.A1T0 RZ, [R73+URZ], RZ ;  /* 0x000000ff49ff79a7 */ /* 0x0023e200081004ff */
[----:B------:R-:W-:Y:S02]  /*9c50*/  LOP3.LUT R31, R34, 0xffffe000, RZ, 0xc0, !PT ;  /* 0xffffe000221f7812 */ /* 0x000fe400078ec0ff */
[----:B------:R-:W-:Y:S02]  /*9c60*/  LOP3.LUT R32, R35, 0xffffe000, RZ, 0xc0, !PT ;  /* 0xffffe00023207812 */ /* 0x000fe400078ec0ff */
[----:B------:R-:W-:Y:S02]  /*9c70*/  LOP3.LUT R33, R36, 0xffffe000, RZ, 0xc0, !PT ;  /* 0xffffe00024217812 */ /* 0x000fe400078ec0ff */
[----:B------:R-:W-:Y:S02]  /*9c80*/  LOP3.LUT R34, R37, 0xffffe000, RZ, 0xc0, !PT ;  /* 0xffffe00025227812 */ /* 0x000fe400078ec0ff */
[----:B------:R-:W-:Y:S02]  /*9c90*/  LOP3.LUT R35, R38, 0xffffe000, RZ, 0xc0, !PT ;  /* 0xffffe00026237812 */ /* 0x000fe400078ec0ff */
[----:B------:R-:W-:Y:S01]  /*9ca0*/  LOP3.LUT R36, R39, 0xffffe000, RZ, 0xc0, !PT ;  /* 0xffffe00027247812 */ /* 0x000fe200078ec0ff */
[C---:B------:R-:W-:Y:S01]  /*9cb0*/  FMUL R4, R24.reuse, R4 ;  /* 0x0000000418047220 */ /* 0x040fe20000400000 */
[C---:B------:R-:W-:Y:S01]  /*9cc0*/  FMUL R5, R24.reuse, R5 ;  /* 0x0000000518057220 */ /* 0x040fe20000400000 */
[C---:B------:R-:W-:Y:S01]  /*9cd0*/  FMUL R6, R24.reuse, R6 ;  /* 0x0000000618067220 */ /* 0x040fe20000400000 */
[C---:B------:R-:W-:Y:S01]  /*9ce0*/  FMUL R7, R24.reuse, R7 ;  /* 0x0000000718077220 */ /* 0x040fe20000400000 */
[C---:B------:R-:W-:Y:S01]  /*9cf0*/  FFMA R4, R27.reuse, R0, R4 ;  /* 0x000000001b047223 */ /* 0x040fe20000000004 */
[C---:B------:R-:W-:Y:S01]  /*9d00*/  FFMA R5, R27.reuse, R2, R5 ;  /* 0x000000021b057223 */ /* 0x040fe20000000005 */
[C---:B------:R-:W-:Y:S01]  /*9d10*/  FFMA R6, R27.reuse, R3, R6 ;  /* 0x000000031b067223 */ /* 0x040fe20000000006 */
[C---:B------:R-:W-:Y:S01]  /*9d20*/  FFMA R7, R27.reuse, R20, R7 ;  /* 0x000000141b077223 */ /* 0x040fe20000000007 */
[C---:B------:R-:W-:Y:S01]  /*9d30*/  FMUL R8, R24.reuse, R8 ;  /* 0x0000000818087220 */ /* 0x040fe20000400000 */
[C---:B------:R-:W-:Y:S01]  /*9d40*/  FMUL R9, R24.reuse, R9 ;  /* 0x0000000918097220 */ /* 0x040fe20000400000 */
[C---:B------:R-:W-:Y:S01]  /*9d50*/  FMUL R10, R24.reuse, R10 ;  /* 0x0000000a180a7220 */ /* 0x040fe20000400000 */
[C---:B------:R-:W-:Y:S01]  /*9d60*/  FMUL R11, R24.reuse, R11 ;  /* 0x0000000b180b7220 */ /* 0x040fe20000400000 */
[----:B------:R-:W-:Y:S01]  /*9d70*/  F2FP.TF32.F32.PACK_B R4, R4 ;  /* 0x00000004ff04723e */ /* 0x000fe200024050ff */
[C---:B------:R-:W-:Y:S01]  /*9d80*/  FFMA R8, R27.reuse, R21, R8 ;  /* 0x000000151b087223 */ /* 0x040fe20000000008 */
[----:B------:R-:W-:Y:S01]  /*9d90*/  F2FP.TF32.F32.PACK_B R5, R5 ;  /* 0x00000005ff05723e */ /* 0x000fe200024050ff */
[C---:B------:R-:W-:Y:S01]  /*9da0*/  FFMA R9, R27.reuse, R25, R9 ;  /* 0x000000191b097223 */ /* 0x040fe20000000009 */
[----:B------:R-:W-:Y:S01]  /*9db0*/  F2FP.TF32.F32.PACK_B R6, R6 ;  /* 0x00000006ff06723e */ /* 0x000fe200024050ff */
[C---:B------:R-:W-:Y:S01]  /*9dc0*/  FFMA R10, R27.reuse, R26, R10 ;  /* 0x0000001a1b0a7223 */ /* 0x040fe2000000000a */
[----:B------:R-:W-:Y:S01]  /*9dd0*/  F2FP.TF32.F32.PACK_B R7, R7 ;  /* 0x00000007ff07723e */ /* 0x000fe200024050ff */
[C---:B------:R-:W-:Y:S01]  /*9de0*/  FFMA R11, R27.reuse, R28, R11 ;  /* 0x0000001c1b0b7223 */ /* 0x040fe2000000000b */
[C---:B------:R-:W-:Y:S01]  /*9df0*/  FMUL R12, R24.reuse, R12 ;  /* 0x0000000c180c7220 */ /* 0x040fe20000400000 */
[----:B------:R-:W-:Y:S01]  /*9e00*/  F2FP.TF32.F32.PACK_B R8, R8 ;  /* 0x00000008ff08723e */ /* 0x000fe200024050ff */
[C---:B------:R-:W-:Y:S01]  /*9e10*/  FMUL R13, R24.reuse, R13 ;  /* 0x0000000d180d7220 */ /* 0x040fe20000400000 */
[----:B------:R1:W-:Y:S01]  /*9e20*/  STS.128 [R56+0x6000], R4 ;  /* 0x0060000438007388 */ /* 0x0003e20000000c00 */
        /* <DEDUP_REMOVED lines=8> */
[C---:B------:R-:W-:Y:S01]  /*9eb0*/  FFMA R15, R27.reuse, R32, R15 ;  /* 0x000000201b0f7223 */ /* 0x040fe2000000000f */
[C---:B------:R-:W-:Y:S01]  /*9ec0*/  FMUL R16, R24.reuse, R16 ;  /* 0x0000001018107220 */ /* 0x040fe20000400000 */
[----:B------:R-:W-:Y:S01]  /*9ed0*/  F2FP.TF32.F32.PACK_B R12, R12 ;  /* 0x0000000cff0c723e */ /* 0x000fe200024050ff */
[----:B------:R1:W-:Y:S01]  /*9ee0*/  STS.128 [R67+0x6010], R8 ;  /* 0x0060100843007388 */ /* 0x0003e20000000c00 */
[C---:B------:R-:W-:Y:S01]  /*9ef0*/  FMUL R17, R24.reuse, R17 ;  /* 0x0000001118117220 */ /* 0x040fe20000400000 */
[C---:B------:R-:W-:Y:S01]  /*9f00*/  FMUL R18, R24.reuse, R18 ;  /* 0x0000001218127220 */ /* 0x040fe20000400000 */
[----:B------:R-:W-:Y:S01]  /*9f10*/  FMUL R19, R24, R19 ;  /* 0x0000001318137220 */ /* 0x000fe20000400000 */
[----:B------:R-:W-:Y:S01]  /*9f20*/  F2FP.TF32.F32.PACK_B R13, R13 ;  /* 0x0000000dff0d723e */ /* 0x000fe200024050ff */
[C---:B------:R-:W-:Y:S01]  /*9f30*/  FFMA R16, R27.reuse, R33, R16 ;  /* 0x000000211b107223 */ /* 0x040fe20000000010 */
[----:B------:R-:W-:Y:S01]  /*9f40*/  F2FP.TF32.F32.PACK_B R14, R14 ;  /* 0x0000000eff0e723e */ /* 0x000fe200024050ff */
[C---:B------:R-:W-:Y:S01]  /*9f50*/  FFMA R17, R27.reuse, R34, R17 ;  /* 0x000000221b117223 */ /* 0x040fe20000000011 */
[----:B------:R-:W-:Y:S01]  /*9f60*/  F2FP.TF32.F32.PACK_B R15, R15 ;  /* 0x0000000fff0f723e */ /* 0x000fe200024050ff */
[C---:B------:R-:W-:Y:S01]  /*9f70*/  FFMA R18, R27.reuse, R35, R18 ;  /* 0x000000231b127223 */ /* 0x040fe20000000012 */
[----:B------:R-:W-:Y:S01]  /*9f80*/  FFMA R19, R27, R36, R19 ;  /* 0x000000241b137223 */ /* 0x000fe20000000013 */
[----:B------:R-:W-:Y:S02]  /*9f90*/  F2FP.TF32.F32.PACK_B R16, R16 ;  /* 0x00000010ff10723e */ /* 0x000fe400024050ff */
[----:B------:R1:W-:Y:S01]  /*9fa0*/  STS.128 [R66+0x6020], R12 ;  /* 0x0060200c42007388 */ /* 0x0003e20000000c00 */
[----:B------:R-:W-:Y:S02]  /*9fb0*/  F2FP.TF32.F32.PACK_B R17, R17 ;  /* 0x00000011ff11723e */ /* 0x000fe400024050ff */
        /* <DEDUP_REMOVED lines=19> */
.L_x_135:
[----:B------:R-:W-:Y:S05]  /*a0f0*/  BSYNC.RECONVERGENT B0 ;  /* 0x0000000000007941 */ /* 0x000fea0003800200 */
.L_x_134:
[----:B------:R-:W-:Y:S01]  /*a100*/  BAR.SYNC.DEFER_BLOCKING 0x1, 0x80 ;  /* 0x0042000000007b1d */ /* 0x000fe20000010000 */
[----:B------:R-:W-:Y:S01]  /*a110*/  UISETP.NE.AND UP0, UPT, UR55, -0x4, UPT ;  /* 0xfffffffc3700788c */ /* 0x000fe2000bf05270 */
[----:B------:R-:W-:Y:S08]  /*a120*/  IADD3 R22, PT, PT, R22, 0x1, RZ ;  /* 0x0000000116167810 */ /* 0x000ff00007ffe0ff */
[----:B------:R-:W-:Y:S05]  /*a130*/  BRA.U !UP0, `(.L_x_136) ;  /* 0x0000000108247547 */ /* 0x000fea000b800000 */
[----:B------:R-:W-:Y:S01]  /*a140*/  ISETP.NE.AND P0, PT, R71, RZ, PT ;  /* 0x000000ff4700720c */ /* 0x000fe20003f05270 */
[----:B------:R-:W-:Y:S01]  /*a150*/  IMAD.U32 R0, RZ, RZ, UR52 ;  /* 0x00000034ff007e24 */ /* 0x000fe2000f8e00ff */
[----:B------:R-:W-:Y:S04]  /*a160*/  UIADD3 UR4, UPT, UPT, UR52, 0x1, URZ ;  /* 0x0000000134047890 */ /* 0x000fe8000fffe0ff */
[----:B------:R-:W-:Y:S04]  /*a170*/  UISETP.NE.AND UP0, UPT, UR4, 0x4, UPT ;  /* 0x000000040400788c */ /* 0x000fe8000bf05270 */
[----:B------:R-:W-:Y:S03]  /*a180*/  USEL UR52, UR4, URZ, UP0 ;  /* 0x000000ff04347287 */ /* 0x000fe60008000000 */
[----:B------:R-:W-:Y:S05]  /*a190*/  @P0 LEA R0, R0, UR51, 0x3 ;  /* 0x0000003300000c11 */ /* 0x000fea000f8e18ff */
[----:B------:R-:W-:Y:S05]  /*a1a0*/  @P0 VIADD R0, R0, 0x60 ;  /* 0x0000006000000836 */ /* 0x000fea0000000000 */
[----:B------:R-:W-:Y:S04]  /*a1b0*/  @P0 PRMT R0, R77, 0x654, R0 ;  /* 0x000006544d000816 */ /* 0x000fe80000000000 */
[----:B------:R2:W-:Y:S03]  /*a1c0*/  @P0 SYNCS.ARRIVE.TRANS64.RED.A1T0 RZ, [R0+URZ], RZ ;  /* 0x000000ff00ff09a7 */ /* 0x0005e600081004ff */
.L_x_136:
[----:B------:R-:W-:Y:S01]  /*a1d0*/  R2UR UR6, R68 ;  /* 0x00000000440672ca */ /* 0x000fe200000e0000 */
[----:B------:R-:W-:Y:S01]  /*a1e0*/  UIADD3 UR55, UPT, UPT, UR55, 0x4, URZ ;  /* 0x0000000437377890 */ /* 0x000fe2000fffe0ff */
[----:B------:R-:W-:Y:S02]  /*a1f0*/  R2UR UR5, R63 ;  /* 0x000000003f0572ca */ /* 0x000fe400000e0000 */
[----:B------:R-:W-:Y:S02]  /*a200*/  R2UR UR4, R64 ;  /* 0x00000000400472ca */ /* 0x000fe400000e0000 */
[----:B------:R-:W-:Y:S02]  /*a210*/  R2UR UR50, R70 ;  /* 0x00000000463272ca */ /* 0x000fe400000e0000 */
[C---:B------:R-:W-:Y:S02]  /*a220*/  ISETP.NE.AND P0, PT, R22.reuse, 0x2, PT ;  /* 0x000000021600780c */ /* 0x040fe40003f05270 */
[----:B------:R-:W-:Y:S02]  /*a230*/  LOP3.LUT R53, R53, 0x1, RZ, 0x3c, !PT ;  /* 0x0000000135357812 */ /* 0x000fe400078e3cff */
[----:B--2---:R-:W-:Y:S01]  /*a240*/  SEL R0, RZ, 0x1, P0 ;  /* 0x00000001ff007807 */ /* 0x004fe20000000000 */
[----:B------:R-:W-:Y:S01]  /*a250*/  UISETP.NE.AND UP0, UPT, UR6, URZ, UPT ;  /* 0x000000ff0600728c */ /* 0x000fe2000bf05270 */
[----:B------:R-:W-:Y:S01]  /*a260*/  SEL R22, R22, RZ, P0 ;  /* 0x000000ff16167207 */ /* 0x000fe20000000000 */
[----:B------:R-:W-:Y:S01]  /*a270*/  UIADD3 UR21, UPT, UPT, UR36, UR5, URZ ;  /* 0x0000000524157290 */ /* 0x000fe2000fffe0ff */
[----:B------:R-:W-:Y:S01]  /*a280*/  LOP3.LUT R54, R54, R0, RZ, 0x3c, !PT ;  /* 0x0000000036367212 */ /* 0x000fe200078e3cff */
[----:B------:R-:W-:Y:S05]  /*a290*/  UIADD3 UR28, UPT, UPT, UR37, UR4, URZ ;  /* 0x00000004251c7290 */ /* 0x000fea000fffe0ff */
[----:B------:R-:W-:Y:S07]  /*a2a0*/  BRA.U UP0, `(.L_x_137) ;  /* 0xffffffc500847547 */ /* 0x000fee000b83ffff */
[----:B------:R-:W-:-:S13]  /*a2b0*/  R2UR UR4, R65 ;  /* 0x00000000410472ca */ /* 0x000fda00000e0000 */
[----:B------:R-:W-:-:S09]  /*a2c0*/  UISETP.NE.AND UP0, UPT, UR4, URZ, UPT ;  /* 0x000000ff0400728c */ /* 0x000fd2000bf05270 */
[----:B------:R-:W-:Y:S05]  /*a2d0*/  BRA.U !UP0, `(.L_x_138) ;  /* 0x0000000108487547 */ /* 0x000fea000b800000 */
[----:B------:R-:W2:Y:S02]  /*a2e0*/  LDCU.64 UR4, c[0x0][0x990] ;  /* 0x00013200ff0477ac */ /* 0x000ea40008000a00 */
[----:B--2---:R-:W-:-:S04]  /*a2f0*/  UISETP.NE.U32.AND UP0, UPT, UR4, URZ, UPT ;  /* 0x000000ff0400728c */ /* 0x004fc8000bf05070 */
[----:B------:R-:W-:-:S09]  /*a300*/  UISETP.NE.AND.EX UP0, UPT, UR5, URZ, UPT, UP0 ;  /* 0x000000ff0500728c */ /* 0x000fd2000bf05300 */
[----:B------:R-:W-:Y:S05]  /*a310*/  BRA.U UP0, `(.L_x_139) ;  /* 0x00000001000c7547 */ /* 0x000fea000b800000 */
[----:B------:R-:W-:-:S13]  /*a320*/  FSETP.NEU.AND P0, PT, R27, RZ, PT ;  /* 0x000000ff1b00720b */ /* 0x000fda0003f0d000 */
[----:B------:R-:W-:Y:S05]  /*a330*/  @!P0 EXIT ;  /* 0x000000000000894d */ /* 0x000fea0003800000 */
[----:B------:R-:W-:Y:S05]  /*a340*/  BRA `(.L_x_138) ;  /* 0x00000000002c7947 */ /* 0x000fea0003800000 */
.L_x_139:
[----:B------:R-:W-:Y:S01]  /*a350*/  ISETP.NE.AND P0, PT, R69, RZ, PT ;  /* 0x000000ff4500720c */ /* 0x000fe20003f05270 */
[----:B------:R-:W-:-:S12]  /*a360*/  BSSY.RECONVERGENT B0, `(.L_x_138) ;  /* 0x0000009000007945 */ /* 0x000fd80003800200 */
[----:B------:R-:W-:Y:S05]  /*a370*/  @P0 BRA `(.L_x_140) ;  /* 0x0000000000140947 */ /* 0x000fea0003800000 */
[----:B------:R-:W2:Y:S02]  /*a380*/  LDCU.64 UR4, c[0x0][0x988] ;  /* 0x00013100ff0477ac */ /* 0x000ea40008000a00 */
[----:B--2---:R-:W-:-:S04]  /*a390*/  ISETP.NE.U32.AND P0, PT, RZ, UR4, PT ;  /* 0x00000004ff007c0c */ /* 0x004fc8000bf05070 */
[----:B------:R-:W-:-:S13]  /*a3a0*/  ISETP.NE.AND.EX P0, PT, RZ, UR5, PT, P0 ;  /* 0x00000005ff007c0c */ /* 0x000fda000bf05300 */
[----:B------:R-:W-:Y:S05]  /*a3b0*/  @!P0 EXIT ;  /* 0x000000000000894d */ /* 0x000fea0003800000 */
[----:B------:R-:W-:Y:S05]  /*a3c0*/  BRA `(.L_x_141) ;  /* 0x0000000000087947 */ /* 0x000fea0003800000 */
.L_x_140:
[----:B------:R-:W-:-:S13]  /*a3d0*/  FSETP.NEU.AND P0, PT, R27, RZ, PT ;  /* 0x000000ff1b00720b */ /* 0x000fda0003f0d000 */
[----:B------:R-:W-:Y:S05]  /*a3e0*/  @!P0 EXIT ;  /* 0x000000000000894d */ /* 0x000fea0003800000 */
.L_x_141:
[----:B------:R-:W-:Y:S05]  /*a3f0*/  BSYNC.RECONVERGENT B0 ;  /* 0x0000000000007941 */ /* 0x000fea0003800200 */
.L_x_138:
[----:B------:R-:W2:Y:S01]  /*a400*/  S2UR UR5, SR_CgaCtaId ;  /* 0x00000000000579c3 */ /* 0x000ea20000008800 */
[----:B------:R-:W-:Y:S01]  /*a410*/  ULEA UR4, UR52, UR51, 0x3 ;  /* 0x0000003334047291 */ /* 0x000fe2000f8e18ff */
[----:B------:R-:W-:-:S04]  /*a420*/  DEPBAR.LE SB0, 0x0 ;  /* 0x000080000000791a */ /* 0x000fc80000000000 */
[----:B------:R-:W-:-:S04]  /*a430*/  UIADD3 UR4, UPT, UPT, UR4, 0x60, URZ ;  /* 0x0000006004047890 */ /* 0x000fc8000fffe0ff */
[----:B--2---:R-:W-:-:S09]  /*a440*/  UPRMT UR4, UR5, 0x654, UR4 ;  /* 0x0000065405047896 */ /* 0x004fd20008000004 */
[----:B------:R-:W-:Y:S01]  /*a450*/  SYNCS.ARRIVE.TRANS64.RED.A1T0 RZ, [UR4], RZ ;  /* 0x000000ffffff79a7 */ /* 0x000fe20008100404 */
[----:B------:R-:W-:Y:S05]  /*a460*/  EXIT ;  /* 0x000000000000794d */ /* 0x000fea0003800000 */
.L_x_24:
[----:B------:R-:W-:Y:S07]  /*a470*/  MOV R0, UR11 ;  /* 0x0000000b00007c02 */ /* 0x000fee0008000f00 */
.L_x_142:
[----:B-1----:R1:W4:Y:S02]  /*a480*/  SYNCS.PHASECHK.TRANS64.TRYWAIT P0, [R0+URZ+0x20], R4 ;  /* 0x00002004000075a7 */ /* 0x00232400080011ff */
[----:B----4-:R-:W-:Y:S05]  /*a490*/  @!P0 NANOSLEEP.SYNCS 0x989680 ;  /* 0x009896800000895d */ /* 0x010fea0003900000 */
[----:B------:R-:W4:Y:S02]  /*a4a0*/  @!P0 SYNCS.PHASECHK.TRANS64 P0, [R0+URZ+0x20], R4 ;  /* 0x00002004000085a7 */ /* 0x000f2400080010ff */
[----:B----4-:R-:W-:Y:S05]  /*a4b0*/  @!P0 BRA `(.L_x_142) ;  /* 0xfffffffc00f08947 */ /* 0x010fea000383ffff */
[----:B------:R-:W-:Y:S05]  /*a4c0*/  BRA `(.L_x_23) ;  /* 0xffffff7c00107947 */ /* 0x000fea000383ffff */
.L_x_31:
[----:B--2---:R-:W-:Y:S07]  /*a4d0*/  MOV R0, UR11 ;  /* 0x0000000b00007c02 */ /* 0x004fee0008000f00 */
.L_x_143:
[----:B-1----:R1:W2:Y:S02]  /*a4e0*/  SYNCS.PHASECHK.TRANS64.TRYWAIT P0, [R0+URZ+0x20], R4 ;  /* 0x00002004000075a7 */ /* 0x0022a400080011ff */
[----:B--2---:R-:W-:Y:S05]  /*a4f0*/  @!P0 NANOSLEEP.SYNCS 0x989680 ;  /* 0x009896800000895d */ /* 0x004fea0003900000 */
[----:B------:R-:W2:Y:S02]  /*a500*/  @!P0 SYNCS.PHASECHK.TRANS64 P0, [R0+URZ+0x20], R4 ;  /* 0x00002004000085a7 */ /* 0x000ea400080010ff */
[----:B--2---:R-:W-:Y:S05]  /*a510*/  @!P0 BRA `(.L_x_143) ;  /* 0xfffffffc00f08947 */ /* 0x004fea000383ffff */
[----:B------:R-:W-:Y:S05]  /*a520*/  BRA `(.L_x_30) ;  /* 0xffffff8000c07947 */ /* 0x000fea000383ffff */
.L_x_36:
[----:B------:R-:W-:-:S07]  /*a530*/  MOV R0, UR32 ;  /* 0x0000002000007c02 */ /* 0x000fce0008000f00 */
.L_x_144:
[----:B-1----:R1:W2:Y:S02]  /*a540*/  SYNCS.PHASECHK.TRANS64.TRYWAIT P0, [R0+URZ+0x90], R3 ;  /* 0x00009003000075a7 */ /* 0x0022a400080011ff */
[----:B--2---:R-:W-:Y:S05]  /*a550*/  @!P0 NANOSLEEP.SYNCS 0x989680 ;  /* 0x009896800000895d */ /* 0x004fea0003900000 */
[----:B------:R-:W2:Y:S02]  /*a560*/  @!P0 SYNCS.PHASECHK.TRANS64 P0, [R0+URZ+0x90], R3 ;  /* 0x00009003000085a7 */ /* 0x000ea400080010ff */
[----:B--2---:R-:W-:Y:S05]  /*a570*/  @!P0 BRA `(.L_x_144) ;  /* 0xfffffffc00f08947 */ /* 0x004fea000383ffff */
[----:B------:R-:W-:Y:S05]  /*a580*/  BRA `(.L_x_145) ;  /* 0xffffff8400e47947 */ /* 0x000fea000383ffff */
.L_x_40:
[----:B------:R-:W-:-:S07]  /*a590*/  MOV R0, UR4 ;  /* 0x0000000400007c02 */ /* 0x000fce0008000f00 */
.L_x_146:
[----:B-1----:R1:W2:Y:S02]  /*a5a0*/  SYNCS.PHASECHK.TRANS64.TRYWAIT P0, [R0+URZ], R2 ;  /* 0x00000002000075a7 */ /* 0x0022a400080011ff */
[----:B--2---:R-:W-:Y:S05]  /*a5b0*/  @!P0 NANOSLEEP.SYNCS 0x989680 ;  /* 0x009896800000895d */ /* 0x004fea0003900000 */
[----:B------:R-:W2:Y:S02]  /*a5c0*/  @!P0 SYNCS.PHASECHK.TRANS64 P0, [R0+URZ], R2 ;  /* 0x00000002000085a7 */ /* 0x000ea400080010ff */
[----:B--2---:R-:W-:Y:S05]  /*a5d0*/  @!P0 BRA `(.L_x_146) ;  /* 0xfffffffc00f08947 */ /* 0x004fea000383ffff */
[----:B------:R-:W-:Y:S05]  /*a5e0*/  BRA `(.L_x_147) ;  /* 0xffffff8c00787947 */ /* 0x000fea000383ffff */
.L_x_41:
[----:B------:R-:W-:-:S07]  /*a5f0*/  MOV R0, UR5 ;  /* 0x0000000500007c02 */ /* 0x000fce0008000f00 */
.L_x_148:
[----:B-1----:R1:W2:Y:S02]  /*a600*/  SYNCS.PHASECHK.TRANS64.TRYWAIT P0, [R0+URZ], R2 ;  /* 0x00000002000075a7 */ /* 0x0022a400080011ff */
[----:B--2---:R-:W-:Y:S05]  /*a610*/  @!P0 NANOSLEEP.SYNCS 0x989680 ;  /* 0x009896800000895d */ /* 0x004fea0003900000 */
[----:B------:R-:W2:Y:S02]  /*a620*/  @!P0 SYNCS.PHASECHK.TRANS64 P0, [R0+URZ], R2 ;  /* 0x00000002000085a7 */ /* 0x000ea400080010ff */
[----:B--2---:R-:W-:Y:S05]  /*a630*/  @!P0 BRA `(.L_x_148) ;  /* 0xfffffffc00f08947 */ /* 0x004fea000383ffff */
[----:B------:R-:W-:Y:S05]  /*a640*/  BRA `(.L_x_149) ;  /* 0xffffff8c00887947 */ /* 0x000fea000383ffff */
.L_x_42:
[----:B------:R-:W-:-:S07]  /*a650*/  MOV R0, UR5 ;  /* 0x0000000500007c02 */ /* 0x000fce0008000f00 */
.L_x_150:
[----:B-1----:R1:W2:Y:S02]  /*a660*/  SYNCS.PHASECHK.TRANS64.TRYWAIT P0, [R0+URZ], R2 ;  /* 0x00000002000075a7 */ /* 0x0022a400080011ff */
[----:B--2---:R-:W-:Y:S05]  /*a670*/  @!P0 NANOSLEEP.SYNCS 0x989680 ;  /* 0x009896800000895d */ /* 0x004fea0003900000 */
[----:B------:R-:W2:Y:S02]  /*a680*/  @!P0 SYNCS.PHASECHK.TRANS64 P0, [R0+URZ], R2 ;  /* 0x00000002000085a7 */ /* 0x000ea400080010ff */
[----:B--2---:R-:W-:Y:S05]  /*a690*/  @!P0 BRA `(.L_x_150) ;  /* 0xfffffffc00f08947 */ /* 0x004fea000383ffff */
[----:B------:R-:W-:Y:S05]  /*a6a0*/  BRA `(.L_x_151) ;  /* 0xffffff8c00987947 */ /* 0x000fea000383ffff */
.L_x_45:
[----:B------:R-:W-:-:S07]  /*a6b0*/  MOV R4, UR4 ;  /* 0x0000000400047c02 */ /* 0x000fce0008000f00 */
.L_x_152:
[----:B--2---:R2:W3:Y:S02]  /*a6c0*/  SYNCS.PHASECHK.TRANS64.TRYWAIT P1, [R4+URZ+0x98], R6 ;  /* 0x00009806040075a7 */ /* 0x0044e400080211ff */
[----:B---3--:R-:W-:Y:S05]  /*a6d0*/  @!P1 NANOSLEEP.SYNCS 0x989680 ;  /* 0x009896800000995d */ /* 0x008fea0003900000 */
[----:B------:R-:W3:Y:S02]  /*a6e0*/  @!P1 SYNCS.PHASECHK.TRANS64 P1, [R4+URZ+0x98], R6 ;  /* 0x00009806040095a7 */ /* 0x000ee400080210ff */
[----:B---3--:R-:W-:Y:S05]  /*a6f0*/  @!P1 BRA `(.L_x_152) ;  /* 0xfffffffc00f09947 */ /* 0x008fea000383ffff */
[----:B------:R-:W-:Y:S05]  /*a700*/  BRA `(.L_x_153) ;  /* 0xffffff9000087947 */ /* 0x000fea000383ffff */
.L_x_46:
[----:B--2---:R-:W-:-:S07]  /*a710*/  MOV R4, UR4 ;  /* 0x0000000400047c02 */ /* 0x004fce0008000f00 */
.L_x_154:
[----:B--2---:R2:W3:Y:S02]  /*a720*/  SYNCS.PHASECHK.TRANS64.TRYWAIT P1, [R4+URZ+0x90], R5 ;  /* 0x00009005040075a7 */ /* 0x0044e400080211ff */
[----:B---3--:R-:W-:Y:S05]  /*a730*/  @!P1 NANOSLEEP.SYNCS 0x989680 ;  /* 0x009896800000995d */ /* 0x008fea0003900000 */
[----:B------:R-:W3:Y:S02]  /*a740*/  @!P1 SYNCS.PHASECHK.TRANS64 P1, [R4+URZ+0x90], R5 ;  /* 0x00009005040095a7 */ /* 0x000ee400080210ff */
[----:B---3--:R-:W-:Y:S05]  /*a750*/  @!P1 BRA `(.L_x_154) ;  /* 0xfffffffc00f09947 */ /* 0x008fea000383ffff */
[----:B------:R-:W-:Y:S05]  /*a760*/  BRA `(.L_x_155) ;  /* 0xffffff9000107947 */ /* 0x000fea000383ffff */
.L_x_56:
[----:B--2---:R-:W-:-:S04]  /*a770*/  MOV R5, UR5 ;  /* 0x0000000500057c02 */ /* 0x004fc80008000f00 */
[----:B------:R2:W3:Y:S03]  /*a780*/  SYNCS.PHASECHK.TRANS64.TRYWAIT P0, [R5+URZ+0x8], R6 ;  /* 0x00000806050075a7 */ /* 0x0004e600080011ff */
[----:B---3--:R-:W-:Y:S05]  /*a790*/  @!P0 NANOSLEEP.SYNCS 0x989680 ;  /* 0x009896800000895d */ /* 0x008fea0003900000 */
[----:B------:R-:W3:Y:S02]  /*a7a0*/  @!P0 SYNCS.PHASECHK.TRANS64 P0, [R5+URZ+0x8], R6 ;  /* 0x00000806050085a7 */ /* 0x000ee400080010ff */
[----:B---3--:R-:W-:Y:S05]  /*a7b0*/  @!P0 BRA `(.L_x_56) ;  /* 0xfffffffc00ec8947 */ /* 0x008fea000383ffff */
[----:B------:R-:W-:Y:S05]  /*a7c0*/  BRA `(.L_x_55) ;  /* 0xffffff9000dc7947 */ /* 0x000fea000383ffff */
.L_x_58:
[----:B------:R-:W-:Y:S01]  /*a7d0*/  BSSY B0, `(.L_x_156) ;  /* 0x0000006000007945 */ /* 0x000fe20003800000 */
[----:B------:R-:W-:-:S07]  /*a7e0*/  MOV R15, 0xffffffff ;  /* 0xffffffff000f7802 */ /* 0x000fce0000000f00 */
[----:B-12--5:R-:W-:Y:S05]  /*a7f0*/  WARPSYNC.COLLECTIVE R15, `(.L_x_157) ;  /* 0x000000000f0c7348 */ /* 0x026fea0003c00000 */
[----:B------:R-:W-:Y:S02]  /*a800*/  ELECT P6, UR79, PT ;  /* 0x00000000004f782f */ /* 0x000fe400038c0000 */
[----:B------:R-:W-:Y:S01]  /*a810*/  MOV R14, UR79 ;  /* 0x0000004f000e7c02 */ /* 0x000fe20008000f00 */
[----:B-12--5:R-:W-:Y:S10]  /*a820*/  ENDCOLLECTIVE ;  /* 0x000000000000791b */ /* 0x026ff40003800000 */
.L_x_157:
[----:B------:R-:W-:Y:S05]  /*a830*/  BSYNC B0 ;  /* 0x0000000000007941 */ /* 0x000fea0003800000 */
.L_x_156:
[----:B------:R-:W-:Y:S01]  /*a840*/  PLOP3.LUT P0, PT, P6, PT, PT, 0x80, 0x8 ;  /* 0x000000000008781c */ /* 0x000fe2000370f070 */
[----:B------:R-:W-:-:S12]  /*a850*/  BRA `(.L_x_158) ;  /* 0xffffff9400087947 */ /* 0x000fd8000383ffff */
.L_x_60:
[----:B--2---:R-:W-:-:S04]  /*a860*/  MOV R3, UR5 ;  /* 0x0000000500037c02 */ /* 0x004fc80008000f00 */
[----:B------:R2:W3:Y:S03]  /*a870*/  SYNCS.PHASECHK.TRANS64.TRYWAIT P0, [R3+URZ+0x8], R4 ;  /* 0x00000804030075a7 */ /* 0x0004e600080011ff */
[----:B---3--:R-:W-:Y:S05]  /*a880*/  @!P0 NANOSLEEP.SYNCS 0x989680 ;  /* 0x009896800000895d */ /* 0x008fea0003900000 */
[----:B------:R-:W3:Y:S02]  /*a890*/  @!P0 SYNCS.PHASECHK.TRANS64 P0, [R3+URZ+0x8], R4 ;  /* 0x00000804030085a7 */ /* 0x000ee400080010ff */
[----:B---3--:R-:W-:Y:S05]  /*a8a0*/  @!P0 BRA `(.L_x_60) ;  /* 0xfffffffc00ec8947 */ /* 0x008fea000383ffff */
[----:B------:R-:W-:Y:S05]  /*a8b0*/  BRA `(.L_x_59) ;  /* 0xffffff94000c7947 */ /* 0x000fea000383ffff */
.L_x_61:
[----:B------:R-:W-:-:S07]  /*a8c0*/  MOV R4, UR23 ;  /* 0x0000001700047c02 */ /* 0x000fce0008000f00 */
.L_x_159:
[----:B-1----:R1:W2:Y:S02]  /*a8d0*/  SYNCS.PHASECHK.TRANS64.TRYWAIT P0, [R4+URZ+0x90], R5 ;  /* 0x00009005040075a7 */ /* 0x0022a400080011ff */
[----:B--2---:R-:W-:Y:S05]  /*a8e0*/  @!P0 NANOSLEEP.SYNCS 0x989680 ;  /* 0x009896800000895d */ /* 0x004fea0003900000 */
[----:B------:R-:W2:Y:S02]  /*a8f0*/  @!P0 SYNCS.PHASECHK.TRANS64 P0, [R4+URZ+0x90], R5 ;  /* 0x00009005040085a7 */ /* 0x000ea400080010ff */
[----:B--2---:R-:W-:Y:S05]  /*a900*/  @!P0 BRA `(.L_x_159) ;  /* 0xfffffffc00f08947 */ /* 0x004fea000383ffff */
[----:B------:R-:W-:Y:S05]  /*a910*/  BRA `(.L_x_160) ;  /* 0xffffff98001c7947 */ /* 0x000fea000383ffff */
.L_x_63:
[----:B------:R-:W-:-:S07]  /*a920*/  MOV R4, UR28 ;  /* 0x0000001c00047c02 */ /* 0x000fce0008000f00 */
.L_x_161:
[----:B-1----:R1:W2:Y:S02]  /*a930*/  SYNCS.PHASECHK.TRANS64.TRYWAIT P0, [R4+URZ+0xb0], R5 ;  /* 0x0000b005040075a7 */ /* 0x0022a400080011ff */
[----:B--2---:R-:W-:Y:S05]  /*a940*/  @!P0 NANOSLEEP.SYNCS 0x989680 ;  /* 0x009896800000895d */ /* 0x004fea0003900000 */
[----:B------:R-:W2:Y:S02]  /*a950*/  @!P0 SYNCS.PHASECHK.TRANS64 P0, [R4+URZ+0xb0], R5 ;  /* 0x0000b005040085a7 */ /* 0x000ea400080010ff */
[----:B--2---:R-:W-:Y:S05]  /*a960*/  @!P0 BRA `(.L_x_161) ;  /* 0xfffffffc00f08947 */ /* 0x004fea000383ffff */
[----:B------:R-:W-:Y:S05]  /*a970*/  BRA `(.L_x_62) ;  /* 0xffffff98003c7947 */ /* 0x000fea000383ffff */
.L_x_67:
[----:B-1----:R-:W-:Y:S07]  /*a980*/  MOV R4, UR19 ;  /* 0x0000001300047c02 */ /* 0x002fee0008000f00 */
.L_x_162:
[----:B-1----:R1:W2:Y:S02]  /*a990*/  SYNCS.PHASECHK.TRANS64.TRYWAIT P0, [R4+URZ], R6 ;  /* 0x00000006040075a7 */ /* 0x0022a400080011ff */
[----:B--2---:R-:W-:Y:S05]  /*a9a0*/  @!P0 NANOSLEEP.SYNCS 0x989680 ;  /* 0x009896800000895d */ /* 0x004fea0003900000 */
[----:B------:R-:W2:Y:S02]  /*a9b0*/  @!P0 SYNCS.PHASECHK.TRANS64 P0, [R4+URZ], R6 ;  /* 0x00000006040085a7 */ /* 0x000ea400080010ff */
[----:B--2---:R-:W-:Y:S05]  /*a9c0*/  @!P0 BRA `(.L_x_162) ;  /* 0xfffffffc00f08947 */ /* 0x004fea000383ffff */
[----:B------:R-:W-:Y:S05]  /*a9d0*/  BRA `(.L_x_66) ;  /* 0xffffff9800747947 */ /* 0x000fea000383ffff */
.L_x_71:
[----:B--2---:R-:W-:-:S07]  /*a9e0*/  MOV R0, UR4 ;  /* 0x0000000400007c02 */ /* 0x004fce0008000f00 */
.L_x_163:
[----:B--2---:R2:W3:Y:S02]  /*a9f0*/  SYNCS.PHASECHK.TRANS64.TRYWAIT P0, [R0+URZ], R2 ;  /* 0x00000002000075a7 */ /* 0x0044e400080011ff */
[----:B---3--:R-:W-:Y:S05]  /*aa00*/  @!P0 NANOSLEEP.SYNCS 0x989680 ;  /* 0x009896800000895d */ /* 0x008fea0003900000 */
[----:B------:R-:W3:Y:S02]  /*aa10*/  @!P0 SYNCS.PHASECHK.TRANS64 P0, [R0+URZ], R2 ;  /* 0x00000002000085a7 */ /* 0x000ee400080010ff */
[----:B---3--:R-:W-:Y:S05]  /*aa20*/  @!P0 BRA `(.L_x_163) ;  /* 0xfffffffc00f08947 */ /* 0x008fea000383ffff */
[----:B------:R-:W-:Y:S05]  /*aa30*/  BRA `(.L_x_164) ;  /* 0xffffff9c00d07947 */ /* 0x000fea000383ffff */
.L_x_74:
[----:B------:R-:W-:-:S07]  /*aa40*/  MOV R0, UR23 ;  /* 0x0000001700007c02 */ /* 0x000fce0008000f00 */
.L_x_165:
[----:B--2---:R2:W3:Y:S02]  /*aa50*/  SYNCS.PHASECHK.TRANS64.TRYWAIT P1, [R0+URZ+0xc0], R2 ;  /* 0x0000c002000075a7 */ /* 0x0044e400080211ff */
[----:B---3--:R-:W-:Y:S05]  /*aa60*/  @!P1 NANOSLEEP.SYNCS 0x989680 ;  /* 0x009896800000995d */ /* 0x008fea0003900000 */
[----:B------:R-:W3:Y:S02]  /*aa70*/  @!P1 SYNCS.PHASECHK.TRANS64 P1, [R0+URZ+0xc0], R2 ;  /* 0x0000c002000095a7 */ /* 0x000ee400080210ff */
[----:B---3--:R-:W-:Y:S05]  /*aa80*/  @!P1 BRA `(.L_x_165) ;  /* 0xfffffffc00f09947 */ /* 0x008fea000383ffff */
[----:B------:R-:W-:Y:S05]  /*aa90*/  BRA `(.L_x_166) ;  /* 0xffffffa0001c7947 */ /* 0x000fea000383ffff */
.L_x_79:
[----:B------:R-:W-:Y:S07]  /*aaa0*/  MOV R0, UR20 ;  /* 0x0000001400007c02 */ /* 0x000fee0008000f00 */
.L_x_167:
[----:B-1----:R1:W2:Y:S02]  /*aab0*/  SYNCS.PHASECHK.TRANS64.TRYWAIT P0, [R0+URZ+0x90], R3 ;  /* 0x00009003000075a7 */ /* 0x0022a400080011ff */
[----:B--2---:R-:W-:Y:S05]  /*aac0*/  @!P0 NANOSLEEP.SYNCS 0x989680 ;  /* 0x009896800000895d */ /* 0x004fea0003900000 */
[----:B------:R-:W2:Y:S02]  /*aad0*/  @!P0 SYNCS.PHASECHK.TRANS64 P0, [R0+URZ+0x90], R3 ;  /* 0x00009003000085a7 */ /* 0x000ea400080010ff */
[----:B--2---:R-:W-:Y:S05]  /*aae0*/  @!P0 BRA `(.L_x_167) ;  /* 0xfffffffc00f08947 */ /* 0x004fea000383ffff */
[----:B------:R-:W-:Y:S05]  /*aaf0*/  BRA `(.L_x_168) ;  /* 0xffffffa800007947 */ /* 0x000fea000383ffff */
.L_x_82:
[----:B------:R-:W-:Y:S07]  /*ab00*/  MOV R3, UR20 ;  /* 0x0000001400037c02 */ /* 0x000fee0008000f00 */
.L_x_169:
[----:B-1----:R1:W2:Y:S02]  /*ab10*/  SYNCS.PHASECHK.TRANS64.TRYWAIT P1, [R3+URZ+0x88], R8 ;  /* 0x00008808030075a7 */ /* 0x0022a400080211ff */
[----:B--2---:R-:W-:Y:S05]  /*ab20*/  @!P1 NANOSLEEP.SYNCS 0x989680 ;  /* 0x009896800000995d */ /* 0x004fea0003900000 */
[----:B------:R-:W2:Y:S02]  /*ab30*/  @!P1 SYNCS.PHASECHK.TRANS64 P1, [R3+URZ+0x88], R8 ;  /* 0x00008808030095a7 */ /* 0x000ea400080210ff */
[----:B--2---:R-:W-:Y:S05]  /*ab40*/  @!P1 BRA `(.L_x_169) ;  /* 0xfffffffc00f09947 */ /* 0x004fea000383ffff */
[----:B------:R-:W-:Y:S05]  /*ab50*/  BRA `(.L_x_81) ;  /* 0xffffffac005c7947 */ /* 0x000fea000383ffff */
.L_x_85:
[----:B------:R-:W-:Y:S07]  /*ab60*/  MOV R0, UR20 ;  /* 0x0000001400007c02 */ /* 0x000fee0008000f00 */
.L_x_170:
[----:B-1----:R1:W2:Y:S02]  /*ab70*/  SYNCS.PHASECHK.TRANS64.TRYWAIT P1, [R0+URZ+0x60], R8 ;  /* 0x00006008000075a7 */ /* 0x0022a400080211ff */
[----:B--2---:R-:W-:Y:S05]  /*ab80*/  @!P1 NANOSLEEP.SYNCS 0x989680 ;  /* 0x009896800000995d */ /* 0x004fea0003900000 */
[----:B------:R-:W2:Y:S02]  /*ab90*/  @!P1 SYNCS.PHASECHK.TRANS64 P1, [R0+URZ+0x60], R8 ;  /* 0x00006008000095a7 */ /* 0x000ea400080210ff */
[----:B--2---:R-:W-:Y:S05]  /*aba0*/  @!P1 BRA `(.L_x_170) ;  /* 0xfffffffc00f09947 */ /* 0x004fea000383ffff */
[----:B------:R-:W-:Y:S05]  /*abb0*/  BRA `(.L_x_171) ;  /* 0xffffffb000cc7947 */ /* 0x000fea000383ffff */
.L_x_86:
[----:B------:R-:W-:Y:S07]  /*abc0*/  MOV R0, UR20 ;  /* 0x0000001400007c02 */ /* 0x000fee0008000f00 */
.L_x_172:
[----:B-1----:R1:W2:Y:S02]  /*abd0*/  SYNCS.PHASECHK.TRANS64.TRYWAIT P1, [R0+URZ+0x68], R8 ;  /* 0x00006808000075a7 */ /* 0x0022a400080211ff */
[----:B--2---:R-:W-:Y:S05]  /*abe0*/  @!P1 NANOSLEEP.SYNCS 0x989680 ;  /* 0x009896800000995d */ /* 0x004fea0003900000 */
[----:B------:R-:W2:Y:S02]  /*abf0*/  @!P1 SYNCS.PHASECHK.TRANS64 P1, [R0+URZ+0x68], R8 ;  /* 0x00006808000095a7 */ /* 0x000ea400080210ff */
[----:B--2---:R-:W-:Y:S05]  /*ac00*/  @!P1 BRA `(.L_x_172) ;  /* 0xfffffffc00f09947 */ /* 0x004fea000383ffff */
[----:B------:R-:W-:Y:S05]  /*ac10*/  BRA `(.L_x_173) ;  /* 0xffffffb4000c7947 */ /* 0x000fea000383ffff */
.L_x_87:
[----:B------:R-:W-:Y:S07]  /*ac20*/  MOV R0, UR20 ;  /* 0x0000001400007c02 */ /* 0x000fee0008000f00 */
.L_x_174:
[----:B-1----:R1:W2:Y:S02]  /*ac30*/  SYNCS.PHASECHK.TRANS64.TRYWAIT P1, [R0+URZ+0x70], R8 ;  /* 0x00007008000075a7 */ /* 0x0022a400080211ff */
[----:B--2---:R-:W-:Y:S05]  /*ac40*/  @!P1 NANOSLEEP.SYNCS 0x989680 ;  /* 0x009896800000995d */ /* 0x004fea0003900000 */
[----:B------:R-:W2:Y:S02]  /*ac50*/  @!P1 SYNCS.PHASECHK.TRANS64 P1, [R0+URZ+0x70], R8 ;  /* 0x00007008000095a7 */ /* 0x000ea400080210ff */
[----:B--2---:R-:W-:Y:S05]  /*ac60*/  @!P1 BRA `(.L_x_174) ;  /* 0xfffffffc00f09947 */ /* 0x004fea000383ffff */
[----:B------:R-:W-:Y:S05]  /*ac70*/  BRA `(.L_x_175) ;  /* 0xffffffb4004c7947 */ /* 0x000fea000383ffff */
.L_x_88:
[----:B------:R-:W-:Y:S07]  /*ac80*/  MOV R0, UR20 ;  /* 0x0000001400007c02 */ /* 0x000fee0008000f00 */
.L_x_176:
[----:B-1----:R1:W2:Y:S02]  /*ac90*/  SYNCS.PHASECHK.TRANS64.TRYWAIT P0, [R0+URZ+0x78], R8 ;  /* 0x00007808000075a7 */ /* 0x0022a400080011ff */
[----:B--2---:R-:W-:Y:S05]  /*aca0*/  @!P0 NANOSLEEP.SYNCS 0x989680 ;  /* 0x009896800000895d */ /* 0x004fea0003900000 */
[----:B------:R-:W2:Y:S02]  /*acb0*/  @!P0 SYNCS.PHASECHK.TRANS64 P0, [R0+URZ+0x78], R8 ;  /* 0x00007808000085a7 */ /* 0x000ea400080010ff */
[----:B--2---:R-:W-:Y:S05]  /*acc0*/  @!P0 BRA `(.L_x_176) ;  /* 0xfffffffc00f08947 */ /* 0x004fea000383ffff */
[----:B------:R-:W-:Y:S05]  /*acd0*/  BRA `(.L_x_177) ;  /* 0xffffffb400947947 */ /* 0x000fea000383ffff */
.L_x_90:
[----:B------:R-:W-:-:S07]  /*ace0*/  MOV R0, UR20 ;  /* 0x0000001400007c02 */ /* 0x000fce0008000f00 */
.L_x_178:
[----:B-1----:R1:W2:Y:S02]  /*acf0*/  SYNCS.PHASECHK.TRANS64.TRYWAIT P0, [R0+URZ+0x60], R2 ;  /* 0x00006002000075a7 */ /* 0x0022a400080011ff */
[----:B--2---:R-:W-:Y:S05]  /*ad00*/  @!P0 NANOSLEEP.SYNCS 0x989680 ;  /* 0x009896800000895d */ /* 0x004fea0003900000 */
[----:B------:R-:W2:Y:S02]  /*ad10*/  @!P0 SYNCS.PHASECHK.TRANS64 P0, [R0+URZ+0x60], R2 ;  /* 0x00006002000085a7 */ /* 0x000ea400080010ff */
[----:B--2---:R-:W-:Y:S05]  /*ad20*/  @!P0 BRA `(.L_x_178) ;  /* 0xfffffffc00f08947 */ /* 0x004fea000383ffff */
[----:B------:R-:W-:Y:S05]  /*ad30*/  BRA `(.L_x_179) ;  /* 0xffffffb400f47947 */ /* 0x000fea000383ffff */
.L_x_91:
[----:B-1----:R-:W-:-:S07]  /*ad40*/  MOV R0, UR20 ;  /* 0x0000001400007c02 */ /* 0x002fce0008000f00 */
.L_x_180:
[----:B-1----:R1:W2:Y:S02]  /*ad50*/  SYNCS.PHASECHK.TRANS64.TRYWAIT P0, [R0+URZ+0x68], R2 ;  /* 0x00006802000075a7 */ /* 0x0022a400080011ff */
[----:B--2---:R-:W-:Y:S05]  /*ad60*/  @!P0 NANOSLEEP.SYNCS 0x989680 ;  /* 0x009896800000895d */ /* 0x004fea0003900000 */
[----:B------:R-:W2:Y:S02]  /*ad70*/  @!P0 SYNCS.PHASECHK.TRANS64 P0, [R0+URZ+0x68], R2 ;  /* 0x00006802000085a7 */ /* 0x000ea400080010ff */
[----:B--2---:R-:W-:Y:S05]  /*ad80*/  @!P0 BRA `(.L_x_180) ;  /* 0xfffffffc00f08947 */ /* 0x004fea000383ffff */
[----:B------:R-:W-:Y:S05]  /*ad90*/  BRA `(.L_x_181) ;  /* 0xffffffb400e47947 */ /* 0x000fea000383ffff */
.L_x_92:
[----:B-1----:R-:W-:-:S07]  /*ada0*/  MOV R0, UR20 ;  /* 0x0000001400007c02 */ /* 0x002fce0008000f00 */
.L_x_182:
[----:B-1----:R1:W2:Y:S02]  /*adb0*/  SYNCS.PHASECHK.TRANS64.TRYWAIT P0, [R0+URZ+0x70], R2 ;  /* 0x00007002000075a7 */ /* 0x0022a400080011ff */
[----:B--2---:R-:W-:Y:S05]  /*adc0*/  @!P0 NANOSLEEP.SYNCS 0x989680 ;  /* 0x009896800000895d */ /* 0x004fea0003900000 */
[----:B------:R-:W2:Y:S02]  /*add0*/  @!P0 SYNCS.PHASECHK.TRANS64 P0, [R0+URZ+0x70], R2 ;  /* 0x00007002000085a7 */ /* 0x000ea400080010ff */
[----:B--2---:R-:W-:Y:S05]  /*ade0*/  @!P0 BRA `(.L_x_182) ;  /* 0xfffffffc00f08947 */ /* 0x004fea000383ffff */
[----:B------:R-:W-:Y:S05]  /*adf0*/  BRA `(.L_x_183) ;  /* 0xffffffb400d47947 */ /* 0x000fea000383ffff */
.L_x_94:
[----:B------:R-:W-:Y:S07]  /*ae00*/  MOV R0, UR51 ;  /* 0x0000003300007c02 */ /* 0x000fee0008000f00 */
.L_x_184:
[----:B-1----:R1:W2:Y:S02]  /*ae10*/  SYNCS.PHASECHK.TRANS64.TRYWAIT P0, [R0+URZ+0x90], R2 ;  /* 0x00009002000075a7 */ /* 0x0022a400080011ff */
[----:B--2---:R-:W-:Y:S05]  /*ae20*/  @!P0 NANOSLEEP.SYNCS 0x989680 ;  /* 0x009896800000895d */ /* 0x004fea0003900000 */
[----:B------:R-:W2:Y:S02]  /*ae30*/  @!P0 SYNCS.PHASECHK.TRANS64 P0, [R0+URZ+0x90], R2 ;  /* 0x00009002000085a7 */ /* 0x000ea400080010ff */
[----:B--2---:R-:W-:Y:S05]  /*ae40*/  @!P0 BRA `(.L_x_184) ;  /* 0xfffffffc00f08947 */ /* 0x004fea000383ffff */
[----:B------:R-:W-:Y:S05]  /*ae50*/  BRA `(.L_x_185) ;  /* 0xffffffb800a47947 */ /* 0x000fea000383ffff */
.L_x_105:
[----:B-1----:R-:W-:Y:S04]  /*ae60*/  MOV R2, UR51 ;  /* 0x0000003300027c02 */ /* 0x002fe80008000f00 */
[----:B------:R1:W3:Y:S03]  /*ae70*/  SYNCS.PHASECHK.TRANS64.TRYWAIT P1, [R2+URZ+0x40], R3 ;  /* 0x00004003020075a7 */ /* 0x0002e600080211ff */
[----:B---3--:R-:W-:Y:S05]  /*ae80*/  @!P1 NANOSLEEP.SYNCS 0x989680 ;  /* 0x009896800000995d */ /* 0x008fea0003900000 */
[----:B------:R-:W3:Y:S02]  /*ae90*/  @!P1 SYNCS.PHASECHK.TRANS64 P1, [R2+URZ+0x40], R3 ;  /* 0x00004003020095a7 */ /* 0x000ee400080210ff */
[----:B---3--:R-:W-:Y:S05]  /*aea0*/  @!P1 BRA `(.L_x_105) ;  /* 0xfffffffc00ec9947 */ /* 0x008fea000383ffff */
[----:B------:R-:W-:Y:S05]  /*aeb0*/  BRA `(.L_x_104) ;  /* 0xffffffcc009c7947 */ /* 0x000fea000383ffff */
.L_x_107:
[----:B-1----:R1:W4:Y:S02]  /*aec0*/  SYNCS.PHASECHK.TRANS64.TRYWAIT P0, [R73+URZ+0xa0], R0 ;  /* 0x0000a000490075a7 */ /* 0x00232400080011ff */
[----:B----4-:R-:W-:Y:S05]  /*aed0*/  @!P0 NANOSLEEP.SYNCS 0x989680 ;  /* 0x009896800000895d */ /* 0x010fea0003900000 */
[----:B------:R-:W4:Y:S02]  /*aee0*/  @!P0 SYNCS.PHASECHK.TRANS64 P0, [R73+URZ+0xa0], R0 ;  /* 0x0000a000490085a7 */ /* 0x000f2400080010ff */
[----:B----4-:R-:W-:Y:S05]  /*aef0*/  @!P0 BRA `(.L_x_107) ;  /* 0xfffffffc00f08947 */ /* 0x010fea000383ffff */
[----:B------:R-:W-:Y:S05]  /*af00*/  BRA `(.L_x_106) ;  /* 0xffffffcc00c47947 */ /* 0x000fea000383ffff */
.L_x_116:
[----:B-1----:R1:W2:Y:S02]  /*af10*/  SYNCS.PHASECHK.TRANS64.TRYWAIT P0, [R2+URZ+0x40], R0 ;  /* 0x00004000020075a7 */ /* 0x0022a400080011ff */
[----:B--2---:R-:W-:Y:S05]  /*af20*/  @!P0 NANOSLEEP.SYNCS 0x989680 ;  /* 0x009896800000895d */ /* 0x004fea0003900000 */
[----:B------:R-:W2:Y:S02]  /*af30*/  @!P0 SYNCS.PHASECHK.TRANS64 P0, [R2+URZ+0x40], R0 ;  /* 0x00004000020085a7 */ /* 0x000ea400080010ff */
[----:B--2---:R-:W-:Y:S05]  /*af40*/  @!P0 BRA `(.L_x_116) ;  /* 0xfffffffc00f08947 */ /* 0x004fea000383ffff */
[----:B------:R-:W-:Y:S05]  /*af50*/  BRA `(.L_x_115) ;  /* 0xffffffd400e07947 */ /* 0x000fea000383ffff */
.L_x_124:
[----:B-1----:R1:W2:Y:S02]  /*af60*/  SYNCS.PHASECHK.TRANS64.TRYWAIT P0, [R6+URZ+0x40], R5 ;  /* 0x00004005060075a7 */ /* 0x0022a400080011ff */
[----:B--2---:R-:W-:Y:S05]  /*af70*/  @!P0 NANOSLEEP.SYNCS 0x989680 ;  /* 0x009896800000895d */ /* 0x004fea0003900000 */
[----:B------:R-:W2:Y:S02]  /*af80*/  @!P0 SYNCS.PHASECHK.TRANS64 P0, [R6+URZ+0x40], R5 ;  /* 0x00004005060085a7 */ /* 0x000ea400080010ff */
[----:B--2---:R-:W-:Y:S05]  /*af90*/  @!P0 BRA `(.L_x_124) ;  /* 0xfffffffc00f08947 */ /* 0x004fea000383ffff */
[----:B------:R-:W-:Y:S05]  /*afa0*/  BRA `(.L_x_123) ;  /* 0xffffffe0001c7947 */ /* 0x000fea000383ffff */
.L_x_132:
[----:B-1----:R1:W2:Y:S02]  /*afb0*/  SYNCS.PHASECHK.TRANS64.TRYWAIT P0, [R0+URZ+0x40], R5 ;  /* 0x00004005000075a7 */ /* 0x0022a400080011ff */
[----:B--2---:R-:W-:Y:S05]  /*afc0*/  @!P0 NANOSLEEP.SYNCS 0x989680 ;  /* 0x009896800000895d */ /* 0x004fea0003900000 */
[----:B------:R-:W2:Y:S02]  /*afd0*/  @!P0 SYNCS.PHASECHK.TRANS64 P0, [R0+URZ+0x40], R5 ;  /* 0x00004005000085a7 */ /* 0x000ea400080010ff */
[----:B--2---:R-:W-:Y:S05]  /*afe0*/  @!P0 BRA `(.L_x_132) ;  /* 0xfffffffc00f08947 */ /* 0x004fea000383ffff */
[----:B------:R-:W-:Y:S05]  /*aff0*/  BRA `(.L_x_131) ;  /* 0xffffffe800547947 */ /* 0x000fea000383ffff */
        .weak           $__internal_0_$__cuda_sm10x_tcgen05_guardrail_trap_col_being_dealloced_not_returned_by_alloc
        .type           $__internal_0_$__cuda_sm10x_tcgen05_guardrail_trap_col_being_dealloced_not_returned_by_alloc,@function
        .size           $__internal_0_$__cuda_sm10x_tcgen05_guardrail_trap_col_being_dealloced_not_returned_by_alloc,($__internal_1_$__cuda_sm10x_tcgen05_guardrail_trap_phase_invalid_during_alloc - $__internal_0_$__cuda_sm10x_tcgen05_guardrail_trap_col_being_dealloced_not_returned_by_alloc)
$__internal_0_$__cuda_sm10x_tcgen05_guardrail_trap_col_being_dealloced_not_returned_by_alloc:
[----:B------:R-:W-:Y:S05]  /*b000*/  BPT.TRAP 0x1 ;  /* 0x000000040000795c */ /* 0x000fea0000300000 */
[----:B------:R-:W-:-:S04]  /*b010*/  HFMA2 R3, -RZ, RZ, 0, 0 ;  /* 0x00000000ff037431 */ /* 0x000fc800000001ff */
[----:B------:R-:W-:Y:S05]  /*b020*/  RET.REL.NODEC R2 `(_ZN7cutlass13device_kernelINS_4conv6kernel13ConvUniversalINS1_16ConvProblemShapeILNS1_8OperatorE2ELi3EEENS1_10collective14CollectiveConvINS1_47MainloopSm100TmaUmmaWarpSpecializedImplicitGemmILS5_2ELi4ELi3ELi1ELi2EN4cute5tupleIJNSA_1CILi2EEENSC_ILi1EEESE_EEEEENSB_IJNSC_ILi256EEENSB_IJNSC_ILi64EEEEEESJ_EEENS_10tfloat32_tESL_NSA_8TiledMMAINSA_8MMA_AtomIJNSA_23SM100_MMA_TF32_2x1SM_SSISL_SL_fLi256ELi64ELNSA_4UMMA5MajorE1ELSQ_1ELNSP_7ScaleInE0ELSR_0EEEEEENSA_6LayoutINSB_IJSE_SE_SE_EEENSB_IJNSC_ILi0EEESW_SW_EEEEENSB_IJNSA_10UnderscoreESZ_SZ_EEEEENS7_6detail27Sm100ImplicitGemmTileTraitsINSA_18SM100_TMA_2SM_LOADENSA_14ComposedLayoutINSA_7SwizzleILi2ELi5ELi2EEENSA_18smem_ptr_flag_bitsILi32EEENSU_INSB_IJNSC_ILi32EEENSC_ILi4EEEEEENSB_IJSE_S1A_EEEEEEEvEENS13_INSA_25SM100_TMA_2SM_LOAD_IM2COLES1F_vEEEENS_8epilogue10collective18CollectiveEpilogueINS1K_23Sm100TmaWarpSpecializedILi4ELi2ELi16ELb1ELb0EEEJNSB_IJNSC_ILi128EEESJ_SJ_EEENSB_IJNSU_IS1P_SE_EENSU_INSC_ILi16EEESE_EEEEESL_NSB_IJlNSB_IJSE_lllEEESW_EEESL_S1W_NS1K_6fusion15FusionCallbacksIS1O_NS1X_17LinearCombinationISL_fSL_fLNS_15FloatRoundStyleE2EEES1Q_S1U_JEEENSA_5SM1004TMEM4LOAD26SM100_TMEM_LOAD_32dp32b16xENSA_13SM90_TMA_LOADENS15_INS16_ILi2ELi4ELi3EEES19_NSU_INSB_IJNSC_ILi8EEES1S_EEENSB_IJS1S_SE_EEEEEEENSA_39AutoVectorizingCopyWithAssumedAlignmentILi128EEENSA_14SM90_TMA_STOREES2D_S2F_S2F_EEEvvEEEEvNT_6ParamsE) ;  /* 0xffffff4c02f47950 */ /* 0x000fea0003c3ffff */
        .weak           $__internal_1_$__cuda_sm10x_tcgen05_guardrail_trap_phase_invalid_during_alloc
        .type           $__internal_1_$__cuda_sm10x_tcgen05_guardrail_trap_phase_invalid_during_alloc,@function
        .size           $__internal_1_$__cuda_sm10x_tcgen05_guardrail_trap_phase_invalid_during_alloc,($__internal_2_$__cuda_sm10x_tcgen05_guardrail_trap_unallocated_columns_being_dealloced - $__internal_1_$__cuda_sm10x_tcgen05_guardrail_trap_phase_invalid_during_alloc)
$__internal_1_$__cuda_sm10x_tcgen05_guardrail_trap_phase_invalid_during_alloc:
[----:B------:R-:W-:Y:S05]  /*b030*/  BPT.TRAP 0x1 ;  /* 0x000000040000795c */ /* 0x000fea0000300000 */
[----:B------:R-:W-:-:S04]  /*b040*/  MOV R5, 0x0 ;  /* 0x0000000000057802 */ /* 0x000fc80000000f00 */
[----:B------:R-:W-:Y:S05]  /*b050*/  RET.REL.NODEC R4 `(_ZN7cutlass13device_kernelINS_4conv6kernel13ConvUniversalINS1_16ConvProblemShapeILNS1_8OperatorE2ELi3EEENS1_10collective14CollectiveConvINS1_47MainloopSm100TmaUmmaWarpSpecializedImplicitGemmILS5_2ELi4ELi3ELi1ELi2EN4cute5tupleIJNSA_1CILi2EEENSC_ILi1EEESE_EEEEENSB_IJNSC_ILi256EEENSB_IJNSC_ILi64EEEEEESJ_EEENS_10tfloat32_tESL_NSA_8TiledMMAINSA_8MMA_AtomIJNSA_23SM100_MMA_TF32_2x1SM_SSISL_SL_fLi256ELi64ELNSA_4UMMA5MajorE1ELSQ_1ELNSP_7ScaleInE0ELSR_0EEEEEENSA_6LayoutINSB_IJSE_SE_SE_EEENSB_IJNSC_ILi0EEESW_SW_EEEEENSB_IJNSA_10UnderscoreESZ_SZ_EEEEENS7_6detail27Sm100ImplicitGemmTileTraitsINSA_18SM100_TMA_2SM_LOADENSA_14ComposedLayoutINSA_7SwizzleILi2ELi5ELi2EEENSA_18smem_ptr_flag_bitsILi32EEENSU_INSB_IJNSC_ILi32EEENSC_ILi4EEEEEENSB_IJSE_S1A_EEEEEEEvEENS13_INSA_25SM100_TMA_2SM_LOAD_IM2COLES1F_vEEEENS_8epilogue10collective18CollectiveEpilogueINS1K_23Sm100TmaWarpSpecializedILi4ELi2ELi16ELb1ELb0EEEJNSB_IJNSC_ILi128EEESJ_SJ_EEENSB_IJNSU_IS1P_SE_EENSU_INSC_ILi16EEESE_EEEEESL_NSB_IJlNSB_IJSE_lllEEESW_EEESL_S1W_NS1K_6fusion15FusionCallbacksIS1O_NS1X_17LinearCombinationISL_fSL_fLNS_15FloatRoundStyleE2EEES1Q_S1U_JEEENSA_5SM1004TMEM4LOAD26SM100_TMEM_LOAD_32dp32b16xENSA_13SM90_TMA_LOADENS15_INS16_ILi2ELi4ELi3EEES19_NSU_INSB_IJNSC_ILi8EEES1S_EEENSB_IJS1S_SE_EEEEEEENSA_39AutoVectorizingCopyWithAssumedAlignmentILi128EEENSA_14SM90_TMA_STOREES2D_S2F_S2F_EEEvvEEEEvNT_6ParamsE) ;  /* 0xffffff4c04e87950 */ /* 0x000fea0003c3ffff */
        .weak           $__internal_2_$__cuda_sm10x_tcgen05_guardrail_trap_unallocated_columns_being_dealloced
        .type           $__internal_2_$__cuda_sm10x_tcgen05_guardrail_trap_unallocated_columns_being_dealloced,@function
        .size           $__internal_2_$__cuda_sm10x_tcgen05_guardrail_trap_unallocated_columns_being_dealloced,(.L_x_187 - $__internal_2_$__cuda_sm10x_tcgen05_guardrail_trap_unallocated_columns_being_dealloced)
$__internal_2_$__cuda_sm10x_tcgen05_guardrail_trap_unallocated_columns_being_dealloced:
[----:B------:R-:W-:Y:S05]  /*b060*/  BPT.TRAP 0x1 ;  /* 0x000000040000795c */ /* 0x000fea0000300000 */
[----:B------:R-:W-:-:S04]  /*b070*/  HFMA2 R3, -RZ, RZ, 0, 0 ;  /* 0x00000000ff037431 */ /* 0x000fc800000001ff */
[----:B------:R-:W-:Y:S05]  /*b080*/  RET.REL.NODEC R2 `(_ZN7cutlass13device_kernelINS_4conv6kernel13ConvUniversalINS1_16ConvProblemShapeILNS1_8OperatorE2ELi3EEENS1_10collective14CollectiveConvINS1_47MainloopSm100TmaUmmaWarpSpecializedImplicitGemmILS5_2ELi4ELi3ELi1ELi2EN4cute5tupleIJNSA_1CILi2EEENSC_ILi1EEESE_EEEEENSB_IJNSC_ILi256EEENSB_IJNSC_ILi64EEEEEESJ_EEENS_10tfloat32_tESL_NSA_8TiledMMAINSA_8MMA_AtomIJNSA_23SM100_MMA_TF32_2x1SM_SSISL_SL_fLi256ELi64ELNSA_4UMMA5MajorE1ELSQ_1ELNSP_7ScaleInE0ELSR_0EEEEEENSA_6LayoutINSB_IJSE_SE_SE_EEENSB_IJNSC_ILi0EEESW_SW_EEEEENSB_IJNSA_10UnderscoreESZ_SZ_EEEEENS7_6detail27Sm100ImplicitGemmTileTraitsINSA_18SM100_TMA_2SM_LOADENSA_14ComposedLayoutINSA_7SwizzleILi2ELi5ELi2EEENSA_18smem_ptr_flag_bitsILi32EEENSU_INSB_IJNSC_ILi32EEENSC_ILi4EEEEEENSB_IJSE_S1A_EEEEEEEvEENS13_INSA_25SM100_TMA_2SM_LOAD_IM2COLES1F_vEEEENS_8epilogue10collective18CollectiveEpilogueINS1K_23Sm100TmaWarpSpecializedILi4ELi2ELi16ELb1ELb0EEEJNSB_IJNSC_ILi128EEESJ_SJ_EEENSB_IJNSU_IS1P_SE_EENSU_INSC_ILi16EEESE_EEEEESL_NSB_IJlNSB_IJSE_lllEEESW_EEESL_S1W_NS1K_6fusion15FusionCallbacksIS1O_NS1X_17LinearCombinationISL_fSL_fLNS_15FloatRoundStyleE2EEES1Q_S1U_JEEENSA_5SM1004TMEM4LOAD26SM100_TMEM_LOAD_32dp32b16xENSA_13SM90_TMA_LOADENS15_INS16_ILi2ELi4ELi3EEES19_NSU_INSB_IJNSC_ILi8EEES1S_EEENSB_IJS1S_SE_EEEEEEENSA_39AutoVectorizingCopyWithAssumedAlignmentILi128EEENSA_14SM90_TMA_STOREES2D_S2F_S2F_EEEvvEEEEvNT_6ParamsE) ;  /* 0xffffff4c02dc7950 */ /* 0x000fea0003c3ffff */
.L_x_186:
[----:B------:R-:W-:-:S00]  /*b090*/  BRA `(.L_x_186) ;  /* 0xfffffffc00fc7947 */ /* 0x000fc0000383ffff */
[----:B------:R-:W-:-:S00]  /*b0a0*/  NOP ;  /* 0x0000000000007918 */ /* 0x000fc00000000000 */
        /* <DEDUP_REMOVED lines=13> */
.L_x_187:


//--------------------- .nv.global.init           --------------------------
	.section	.nv.global.init,"aw",@progbits
.nv.global.init:
	.type		$str$29,@object
	.size		$str$29,($str$30 - $str$29)
$str$29:
        /*0000*/ 	.byte	0x28, 0x61, 0x64, 0x64, 0x72, 0x65, 0x73, 0x73, 0x20, 0x26, 0x20, 0x6d, 0x61, 0x73, 0x6b, 0x29
        /*0010*/ 	.byte	0x20, 0x3d, 0x3d, 0x20, 0x30, 0x00
	.type		$str$30,@object
	.size		$str$30,($str$28 - $str$30)
$str$30:
        /*0016*/ 	.byte	0x2f, 0x74, 0x6d, 0x70, 0x2f, 0x63, 0x75, 0x74, 0x6c, 0x61, 0x73, 0x73, 0x5f, 0x73, 0x77, 0x65
        /*0026*/ 	.byte	0x65, 0x70, 0x5f, 0x73, 0x72, 0x63, 0x2f, 0x69, 0x6e, 0x63, 0x6c, 0x75, 0x64, 0x65, 0x2f, 0x63
        /*0036*/ 	.byte	0x75, 0x74, 0x65, 0x2f, 0x70, 0x6f, 0x69, 0x6e, 0x74, 0x65, 0x72, 0x5f, 0x66, 0x6c, 0x61, 0x67
        /*0046*/ 	.byte	0x67, 0x65, 0x64, 0x2e, 0x68, 0x70, 0x70, 0x00
	.type		$str$28,@object
	.size		$str$28,($str$27 - $str$28)
$str$28:
        /*004e*/ 	.byte	0x2f, 0x74, 0x6d, 0x70, 0x2f, 0x63, 0x75, 0x74, 0x6c, 0x61, 0x73, 0x73, 0x5f, 0x73, 0x77, 0x65
        /*005e*/ 	.byte	0x65, 0x70, 0x5f, 0x73, 0x72, 0x63, 0x2f, 0x69, 0x6e, 0x63, 0x6c, 0x75, 0x64, 0x65, 0x2f, 0x63
        /*006e*/ 	.byte	0x75, 0x74, 0x65, 0x2f, 0x61, 0x74, 0x6f, 0x6d, 0x2f, 0x63, 0x6f, 0x70, 0x79, 0x5f, 0x74, 0x72
        /*007e*/ 	.byte	0x61, 0x69, 0x74, 0x73, 0x5f, 0x73, 0x6d, 0x31, 0x30, 0x30, 0x2e, 0x68, 0x70, 0x70, 0x00
	.type		$str$27,@object
	.size		$str$27,(__unnamed_1 - $str$27)
$str$27:
        /*008d*/ 	.byte	0x28, 0x28, 0x75, 0x69, 0x6e, 0x74, 0x33, 0x32, 0x5f, 0x74, 0x28, 0x74, 0x68, 0x72, 0x65, 0x61
        /*009d*/ 	.byte	0x64, 0x49, 0x64, 0x78, 0x2e, 0x78, 0x29, 0x20, 0x2f, 0x20, 0x33, 0x32, 0x29, 0x20, 0x25, 0x20
        /*00ad*/ 	.byte	0x34, 0x29, 0x20, 0x3d, 0x3d, 0x20, 0x28, 0x28, 0x28, 0x74, 0x6d, 0x65, 0x6d, 0x5f, 0x61, 0x64
        /*00bd*/ 	.byte	0x64, 0x72, 0x20, 0x3e, 0x3e, 0x20, 0x31, 0x36, 0x29, 0x20, 0x2f, 0x20, 0x33, 0x32, 0x29, 0x20
        /*00cd*/ 	.byte	0x25, 0x20, 0x34, 0x29, 0x00
	.type		__unnamed_1,@object
	.size		__unnamed_1,(__unnamed_2 - __unnamed_1)
__unnamed_1:
        /*00d2*/ 	.byte	0x61, 0x75, 0x74, 0x6f, 0x20, 0x63, 0x75, 0x74, 0x65, 0x3a, 0x3a, 0x61, 0x73, 0x5f, 0x70, 0x6f
        /* <DEDUP_REMOVED lines=24> */
        /*0262*/ 	.byte	0x32, 0x30, 0x34, 0x38, 0x3e, 0x3e, 0x3e, 0x3e, 0x5d, 0x00
	.type		__unnamed_2,@object
	.size		__unnamed_2,(.L_2 - __unnamed_2)
__unnamed_2:
        /* <DEDUP_REMOVED lines=42> */
        /*050c*/ 	.byte	0x3e, 0x5d, 0x00
.L_2:


//--------------------- .nv.shared._ZN7cutlass13device_kernelINS_4conv6kernel13ConvUniversalINS1_16ConvProblemShapeILNS1_8OperatorE2ELi3EEENS1_10collective14CollectiveConvINS1_47MainloopSm100TmaUmmaWarpSpecializedImplicitGemmILS5_2ELi4ELi3ELi1ELi2EN4cute5tupleIJNSA_1CILi2EEENSC_ILi1EEESE_EEEEENSB_IJNSC_ILi256EEENSB_IJNSC_ILi64EEEEEESJ_EEENS_10tfloat32_tESL_NSA_8TiledMMAINSA_8MMA_AtomIJNSA_23SM100_MMA_TF32_2x1SM_SSISL_SL_fLi256ELi64ELNSA_4UMMA5MajorE1ELSQ_1ELNSP_7ScaleInE0ELSR_0EEEEEENSA_6LayoutINSB_IJSE_SE_SE_EEENSB_IJNSC_ILi0EEESW_SW_EEEEENSB_IJNSA_10UnderscoreESZ_SZ_EEEEENS7_6detail27Sm100ImplicitGemmTileTraitsINSA_18SM100_TMA_2SM_LOADENSA_14ComposedLayoutINSA_7SwizzleILi2ELi5ELi2EEENSA_18smem_ptr_flag_bitsILi32EEENSU_INSB_IJNSC_ILi32EEENSC_ILi4EEEEEENSB_IJSE_S1A_EEEEEEEvEENS13_INSA_25SM100_TMA_2SM_LOAD_IM2COLES1F_vEEEENS_8epilogue10collective18CollectiveEpilogueINS1K_23Sm100TmaWarpSpecializedILi4ELi2ELi16ELb1ELb0EEEJNSB_IJNSC_ILi128EEESJ_SJ_EEENSB_IJNSU_IS1P_SE_EENSU_INSC_ILi16EEESE_EEEEESL_NSB_IJlNSB_IJSE_lllEEESW_EEESL_S1W_NS1K_6fusion15FusionCallbacksIS1O_NS1X_17LinearCombinationISL_fSL_fLNS_15FloatRoundStyleE2EEES1Q_S1U_JEEENSA_5SM1004TMEM4LOAD26SM100_TMEM_LOAD_32dp32b16xENSA_13SM90_TMA_LOADENS15_INS16_ILi2ELi4ELi3EEES19_NSU_INSB_IJNSC_ILi8EEES1S_EEENSB_IJS1S_SE_EEEEEEENSA_39AutoVectorizingCopyWithAssumedAlignmentILi128EEENSA_14SM90_TMA_STOREES2D_S2F_S2F_EEEvvEEEEvNT_6ParamsE --------------------------
	.section	.nv.shared._ZN7cutlass13device_kernelINS_4conv6kernel13ConvUniversalINS1_16ConvProblemShapeILNS1_8OperatorE2ELi3EEENS1_10collective14CollectiveConvINS1_47MainloopSm100TmaUmmaWarpSpecializedImplicitGemmILS5_2ELi4ELi3ELi1ELi2EN4cute5tupleIJNSA_1CILi2EEENSC_ILi1EEESE_EEEEENSB_IJNSC_ILi256EEENSB_IJNSC_ILi64EEEEEESJ_EEENS_10tfloat32_tESL_NSA_8TiledMMAINSA_8MMA_AtomIJNSA_23SM100_MMA_TF32_2x1SM_SSISL_SL_fLi256ELi64ELNSA_4UMMA5MajorE1ELSQ_1ELNSP_7ScaleInE0ELSR_0EEEEEENSA_6LayoutINSB_IJSE_SE_SE_EEENSB_IJNSC_ILi0EEESW_SW_EEEEENSB_IJNSA_10UnderscoreESZ_SZ_EEEEENS7_6detail27Sm100ImplicitGemmTileTraitsINSA_18SM100_TMA_2SM_LOADENSA_14ComposedLayoutINSA_7SwizzleILi2ELi5ELi2EEENSA_18smem_ptr_flag_bitsILi32EEENSU_INSB_IJNSC_ILi32EEENSC_ILi4EEEEEENSB_IJSE_S1A_EEEEEEEvEENS13_INSA_25SM100_TMA_2SM_LOAD_IM2COLES1F_vEEEENS_8epilogue10collective18CollectiveEpilogueINS1K_23Sm100TmaWarpSpecializedILi4ELi2ELi16ELb1ELb0EEEJNSB_IJNSC_ILi128EEESJ_SJ_EEENSB_IJNSU_IS1P_SE_EENSU_INSC_ILi16EEESE_EEEEESL_NSB_IJlNSB_IJSE_lllEEESW_EEESL_S1W_NS1K_6fusion15FusionCallbacksIS1O_NS1X_17LinearCombinationISL_fSL_fLNS_15FloatRoundStyleE2EEES1Q_S1U_JEEENSA_5SM1004TMEM4LOAD26SM100_TMEM_LOAD_32dp32b16xENSA_13SM90_TMA_LOADENS15_INS16_ILi2ELi4ELi3EEES19_NSU_INSB_IJNSC_ILi8EEES1S_EEENSB_IJS1S_SE_EEEEEEENSA_39AutoVectorizingCopyWithAssumedAlignmentILi128EEENSA_14SM90_TMA_STOREES2D_S2F_S2F_EEEvvEEEEvNT_6ParamsE,"aw",@nobits
	.sectionflags	@""
	.align	16
	.zero		1024


//--------------------- .nv.shared.reserved.0     --------------------------
	.section	.nv.shared.reserved.0,"aw",@nobits
	.weak		__nv_reservedSMEM_offset_0_alias
	.size		__nv_reservedSMEM_offset_0_alias, 0, 64
	.other		__nv_reservedSMEM_offset_0_alias,@"STO_CUDA_RESERVED_SHARED STV_DEFAULT"
__nv_reservedSMEM_offset_0_alias:
	.zero		0
.nv.shared.reserved.0:
	.zero		64
	.weak		__nv_reservedSMEM_tcgen05_partition
	.type		__nv_reservedSMEM_tcgen05_partition,@object
	.size		__nv_reservedSMEM_tcgen05_partition,(.L_0 - __nv_reservedSMEM_tcgen05_partition)
__nv_reservedSMEM_tcgen05_partition:
	.zero		32
.L_0:


//--------------------- .nv.global                --------------------------
	.section	.nv.global,"aw",@nobits
.nv.global:
	.type		_ZN39_INTERNAL_dfe8adc2_4_k_cu_eb4c2786_43844cute1_E,@object
	.size		_ZN39_INTERNAL_dfe8adc2_4_k_cu_eb4c2786_43844cute1_E,(_ZN39_INTERNAL_dfe8adc2_4_k_cu_eb4c2786_43844cuda3std3__45__cpo6cbeginE - _ZN39_INTERNAL_dfe8adc2_4_k_cu_eb4c2786_43844cute1_E)
_ZN39_INTERNAL_dfe8adc2_4_k_cu_eb4c2786_43844cute1_E:
	.zero		1
	.type		_ZN39_INTERNAL_dfe8adc2_4_k_cu_eb4c2786_43844cuda3std3__45__cpo6cbeginE,@object
	.size		_ZN39_INTERNAL_dfe8adc2_4_k_cu_eb4c2786_43844cuda3std3__45__cpo6cbeginE,(_ZN39_INTERNAL_dfe8adc2_4_k_cu_eb4c2786_43844cuda3std3__48in_placeE - _ZN39_INTERNAL_dfe8adc2_4_k_cu_eb4c2786_43844cuda3std3__45__cpo6cbeginE)
_ZN39_INTERNAL_dfe8adc2_4_k_cu_eb4c2786_43844cuda3std3__45__cpo6cbeginE:
	.zero		1
	.type		_ZN39_INTERNAL_dfe8adc2_4_k_cu_eb4c2786_43844cuda3std3__48in_placeE,@object
	.size		_ZN39_INTERNAL_dfe8adc2_4_k_cu_eb4c2786_43844cuda3std3__48in_placeE,(_ZN39_INTERNAL_dfe8adc2_4_k_cu_eb4c2786_43844cuda3std6ranges3__45__cpo9iter_moveE - _ZN39_INTERNAL_dfe8adc2_4_k_cu_eb4c2786_43844cuda3std3__48in_placeE)
_ZN39_INTERNAL_dfe8adc2_4_k_cu_eb4c2786_43844cuda3std3__48in_placeE:
	.zero		1
	.type		_ZN39_INTERNAL_dfe8adc2_4_k_cu_eb4c2786_43844cuda3std6ranges3__45__cpo9iter_moveE,@object
	.size		_ZN39_INTERNAL_dfe8adc2_4_k_cu_eb4c2786_43844cuda3std6ranges3__45__cpo9iter_moveE,(_ZN39_INTERNAL_dfe8adc2_4_k_cu_eb4c2786_43844cuda3std3__45__cpo5beginE - _ZN39_INTERNAL_dfe8adc2_4_k_cu_eb4c2786_43844cuda3std6ranges3__45__cpo9iter_moveE)
_ZN39_INTERNAL_dfe8adc2_4_k_cu_eb4c2786_43844cuda3std6ranges3__45__cpo9iter_moveE:
	.zero		1
	.type		_ZN39_INTERNAL_dfe8adc2_4_k_cu_eb4c2786_43844cuda3std3__45__cpo5beginE,@object
	.size		_ZN39_INTERNAL_dfe8adc2_4_k_cu_eb4c2786_43844cuda3std3__45__cpo5beginE,(_ZN39_INTERNAL_dfe8adc2_4_k_cu_eb4c2786_43844cuda3std3__441_GLOBAL__N__dfe8adc2_4_k_cu_eb4c2786_43846ignoreE - _ZN39_INTERNAL_dfe8adc2_4_k_cu_eb4c2786_43844cuda3std3__45__cpo5beginE)
_ZN39_INTERNAL_dfe8adc2_4_k_cu_eb4c2786_43844cuda3std3__45__cpo5beginE:
	.zero		1
	.type		_ZN39_INTERNAL_dfe8adc2_4_k_cu_eb4c2786_43844cuda3std3__441_GLOBAL__N__dfe8adc2_4_k_cu_eb4c2786_43846ignoreE,@object
	.size		_ZN39_INTERNAL_dfe8adc2_4_k_cu_eb4c2786_43844cuda3std3__441_GLOBAL__N__dfe8adc2_4_k_cu_eb4c2786_43846ignoreE,(_ZN39_INTERNAL_dfe8adc2_4_k_cu_eb4c2786_43844cute7productE - _ZN39_INTERNAL_dfe8adc2_4_k_cu_eb4c2786_43844cuda3std3__441_GLOBAL__N__dfe8adc2_4_k_cu_eb4c2786_43846ignoreE)
_ZN39_INTERNAL_dfe8adc2_4_k_cu_eb4c2786_43844cuda3std3__441_GLOBAL__N__dfe8adc2_4_k_cu_eb4c2786_43846ignoreE:
	.zero		1
	.type		_ZN39_INTERNAL_dfe8adc2_4_k_cu_eb4c2786_43844cute7productE,@object
	.size		_ZN39_INTERNAL_dfe8adc2_4_k_cu_eb4c2786_43844cute7productE,(_ZN39_INTERNAL_dfe8adc2_4_k_cu_eb4c2786_43844cuda3std3__45__cpo3endE - _ZN39_INTERNAL_dfe8adc2_4_k_cu_eb4c2786_43844cute7productE)
_ZN39_INTERNAL_dfe8adc2_4_k_cu_eb4c2786_43844cute7productE:
	.zero		1
	.type		_ZN39_INTERNAL_dfe8adc2_4_k_cu_eb4c2786_43844cuda3std3__45__cpo3endE,@object
	.size		_ZN39_INTERNAL_dfe8adc2_4_k_cu_eb4c2786_43844cuda3std3__45__cpo3endE,(_ZN39_INTERNAL_dfe8adc2_4_k_cu_eb4c2786_43844cuda3std3__419piecewise_constructE - _ZN39_INTERNAL_dfe8adc2_4_k_cu_eb4c2786_43844cuda3std3__45__cpo3endE)
_ZN39_INTERNAL_dfe8adc2_4_k_cu_eb4c2786_43844cuda3std3__45__cpo3endE:
	.zero		1
	.type		_ZN39_INTERNAL_dfe8adc2_4_k_cu_eb4c2786_43844cuda3std3__419piecewise_constructE,@object
	.size		_ZN39_INTERNAL_dfe8adc2_4_k_cu_eb4c2786_43844cuda3std3__419piecewise_constructE,(_ZN39_INTERNAL_dfe8adc2_4_k_cu_eb4c2786_43844cuda3std3__45__cpo4cendE - _ZN39_INTERNAL_dfe8adc2_4_k_cu_eb4c2786_43844cuda3std3__419piecewise_constructE)
_ZN39_INTERNAL_dfe8adc2_4_k_cu_eb4c2786_43844cuda3std3__419piecewise_constructE:
	.zero		1
	.type		_ZN39_INTERNAL_dfe8adc2_4_k_cu_eb4c2786_43844cuda3std3__45__cpo4cendE,@object
	.size		_ZN39_INTERNAL_dfe8adc2_4_k_cu_eb4c2786_43844cuda3std3__45__cpo4cendE,(_ZN39_INTERNAL_dfe8adc2_4_k_cu_eb4c2786_43844cuda3std6ranges3__45__cpo4swapE - _ZN39_INTERNAL_dfe8adc2_4_k_cu_eb4c2786_43844cuda3std3__45__cpo4cendE)
_ZN39_INTERNAL_dfe8adc2_4_k_cu_eb4c2786_43844cuda3std3__45__cpo4cendE:
	.zero		1
	.type		_ZN39_INTERNAL_dfe8adc2_4_k_cu_eb4c2786_43844cuda3std6ranges3__45__cpo4swapE,@object
	.size		_ZN39_INTERNAL_dfe8adc2_4_k_cu_eb4c2786_43844cuda3std6ranges3__45__cpo4swapE,(.L_10 - _ZN39_INTERNAL_dfe8adc2_4_k_cu_eb4c2786_43844cuda3std6ranges3__45__cpo4swapE)
_ZN39_INTERNAL_dfe8adc2_4_k_cu_eb4c2786_43844cuda3std6ranges3__45__cpo4swapE:
	.zero		1
.L_10:


//--------------------- .nv.constant0._ZN7cutlass13device_kernelINS_4conv6kernel13ConvUniversalINS1_16ConvProblemShapeILNS1_8OperatorE2ELi3EEENS1_10collective14CollectiveConvINS1_47MainloopSm100TmaUmmaWarpSpecializedImplicitGemmILS5_2ELi4ELi3ELi1ELi2EN4cute5tupleIJNSA_1CILi2EEENSC_ILi1EEESE_EEEEENSB_IJNSC_ILi256EEENSB_IJNSC_ILi64EEEEEESJ_EEENS_10tfloat32_tESL_NSA_8TiledMMAINSA_8MMA_AtomIJNSA_23SM100_MMA_TF32_2x1SM_SSISL_SL_fLi256ELi64ELNSA_4UMMA5MajorE1ELSQ_1ELNSP_7ScaleInE0ELSR_0EEEEEENSA_6LayoutINSB_IJSE_SE_SE_EEENSB_IJNSC_ILi0EEESW_SW_EEEEENSB_IJNSA_10UnderscoreESZ_SZ_EEEEENS7_6detail27Sm100ImplicitGemmTileTraitsINSA_18SM100_TMA_2SM_LOADENSA_14ComposedLayoutINSA_7SwizzleILi2ELi5ELi2EEENSA_18smem_ptr_flag_bitsILi32EEENSU_INSB_IJNSC_ILi32EEENSC_ILi4EEEEEENSB_IJSE_S1A_EEEEEEEvEENS13_INSA_25SM100_TMA_2SM_LOAD_IM2COLES1F_vEEEENS_8epilogue10collective18CollectiveEpilogueINS1K_23Sm100TmaWarpSpecializedILi4ELi2ELi16ELb1ELb0EEEJNSB_IJNSC_ILi128EEESJ_SJ_EEENSB_IJNSU_IS1P_SE_EENSU_INSC_ILi16EEESE_EEEEESL_NSB_IJlNSB_IJSE_lllEEESW_EEESL_S1W_NS1K_6fusion15FusionCallbacksIS1O_NS1X_17LinearCombinationISL_fSL_fLNS_15FloatRoundStyleE2EEES1Q_S1U_JEEENSA_5SM1004TMEM4LOAD26SM100_TMEM_LOAD_32dp32b16xENSA_13SM90_TMA_LOADENS15_INS16_ILi2ELi4ELi3EEES19_NSU_INSB_IJNSC_ILi8EEES1S_EEENSB_IJS1S_SE_EEEEEEENSA_39AutoVectorizingCopyWithAssumedAlignmentILi128EEENSA_14SM90_TMA_STOREES2D_S2F_S2F_EEEvvEEEEvNT_6ParamsE --------------------------
	.section	.nv.constant0._ZN7cutlass13device_kernelINS_4conv6kernel13ConvUniversalINS1_16ConvProblemShapeILNS1_8OperatorE2ELi3EEENS1_10collective14CollectiveConvINS1_47MainloopSm100TmaUmmaWarpSpecializedImplicitGemmILS5_2ELi4ELi3ELi1ELi2EN4cute5tupleIJNSA_1CILi2EEENSC_ILi1EEESE_EEEEENSB_IJNSC_ILi256EEENSB_IJNSC_ILi64EEEEEESJ_EEENS_10tfloat32_tESL_NSA_8TiledMMAINSA_8MMA_AtomIJNSA_23SM100_MMA_TF32_2x1SM_SSISL_SL_fLi256ELi64ELNSA_4UMMA5MajorE1ELSQ_1ELNSP_7ScaleInE0ELSR_0EEEEEENSA_6LayoutINSB_IJSE_SE_SE_EEENSB_IJNSC_ILi0EEESW_SW_EEEEENSB_IJNSA_10UnderscoreESZ_SZ_EEEEENS7_6detail27Sm100ImplicitGemmTileTraitsINSA_18SM100_TMA_2SM_LOADENSA_14ComposedLayoutINSA_7SwizzleILi2ELi5ELi2EEENSA_18smem_ptr_flag_bitsILi32EEENSU_INSB_IJNSC_ILi32EEENSC_ILi4EEEEEENSB_IJSE_S1A_EEEEEEEvEENS13_INSA_25SM100_TMA_2SM_LOAD_IM2COLES1F_vEEEENS_8epilogue10collective18CollectiveEpilogueINS1K_23Sm100TmaWarpSpecializedILi4ELi2ELi16ELb1ELb0EEEJNSB_IJNSC_ILi128EEESJ_SJ_EEENSB_IJNSU_IS1P_SE_EENSU_INSC_ILi16EEESE_EEEEESL_NSB_IJlNSB_IJSE_lllEEESW_EEESL_S1W_NS1K_6fusion15FusionCallbacksIS1O_NS1X_17LinearCombinationISL_fSL_fLNS_15FloatRoundStyleE2EEES1Q_S1U_JEEENSA_5SM1004TMEM4LOAD26SM100_TMEM_LOAD_32dp32b16xENSA_13SM90_TMA_LOADENS15_INS16_ILi2ELi4ELi3EEES19_NSU_INSB_IJNSC_ILi8EEES1S_EEENSB_IJS1S_SE_EEEEEEENSA_39AutoVectorizingCopyWithAssumedAlignmentILi128EEENSA_14SM90_TMA_STOREES2D_S2F_S2F_EEEvvEEEEvNT_6ParamsE,"a",@progbits
	.sectionflags	@""
	.align	4
.nv.constant0._ZN7cutlass13device_kernelINS_4conv6kernel13ConvUniversalINS1_16ConvProblemShapeILNS1_8OperatorE2ELi3EEENS1_10collective14CollectiveConvINS1_47MainloopSm100TmaUmmaWarpSpecializedImplicitGemmILS5_2ELi4ELi3ELi1ELi2EN4cute5tupleIJNSA_1CILi2EEENSC_ILi1EEESE_EEEEENSB_IJNSC_ILi256EEENSB_IJNSC_ILi64EEEEEESJ_EEENS_10tfloat32_tESL_NSA_8TiledMMAINSA_8MMA_AtomIJNSA_23SM100_MMA_TF32_2x1SM_SSISL_SL_fLi256ELi64ELNSA_4UMMA5MajorE1ELSQ_1ELNSP_7ScaleInE0ELSR_0EEEEEENSA_6LayoutINSB_IJSE_SE_SE_EEENSB_IJNSC_ILi0EEESW_SW_EEEEENSB_IJNSA_10UnderscoreESZ_SZ_EEEEENS7_6detail27Sm100ImplicitGemmTileTraitsINSA_18SM100_TMA_2SM_LOADENSA_14ComposedLayoutINSA_7SwizzleILi2ELi5ELi2EEENSA_18smem_ptr_flag_bitsILi32EEENSU_INSB_IJNSC_ILi32EEENSC_ILi4EEEEEENSB_IJSE_S1A_EEEEEEEvEENS13_INSA_25SM100_TMA_2SM_LOAD_IM2COLES1F_vEEEENS_8epilogue10collective18CollectiveEpilogueINS1K_23Sm100TmaWarpSpecializedILi4ELi2ELi16ELb1ELb0EEEJNSB_IJNSC_ILi128EEESJ_SJ_EEENSB_IJNSU_IS1P_SE_EENSU_INSC_ILi16EEESE_EEEEESL_NSB_IJlNSB_IJSE_lllEEESW_EEESL_S1W_NS1K_6fusion15FusionCallbacksIS1O_NS1X_17LinearCombinationISL_fSL_fLNS_15FloatRoundStyleE2EEES1Q_S1U_JEEENSA_5SM1004TMEM4LOAD26SM100_TMEM_LOAD_32dp32b16xENSA_13SM90_TMA_LOADENS15_INS16_ILi2ELi4ELi3EEES19_NSU_INSB_IJNSC_ILi8EEES1S_EEENSB_IJS1S_SE_EEEEEEENSA_39AutoVectorizingCopyWithAssumedAlignmentILi128EEENSA_14SM90_TMA_STOREES2D_S2F_S2F_EEEvvEEEEvNT_6ParamsE:
	.zero		3200


//--------------------- SYMBOLS --------------------------

	.type		.nv.reservedSmem.offset0,@object
	.size		.nv.reservedSmem.offset0,0x4
	.type		.nv.reservedSmem.cap,@object
	.size		.nv.reservedSmem.cap,0x4
	.type		__assertfail,@function
